	.target	sm_90a

	.elftype	@"ET_EXEC"


//--------------------- .note.nv.tkinfo           --------------------------
	.section	.note.nv.tkinfo,"",@"SHT_NOTE"
	.sectionflags	@"SHF_NOTE_NV_TKINFO"
	.tkinfo
        /*0018*/ 	.word	0x00000002
        /*0030*/ 	.string	""
        /*0030*/ 	.string	"ptxas"
        /*0030*/ 	.string	"Cuda compilation tools, release 13.0, V13.0.88"
        /*0030*/ 	.string	"Build cuda_13.0.r13.0/compiler.36424714_0"
        /*0030*/ 	.string	"-arch sm_90a -m 64 "



//--------------------- .note.nv.cuinfo           --------------------------
	.section	.note.nv.cuinfo,"",@"SHT_NOTE"
	.sectionflags	@"SHF_NOTE_NV_CUINFO"
        /*0018*/ 	.short	0x0002
        /*001a*/ 	.short	0x005a
        /*001c*/ 	.short	0x0082
	.zero		2


//--------------------- .nv.info                  --------------------------
	.section	.nv.info,"",@"SHT_CUDA_INFO"
	.align	4


	//----- nvinfo : EIATTR_REGCOUNT
	.align		4
        /*0000*/ 	.byte	0x04, 0x2f
        /*0002*/ 	.short	(.L_12 - .L_11)
	.align		4
.L_11:
        /*0004*/ 	.word	index@(_ZN7cutlass13device_kernelINS_4gemm6kernel13GemmUniversalIN4cute5tupleIJiiiiEEENS1_10collective13CollectiveMmaINS1_37MainloopSm90TmaGmmaWarpSpecializedFP8ILi5ENS5_IJNS4_1CILi2EEENSA_ILi1EEESC_EEENS1_35KernelTmaWarpSpecializedCooperativeEEENS5_IJNSA_ILi192EEENSA_ILi512EEENSA_ILi64EEEEEENS_12float_e4m3_tENS5_IJlSC_lEEESK_SL_NS4_8TiledMMAINS4_8MMA_AtomIJNS4_4SM904GMMA31MMA_64x256x32_F32E4M3E4M3_SS_TNILNSP_7ScaleInE1ELSR_1EEEEEENS4_6LayoutISD_NS5_IJSC_NSA_ILi0EEESV_EEEEENS5_IJNS4_10UnderscoreESY_SY_EEEEENS4_13SM90_TMA_LOADENS4_14ComposedLayoutINS4_7SwizzleILi2ELi4ELi3EEENS4_18smem_ptr_flag_bitsILi8EEENSU_INS5_IJNSA_ILi8EEESI_EEENS5_IJSI_SC_EEEEEEEvNS4_8identityENS4_23SM90_TMA_LOAD_MULTICASTES1B_vS1C_EENS_8epilogue10collective6detail29Sm90TmaWarpSpecializedAdapterINS1G_15DefaultEpilogueISK_SL_SL_NS1F_6thread17LinearCombinationISK_Li1EffLNS1K_9ScaleType4KindE0ELNS_15FloatRoundStyleE2ESK_EENS1_15EpilogueDefaultEEEEEvvEEEEvNT_6ParamsE)
        /*0008*/ 	.word	0x000000a8


	//----- nvinfo : EIATTR_FRAME_SIZE
	.align		4
.L_12:
        /*000c*/ 	.byte	0x04, 0x11
        /*000e*/ 	.short	(.L_14 - .L_13)
	.align		4
.L_13:
        /*0010*/ 	.word	index@(_ZN7cutlass13device_kernelINS_4gemm6kernel13GemmUniversalIN4cute5tupleIJiiiiEEENS1_10collective13CollectiveMmaINS1_37MainloopSm90TmaGmmaWarpSpecializedFP8ILi5ENS5_IJNS4_1CILi2EEENSA_ILi1EEESC_EEENS1_35KernelTmaWarpSpecializedCooperativeEEENS5_IJNSA_ILi192EEENSA_ILi512EEENSA_ILi64EEEEEENS_12float_e4m3_tENS5_IJlSC_lEEESK_SL_NS4_8TiledMMAINS4_8MMA_AtomIJNS4_4SM904GMMA31MMA_64x256x32_F32E4M3E4M3_SS_TNILNSP_7ScaleInE1ELSR_1EEEEEENS4_6LayoutISD_NS5_IJSC_NSA_ILi0EEESV_EEEEENS5_IJNS4_10UnderscoreESY_SY_EEEEENS4_13SM90_TMA_LOADENS4_14ComposedLayoutINS4_7SwizzleILi2ELi4ELi3EEENS4_18smem_ptr_flag_bitsILi8EEENSU_INS5_IJNSA_ILi8EEESI_EEENS5_IJSI_SC_EEEEEEEvNS4_8identityENS4_23SM90_TMA_LOAD_MULTICASTES1B_vS1C_EENS_8epilogue10collective6detail29Sm90TmaWarpSpecializedAdapterINS1G_15DefaultEpilogueISK_SL_SL_NS1F_6thread17LinearCombinationISK_Li1EffLNS1K_9ScaleType4KindE0ELNS_15FloatRoundStyleE2ESK_EENS1_15EpilogueDefaultEEEEEvvEEEEvNT_6ParamsE)
        /*0014*/ 	.word	0x000018d0


	//----- nvinfo : EIATTR_MIN_STACK_SIZE
	.align		4
.L_14:
        /*0018*/ 	.byte	0x04, 0x12
        /*001a*/ 	.short	(.L_16 - .L_15)
	.align		4
.L_15:
        /*001c*/ 	.word	index@(_ZN7cutlass13device_kernelINS_4gemm6kernel13GemmUniversalIN4cute5tupleIJiiiiEEENS1_10collective13CollectiveMmaINS1_37MainloopSm90TmaGmmaWarpSpecializedFP8ILi5ENS5_IJNS4_1CILi2EEENSA_ILi1EEESC_EEENS1_35KernelTmaWarpSpecializedCooperativeEEENS5_IJNSA_ILi192EEENSA_ILi512EEENSA_ILi64EEEEEENS_12float_e4m3_tENS5_IJlSC_lEEESK_SL_NS4_8TiledMMAINS4_8MMA_AtomIJNS4_4SM904GMMA31MMA_64x256x32_F32E4M3E4M3_SS_TNILNSP_7ScaleInE1ELSR_1EEEEEENS4_6LayoutISD_NS5_IJSC_NSA_ILi0EEESV_EEEEENS5_IJNS4_10UnderscoreESY_SY_EEEEENS4_13SM90_TMA_LOADENS4_14ComposedLayoutINS4_7SwizzleILi2ELi4ELi3EEENS4_18smem_ptr_flag_bitsILi8EEENSU_INS5_IJNSA_ILi8EEESI_EEENS5_IJSI_SC_EEEEEEEvNS4_8identityENS4_23SM90_TMA_LOAD_MULTICASTES1B_vS1C_EENS_8epilogue10collective6detail29Sm90TmaWarpSpecializedAdapterINS1G_15DefaultEpilogueISK_SL_SL_NS1F_6thread17LinearCombinationISK_Li1EffLNS1K_9ScaleType4KindE0ELNS_15FloatRoundStyleE2ESK_EENS1_15EpilogueDefaultEEEEEvvEEEEvNT_6ParamsE)
        /*0020*/ 	.word	0x000018d0
.L_16:


//--------------------- .nv.compat                --------------------------
	.section	.nv.compat,"",@"SHT_CUDA_COMPAT_INFO"
	.align	4
        /*0000*/ 	.byte	0x02, 0x09, 0x01, 0x00, 0x02, 0x02, 0x04, 0x00, 0x02, 0x05, 0x05, 0x00, 0x03, 0x07, 0x01, 0x01
        /*0010*/ 	.byte	0x02, 0x03, 0x01, 0x00, 0x02, 0x06, 0x01, 0x00, 0x04, 0x0b, 0x08, 0x00, 0x00, 0x00, 0x00, 0x00
        /*0020*/ 	.byte	0x00, 0x00, 0x00, 0x00


//--------------------- .nv.info._ZN7cutlass13device_kernelINS_4gemm6kernel13GemmUniversalIN4cute5tupleIJiiiiEEENS1_10collective13CollectiveMmaINS1_37MainloopSm90TmaGmmaWarpSpecializedFP8ILi5ENS5_IJNS4_1CILi2EEENSA_ILi1EEESC_EEENS1_35KernelTmaWarpSpecializedCooperativeEEENS5_IJNSA_ILi192EEENSA_ILi512EEENSA_ILi64EEEEEENS_12float_e4m3_tENS5_IJlSC_lEEESK_SL_NS4_8TiledMMAINS4_8MMA_AtomIJNS4_4SM904GMMA31MMA_64x256x32_F32E4M3E4M3_SS_TNILNSP_7ScaleInE1ELSR_1EEEEEENS4_6LayoutISD_NS5_IJSC_NSA_ILi0EEESV_EEEEENS5_IJNS4_10UnderscoreESY_SY_EEEEENS4_13SM90_TMA_LOADENS4_14ComposedLayoutINS4_7SwizzleILi2ELi4ELi3EEENS4_18smem_ptr_flag_bitsILi8EEENSU_INS5_IJNSA_ILi8EEESI_EEENS5_IJSI_SC_EEEEEEEvNS4_8identityENS4_23SM90_TMA_LOAD_MULTICASTES1B_vS1C_EENS_8epilogue10collective6detail29Sm90TmaWarpSpecializedAdapterINS1G_15DefaultEpilogueISK_SL_SL_NS1F_6thread17LinearCombinationISK_Li1EffLNS1K_9ScaleType4KindE0ELNS_15FloatRoundStyleE2ESK_EENS1_15EpilogueDefaultEEEEEvvEEEEvNT_6ParamsE --------------------------
	.section	.nv.info._ZN7cutlass13device_kernelINS_4gemm6kernel13GemmUniversalIN4cute5tupleIJiiiiEEENS1_10collective13CollectiveMmaINS1_37MainloopSm90TmaGmmaWarpSpecializedFP8ILi5ENS5_IJNS4_1CILi2EEENSA_ILi1EEESC_EEENS1_35KernelTmaWarpSpecializedCooperativeEEENS5_IJNSA_ILi192EEENSA_ILi512EEENSA_ILi64EEEEEENS_12float_e4m3_tENS5_IJlSC_lEEESK_SL_NS4_8TiledMMAINS4_8MMA_AtomIJNS4_4SM904GMMA31MMA_64x256x32_F32E4M3E4M3_SS_TNILNSP_7ScaleInE1ELSR_1EEEEEENS4_6LayoutISD_NS5_IJSC_NSA_ILi0EEESV_EEEEENS5_IJNS4_10UnderscoreESY_SY_EEEEENS4_13SM90_TMA_LOADENS4_14ComposedLayoutINS4_7SwizzleILi2ELi4ELi3EEENS4_18smem_ptr_flag_bitsILi8EEENSU_INS5_IJNSA_ILi8EEESI_EEENS5_IJSI_SC_EEEEEEEvNS4_8identityENS4_23SM90_TMA_LOAD_MULTICASTES1B_vS1C_EENS_8epilogue10collective6detail29Sm90TmaWarpSpecializedAdapterINS1G_15DefaultEpilogueISK_SL_SL_NS1F_6thread17LinearCombinationISK_Li1EffLNS1K_9ScaleType4KindE0ELNS_15FloatRoundStyleE2ESK_EENS1_15EpilogueDefaultEEEEEvvEEEEvNT_6ParamsE,"",@"SHT_CUDA_INFO"
	.sectionflags	@""
	.align	4


	//----- nvinfo : EIATTR_CUDA_API_VERSION
	.align		4
        /*0000*/ 	.byte	0x04, 0x37
        /*0002*/ 	.short	(.L_18 - .L_17)
.L_17:
        /*0004*/ 	.word	0x00000082


	//----- nvinfo : EIATTR_KPARAM_INFO
	.align		4
.L_18:
        /*0008*/ 	.byte	0x04, 0x17
        /*000a*/ 	.short	(.L_20 - .L_19)
.L_19:
        /*000c*/ 	.word	0x00000000
        /*0010*/ 	.short	0x0000
        /*0012*/ 	.short	0x0070
        /*0014*/ 	.byte	0x00, 0xf0, 0x01, 0x10


	//----- nvinfo : EIATTR_SPARSE_MMA_MASK
	.align		4
.L_20:
        /*0018*/ 	.byte	0x03, 0x50
        /*001a*/ 	.short	0x0000


	//----- nvinfo : EIATTR_MAXREG_COUNT
	.align		4
        /*001c*/ 	.byte	0x03, 0x1b
        /*001e*/ 	.short	0x00a8


	//----- nvinfo : EIATTR_NUM_BARRIERS
	.align		4
        /*0020*/ 	.byte	0x02, 0x4c
        /*0022*/ 	.byte	0x01
	.zero		1


	//----- nvinfo : EIATTR_ANNOTATIONS
	.align		4
        /*0024*/ 	.byte	0x04, 0x55
        /*0026*/ 	.short	(.L_22 - .L_21)


	//   ....[0]....
.L_21:
        /*0028*/ 	.word	0x00000001
        /*002c*/ 	.byte	0x50, 0x07, 0x00, 0x00, 0x01, 0x00, 0x00, 0x00, 0x20, 0x08, 0x00, 0x00, 0x01, 0x00, 0x00, 0x00
        /* <DEDUP_REMOVED lines=14> */
        /*011c*/ 	.byte	0xa0, 0x18, 0x00, 0x00, 0x01, 0x00, 0x00, 0x00, 0xe0, 0x18, 0x00, 0x00


	//----- nvinfo : EIATTR_MERCURY_ISA_VERSION
	.align		4
.L_22:
        /*0128*/ 	.byte	0x03, 0x5f
        /*012a*/ 	.short	0x0101


	//----- nvinfo : EIATTR_INT_WARP_WIDE_INSTR_OFFSETS
	.align		4
        /*012c*/ 	.byte	0x04, 0x31
        /*012e*/ 	.short	(.L_24 - .L_23)


	//   ....[0]....
.L_23:
        /*0130*/ 	.word	0x00000570


	//   ....[1]....
        /*0134*/ 	.word	0x00000590


	//   ....[2]....
        /*0138*/ 	.word	0x000006f0


	//----- nvinfo : EIATTR_COOP_GROUP_MASK_REGIDS
	.align		4
.L_24:
        /*013c*/ 	.byte	0x04, 0x29
        /*013e*/ 	.short	(.L_26 - .L_25)


	//   ....[0]....
.L_25:
        /*0140*/ 	.word	0xffffffff


	//   ....[1]....
        /*0144*/ 	.word	0xffffffff


	//   ....[2]....
        /*0148*/ 	.word	0xffffffff


	//   ....[3]....
        /*014c*/ 	.word	0xffffffff


	//   ....[4]....
        /*0150*/ 	.word	0xffffffff


	//   ....[5]....
        /*0154*/ 	.word	0xffffffff


	//----- nvinfo : EIATTR_COOP_GROUP_INSTR_OFFSETS
	.align		4
.L_26:
        /*0158*/ 	.byte	0x04, 0x28
        /*015a*/ 	.short	(.L_28 - .L_27)


	//   ....[0]....
.L_27:
        /*015c*/ 	.word	0x00000070


	//   ....[1]....
        /*0160*/ 	.word	0x00000080


	//   ....[2]....
        /*0164*/ 	.word	0x000001a0


	//   ....[3]....
        /*0168*/ 	.word	0x000003e0


	//   ....[4]....
        /*016c*/ 	.word	0x00000860


	//   ....[5]....
        /*0170*/ 	.word	0x000049c0


	//----- nvinfo : EIATTR_REG_RECONFIG
	.align		4
.L_28:
        /*0174*/ 	.byte	0x01, 0x54
	.zero		2


	//----- nvinfo : EIATTR_MBARRIER_INSTR_OFFSETS
	.align		4
        /*0178*/ 	.byte	0x04, 0x39
        /*017a*/ 	.short	(.L_30 - .L_29)


	//   ....[0]....
.L_29:
        /*017c*/ 	.word	0x00000320
        /*0180*/ 	.word	0x000000ff
        /*0184*/ 	.word	0x00000000
        /*0188*/ 	.short	0x0100
        /*018a*/ 	.byte	0x09
	.zero		1


	//   ....[1]....
        /*018c*/ 	.word	0x00000330
        /*0190*/ 	.word	0x000000ff
        /*0194*/ 	.word	0x00000028
        /*0198*/ 	.short	0x0100
        /*019a*/ 	.byte	0x09
	.zero		1


	//   ....[2]....
        /*019c*/ 	.word	0x00000340
        /*01a0*/ 	.word	0x000000ff
        /*01a4*/ 	.word	0x00000008
        /*01a8*/ 	.short	0x0100
        /*01aa*/ 	.byte	0x09
	.zero		1


	//   ....[3]....
        /*01ac*/ 	.word	0x00000350
        /*01b0*/ 	.word	0x000000ff
        /*01b4*/ 	.word	0x00000030
        /*01b8*/ 	.short	0x0100
        /*01ba*/ 	.byte	0x09
	.zero		1


	//   ....[4]....
        /*01bc*/ 	.word	0x00000360
        /*01c0*/ 	.word	0x000000ff
        /*01c4*/ 	.word	0x00000010
        /*01c8*/ 	.short	0x0100
        /*01ca*/ 	.byte	0x09
	.zero		1


	//   ....[5]....
        /*01cc*/ 	.word	0x00000370
        /*01d0*/ 	.word	0x000000ff
        /*01d4*/ 	.word	0x00000038
        /*01d8*/ 	.short	0x0100
        /*01da*/ 	.byte	0x09
	.zero		1


	//   ....[6]....
        /*01dc*/ 	.word	0x00000380
        /*01e0*/ 	.word	0x000000ff
        /*01e4*/ 	.word	0x00000018
        /*01e8*/ 	.short	0x0100
        /*01ea*/ 	.byte	0x09
	.zero		1


	//   ....[7]....
        /*01ec*/ 	.word	0x00000390
        /*01f0*/ 	.word	0x000000ff
        /*01f4*/ 	.word	0x00000040
        /*01f8*/ 	.short	0x0100
        /*01fa*/ 	.byte	0x09
	.zero		1


	//   ....[8]....
        /*01fc*/ 	.word	0x000003a0
        /*0200*/ 	.word	0x000000ff
        /*0204*/ 	.word	0x00000020
        /*0208*/ 	.short	0x0100
        /*020a*/ 	.byte	0x09
	.zero		1


	//   ....[9]....
        /*020c*/ 	.word	0x000003b0
        /*0210*/ 	.word	0x000000ff
        /*0214*/ 	.word	0x00000048
        /*0218*/ 	.short	0x0100
        /*021a*/ 	.byte	0x09
	.zero		1


	//   ....[10]....
        /*021c*/ 	.word	0x00000780
        /*0220*/ 	.word	0x000000ff
        /*0224*/ 	.word	0x00000060
        /*0228*/ 	.short	0x0100
        /*022a*/ 	.byte	0x06
	.zero		1


	//   ....[11]....
        /*022c*/ 	.word	0x00000800
        /*0230*/ 	.word	0x000000ff
        /*0234*/ 	.word	0x00000068
        /*0238*/ 	.short	0x0100
        /*023a*/ 	.byte	0x06
	.zero		1


	//   ....[12]....
        /*023c*/ 	.word	0x00004db0
        /*0240*/ 	.word	0x000000ff
        /*0244*/ 	.word	0x00000000
        /*0248*/ 	.short	0x010a
        /*024a*/ 	.byte	0x07
	.zero		1


	//   ....[13]....
        /*024c*/ 	.word	0x00004e10
        /*0250*/ 	.word	0x000000ff
        /*0254*/ 	.word	0x00000000
        /*0258*/ 	.short	0x010a
        /*025a*/ 	.byte	0x07
	.zero		1


	//   ....[14]....
        /*025c*/ 	.word	0x00010390
        /*0260*/ 	.word	0x000000ff
        /*0264*/ 	.word	0x00000000
        /*0268*/ 	.short	0x010a
        /*026a*/ 	.byte	0x09
	.zero		1


	//   ....[15]....
        /*026c*/ 	.word	0x000103d0
        /*0270*/ 	.word	0x000000ff
        /*0274*/ 	.word	0x00000000
        /*0278*/ 	.short	0x010a
        /*027a*/ 	.byte	0x09
	.zero		1


	//   ....[16]....
        /*027c*/ 	.word	0x0001ed20
        /*0280*/ 	.word	0x00000002
        /*0284*/ 	.word	0x00000000
        /*0288*/ 	.short	0x0101
        /*028a*/ 	.byte	0x3f
	.zero		1


	//   ....[17]....
        /*028c*/ 	.word	0x00026a10
        /*0290*/ 	.word	0x00000000
        /*0294*/ 	.word	0x00000000
        /*0298*/ 	.short	0x0101
        /*029a*/ 	.byte	0x3f
	.zero		1


	//   ....[18]....
        /*029c*/ 	.word	0x0004d490
        /*02a0*/ 	.word	0x0000000f
        /*02a4*/ 	.word	0x00000028
        /*02a8*/ 	.short	0x010a
        /*02aa*/ 	.byte	0x3f
	.zero		1


	//   ....[19]....
        /*02ac*/ 	.word	0x0004d820
        /*02b0*/ 	.word	0x00000002
        /*02b4*/ 	.word	0x00000068
        /*02b8*/ 	.short	0x0101
        /*02ba*/ 	.byte	0x3f
	.zero		1


	//   ....[20]....
        /*02bc*/ 	.word	0x0004dfd0
        /*02c0*/ 	.word	0x00000004
        /*02c4*/ 	.word	0x00000000
        /*02c8*/ 	.short	0x010a
        /*02ca*/ 	.byte	0x3f
	.zero		1


	//   ....[21]....
        /*02cc*/ 	.word	0x0004e060
        /*02d0*/ 	.word	0x00000003
        /*02d4*/ 	.word	0x00000000
        /*02d8*/ 	.short	0x010a
        /*02da*/ 	.byte	0x3f
	.zero		1


	//   ....[22]....
        /*02dc*/ 	.word	0x0004e0f0
        /*02e0*/ 	.word	0x00000003
        /*02e4*/ 	.word	0x00000000
        /*02e8*/ 	.short	0x010a
        /*02ea*/ 	.byte	0x3f
	.zero		1


	//   ....[23]....
        /*02ec*/ 	.word	0x0004e180
        /*02f0*/ 	.word	0x00000003
        /*02f4*/ 	.word	0x00000000
        /*02f8*/ 	.short	0x010a
        /*02fa*/ 	.byte	0x3f
	.zero		1


	//   ....[24]....
        /*02fc*/ 	.word	0x0004e210
        /*0300*/ 	.word	0x00000003
        /*0304*/ 	.word	0x00000000
        /*0308*/ 	.short	0x010a
        /*030a*/ 	.byte	0x3f
	.zero		1


	//   ....[25]....
        /*030c*/ 	.word	0x0004e280
        /*0310*/ 	.word	0x00000003
        /*0314*/ 	.word	0x00000000
        /*0318*/ 	.short	0x010a
        /*031a*/ 	.byte	0x3f
	.zero		1


	//   ....[26]....
        /*031c*/ 	.word	0x0004e2f0
        /*0320*/ 	.word	0x00000000
        /*0324*/ 	.word	0x00000000
        /*0328*/ 	.short	0x010a
        /*032a*/ 	.byte	0x3f
	.zero		1


	//   ....[27]....
        /*032c*/ 	.word	0x0004e3d0
        /*0330*/ 	.word	0x0000000f
        /*0334*/ 	.word	0x00000028
        /*0338*/ 	.short	0x010a
        /*033a*/ 	.byte	0x3f
	.zero		1


	//   ....[28]....
        /*033c*/ 	.word	0x0004e4a0
        /*0340*/ 	.word	0x00000004
        /*0344*/ 	.word	0x00000000
        /*0348*/ 	.short	0x010a
        /*034a*/ 	.byte	0x3f
	.zero		1


	//   ....[29]....
        /*034c*/ 	.word	0x0004e4f0
        /*0350*/ 	.word	0x00000003
        /*0354*/ 	.word	0x00000000
        /*0358*/ 	.short	0x010a
        /*035a*/ 	.byte	0x3f
	.zero		1


	//   ....[30]....
        /*035c*/ 	.word	0x0004e540
        /*0360*/ 	.word	0x00000003
        /*0364*/ 	.word	0x00000000
        /*0368*/ 	.short	0x010a
        /*036a*/ 	.byte	0x3f
	.zero		1


	//   ....[31]....
        /*036c*/ 	.word	0x0004e590
        /*0370*/ 	.word	0x00000003
        /*0374*/ 	.word	0x00000000
        /*0378*/ 	.short	0x010a
        /*037a*/ 	.byte	0x3f
	.zero		1


	//----- nvinfo : EIATTR_NUM_MBARRIERS
	.align		4
.L_30:
        /*037c*/ 	.byte	0x03, 0x38
        /*037e*/ 	.short	0x000c


	//----- nvinfo : EIATTR_EXIT_INSTR_OFFSETS
	.align		4
        /*0380*/ 	.byte	0x04, 0x1c
        /*0382*/ 	.short	(.L_32 - .L_31)


	//   ....[0]....
.L_31:
        /*0384*/ 	.word	0x000009f0


	//   ....[1]....
        /*0388*/ 	.word	0x00001290


	//   ....[2]....
        /*038c*/ 	.word	0x0004cb80


	//   ....[3]....
        /*0390*/ 	.word	0x0004d120


	//   ....[4]....
        /*0394*/ 	.word	0x0004e260


	//----- nvinfo : EIATTR_MAX_THREADS
	.align		4
.L_32:
        /*0398*/ 	.byte	0x04, 0x05
        /*039a*/ 	.short	(.L_34 - .L_33)
.L_33:
        /*039c*/ 	.word	0x00000180
        /*03a0*/ 	.word	0x00000001
        /*03a4*/ 	.word	0x00000001


	//----- nvinfo : EIATTR_CRS_STACK_SIZE
	.align		4
.L_34:
        /*03a8*/ 	.byte	0x04, 0x1e
        /*03aa*/ 	.short	(.L_36 - .L_35)
.L_35:
        /*03ac*/ 	.word	0x00000000


	//----- nvinfo : EIATTR_CBANK_PARAM_SIZE
	.align		4
.L_36:
        /*03b0*/ 	.byte	0x03, 0x19
        /*03b2*/ 	.short	0x0470


	//----- nvinfo : EIATTR_PARAM_CBANK
	.align		4
        /*03b4*/ 	.byte	0x04, 0x0a
        /*03b6*/ 	.short	(.L_38 - .L_37)
	.align		4
.L_37:
        /*03b8*/ 	.word	index@(.nv.constant0._ZN7cutlass13device_kernelINS_4gemm6kernel13GemmUniversalIN4cute5tupleIJiiiiEEENS1_10collective13CollectiveMmaINS1_37MainloopSm90TmaGmmaWarpSpecializedFP8ILi5ENS5_IJNS4_1CILi2EEENSA_ILi1EEESC_EEENS1_35KernelTmaWarpSpecializedCooperativeEEENS5_IJNSA_ILi192EEENSA_ILi512EEENSA_ILi64EEEEEENS_12float_e4m3_tENS5_IJlSC_lEEESK_SL_NS4_8TiledMMAINS4_8MMA_AtomIJNS4_4SM904GMMA31MMA_64x256x32_F32E4M3E4M3_SS_TNILNSP_7ScaleInE1ELSR_1EEEEEENS4_6LayoutISD_NS5_IJSC_NSA_ILi0EEESV_EEEEENS5_IJNS4_10UnderscoreESY_SY_EEEEENS4_13SM90_TMA_LOADENS4_14ComposedLayoutINS4_7SwizzleILi2ELi4ELi3EEENS4_18smem_ptr_flag_bitsILi8EEENSU_INS5_IJNSA_ILi8EEESI_EEENS5_IJSI_SC_EEEEEEEvNS4_8identityENS4_23SM90_TMA_LOAD_MULTICASTES1B_vS1C_EENS_8epilogue10collective6detail29Sm90TmaWarpSpecializedAdapterINS1G_15DefaultEpilogueISK_SL_SL_NS1F_6thread17LinearCombinationISK_Li1EffLNS1K_9ScaleType4KindE0ELNS_15FloatRoundStyleE2ESK_EENS1_15EpilogueDefaultEEEEEvvEEEEvNT_6ParamsE)
        /*03bc*/ 	.short	0x0210
        /*03be*/ 	.short	0x0470


	//----- nvinfo : EIATTR_SW_WAR
	.align		4
.L_38:
        /*03c0*/ 	.byte	0x04, 0x36
        /*03c2*/ 	.short	(.L_40 - .L_39)
.L_39:
        /*03c4*/ 	.word	0x00000008
.L_40:


//--------------------- .nv.callgraph             --------------------------
	.section	.nv.callgraph,"",@"SHT_CUDA_CALLGRAPH"
	.align	4
	.sectionentsize	8
	.align		4
        /*0000*/ 	.word	0x00000000
	.align		4
        /*0004*/ 	.word	0xffffffff
	.align		4
        /*0008*/ 	.word	0x00000000
	.align		4
        /*000c*/ 	.word	0xfffffffe
	.align		4
        /*0010*/ 	.word	0x00000000
	.align		4
        /*0014*/ 	.word	0xfffffffd
	.align		4
        /*0018*/ 	.word	0x00000000
	.align		4
        /*001c*/ 	.word	0xfffffffc


//--------------------- .nv.constant4             --------------------------
	.section	.nv.constant4,"a",@progbits
	.align	8
	.align		8
.nv.constant4:
        /*0000*/ 	.dword	_ZN40_INTERNAL_94987b58_4_k_cu_3ac20a4b_153454cuda3std3__45__cpo5beginE
	.align		8
        /*0008*/ 	.dword	_ZN40_INTERNAL_94987b58_4_k_cu_3ac20a4b_153454cuda3std3__45__cpo3endE
	.align		8
        /*0010*/ 	.dword	_ZN40_INTERNAL_94987b58_4_k_cu_3ac20a4b_153454cuda3std3__45__cpo6cbeginE
	.align		8
        /*0018*/ 	.dword	_ZN40_INTERNAL_94987b58_4_k_cu_3ac20a4b_153454cuda3std3__45__cpo4cendE
	.align		8
        /*0020*/ 	.dword	_ZN40_INTERNAL_94987b58_4_k_cu_3ac20a4b_153454cuda3std3__442_GLOBAL__N__94987b58_4_k_cu_3ac20a4b_153456ignoreE
	.align		8
        /*0028*/ 	.dword	_ZN40_INTERNAL_94987b58_4_k_cu_3ac20a4b_153454cuda3std3__419piecewise_constructE
	.align		8
        /*0030*/ 	.dword	_ZN40_INTERNAL_94987b58_4_k_cu_3ac20a4b_153454cuda3std3__48in_placeE
	.align		8
        /*0038*/ 	.dword	_ZN40_INTERNAL_94987b58_4_k_cu_3ac20a4b_153454cuda3std6ranges3__45__cpo4swapE
	.align		8
        /*0040*/ 	.dword	_ZN40_INTERNAL_94987b58_4_k_cu_3ac20a4b_153454cuda3std6ranges3__45__cpo9iter_moveE
	.align		8
        /*0048*/ 	.dword	_ZN40_INTERNAL_94987b58_4_k_cu_3ac20a4b_153454cute7productE
	.align		8
        /*0050*/ 	.dword	_ZN40_INTERNAL_94987b58_4_k_cu_3ac20a4b_153454cute1_E


//--------------------- .text._ZN7cutlass13device_kernelINS_4gemm6kernel13GemmUniversalIN4cute5tupleIJiiiiEEENS1_10collective13CollectiveMmaINS1_37MainloopSm90TmaGmmaWarpSpecializedFP8ILi5ENS5_IJNS4_1CILi2EEENSA_ILi1EEESC_EEENS1_35KernelTmaWarpSpecializedCooperativeEEENS5_IJNSA_ILi192EEENSA_ILi512EEENSA_ILi64EEEEEENS_12float_e4m3_tENS5_IJlSC_lEEESK_SL_NS4_8TiledMMAINS4_8MMA_AtomIJNS4_4SM904GMMA31MMA_64x256x32_F32E4M3E4M3_SS_TNILNSP_7ScaleInE1ELSR_1EEEEEENS4_6LayoutISD_NS5_IJSC_NSA_ILi0EEESV_EEEEENS5_IJNS4_10UnderscoreESY_SY_EEEEENS4_13SM90_TMA_LOADENS4_14ComposedLayoutINS4_7SwizzleILi2ELi4ELi3EEENS4_18smem_ptr_flag_bitsILi8EEENSU_INS5_IJNSA_ILi8EEESI_EEENS5_IJSI_SC_EEEEEEEvNS4_8identityENS4_23SM90_TMA_LOAD_MULTICASTES1B_vS1C_EENS_8epilogue10collective6detail29Sm90TmaWarpSpecializedAdapterINS1G_15DefaultEpilogueISK_SL_SL_NS1F_6thread17LinearCombinationISK_Li1EffLNS1K_9ScaleType4KindE0ELNS_15FloatRoundStyleE2ESK_EENS1_15EpilogueDefaultEEEEEvvEEEEvNT_6ParamsE --------------------------
	.section	.text._ZN7cutlass13device_kernelINS_4gemm6kernel13GemmUniversalIN4cute5tupleIJiiiiEEENS1_10collective13CollectiveMmaINS1_37MainloopSm90TmaGmmaWarpSpecializedFP8ILi5ENS5_IJNS4_1CILi2EEENSA_ILi1EEESC_EEENS1_35KernelTmaWarpSpecializedCooperativeEEENS5_IJNSA_ILi192EEENSA_ILi512EEENSA_ILi64EEEEEENS_12float_e4m3_tENS5_IJlSC_lEEESK_SL_NS4_8TiledMMAINS4_8MMA_AtomIJNS4_4SM904GMMA31MMA_64x256x32_F32E4M3E4M3_SS_TNILNSP_7ScaleInE1ELSR_1EEEEEENS4_6LayoutISD_NS5_IJSC_NSA_ILi0EEESV_EEEEENS5_IJNS4_10UnderscoreESY_SY_EEEEENS4_13SM90_TMA_LOADENS4_14ComposedLayoutINS4_7SwizzleILi2ELi4ELi3EEENS4_18smem_ptr_flag_bitsILi8EEENSU_INS5_IJNSA_ILi8EEESI_EEENS5_IJSI_SC_EEEEEEEvNS4_8identityENS4_23SM90_TMA_LOAD_MULTICASTES1B_vS1C_EENS_8epilogue10collective6detail29Sm90TmaWarpSpecializedAdapterINS1G_15DefaultEpilogueISK_SL_SL_NS1F_6thread17LinearCombinationISK_Li1EffLNS1K_9ScaleType4KindE0ELNS_15FloatRoundStyleE2ESK_EENS1_15EpilogueDefaultEEEEEvvEEEEvNT_6ParamsE,"ax",@progbits
	.align	128
.text._ZN7cutlass13device_kernelINS_4gemm6kernel13GemmUniversalIN4cute5tupleIJiiiiEEENS1_10collective13CollectiveMmaINS1_37MainloopSm90TmaGmmaWarpSpecializedFP8ILi5ENS5_IJNS4_1CILi2EEENSA_ILi1EEESC_EEENS1_35KernelTmaWarpSpecializedCooperativeEEENS5_IJNSA_ILi192EEENSA_ILi512EEENSA_ILi64EEEEEENS_12float_e4m3_tENS5_IJlSC_lEEESK_SL_NS4_8TiledMMAINS4_8MMA_AtomIJNS4_4SM904GMMA31MMA_64x256x32_F32E4M3E4M3_SS_TNILNSP_7ScaleInE1ELSR_1EEEEEENS4_6LayoutISD_NS5_IJSC_NSA_ILi0EEESV_EEEEENS5_IJNS4_10UnderscoreESY_SY_EEEEENS4_13SM90_TMA_LOADENS4_14ComposedLayoutINS4_7SwizzleILi2ELi4ELi3EEENS4_18smem_ptr_flag_bitsILi8EEENSU_INS5_IJNSA_ILi8EEESI_EEENS5_IJSI_SC_EEEEEEEvNS4_8identityENS4_23SM90_TMA_LOAD_MULTICASTES1B_vS1C_EENS_8epilogue10collective6detail29Sm90TmaWarpSpecializedAdapterINS1G_15DefaultEpilogueISK_SL_SL_NS1F_6thread17LinearCombinationISK_Li1EffLNS1K_9ScaleType4KindE0ELNS_15FloatRoundStyleE2ESK_EENS1_15EpilogueDefaultEEEEEvvEEEEvNT_6ParamsE:
        .type           _ZN7cutlass13device_kernelINS_4gemm6kernel13GemmUniversalIN4cute5tupleIJiiiiEEENS1_10collective13CollectiveMmaINS1_37MainloopSm90TmaGmmaWarpSpecializedFP8ILi5ENS5_IJNS4_1CILi2EEENSA_ILi1EEESC_EEENS1_35KernelTmaWarpSpecializedCooperativeEEENS5_IJNSA_ILi192EEENSA_ILi512EEENSA_ILi64EEEEEENS_12float_e4m3_tENS5_IJlSC_lEEESK_SL_NS4_8TiledMMAINS4_8MMA_AtomIJNS4_4SM904GMMA31MMA_64x256x32_F32E4M3E4M3_SS_TNILNSP_7ScaleInE1ELSR_1EEEEEENS4_6LayoutISD_NS5_IJSC_NSA_ILi0EEESV_EEEEENS5_IJNS4_10UnderscoreESY_SY_EEEEENS4_13SM90_TMA_LOADENS4_14ComposedLayoutINS4_7SwizzleILi2ELi4ELi3EEENS4_18smem_ptr_flag_bitsILi8EEENSU_INS5_IJNSA_ILi8EEESI_EEENS5_IJSI_SC_EEEEEEEvNS4_8identityENS4_23SM90_TMA_LOAD_MULTICASTES1B_vS1C_EENS_8epilogue10collective6detail29Sm90TmaWarpSpecializedAdapterINS1G_15DefaultEpilogueISK_SL_SL_NS1F_6thread17LinearCombinationISK_Li1EffLNS1K_9ScaleType4KindE0ELNS_15FloatRoundStyleE2ESK_EENS1_15EpilogueDefaultEEEEEvvEEEEvNT_6ParamsE,@function
        .size           _ZN7cutlass13device_kernelINS_4gemm6kernel13GemmUniversalIN4cute5tupleIJiiiiEEENS1_10collective13CollectiveMmaINS1_37MainloopSm90TmaGmmaWarpSpecializedFP8ILi5ENS5_IJNS4_1CILi2EEENSA_ILi1EEESC_EEENS1_35KernelTmaWarpSpecializedCooperativeEEENS5_IJNSA_ILi192EEENSA_ILi512EEENSA_ILi64EEEEEENS_12float_e4m3_tENS5_IJlSC_lEEESK_SL_NS4_8TiledMMAINS4_8MMA_AtomIJNS4_4SM904GMMA31MMA_64x256x32_F32E4M3E4M3_SS_TNILNSP_7ScaleInE1ELSR_1EEEEEENS4_6LayoutISD_NS5_IJSC_NSA_ILi0EEESV_EEEEENS5_IJNS4_10UnderscoreESY_SY_EEEEENS4_13SM90_TMA_LOADENS4_14ComposedLayoutINS4_7SwizzleILi2ELi4ELi3EEENS4_18smem_ptr_flag_bitsILi8EEENSU_INS5_IJNSA_ILi8EEESI_EEENS5_IJSI_SC_EEEEEEEvNS4_8identityENS4_23SM90_TMA_LOAD_MULTICASTES1B_vS1C_EENS_8epilogue10collective6detail29Sm90TmaWarpSpecializedAdapterINS1G_15DefaultEpilogueISK_SL_SL_NS1F_6thread17LinearCombinationISK_Li1EffLNS1K_9ScaleType4KindE0ELNS_15FloatRoundStyleE2ESK_EENS1_15EpilogueDefaultEEEEEvvEEEEvNT_6ParamsE,(.L_x_1104 - _ZN7cutlass13device_kernelINS_4gemm6kernel13GemmUniversalIN4cute5tupleIJiiiiEEENS1_10collective13CollectiveMmaINS1_37MainloopSm90TmaGmmaWarpSpecializedFP8ILi5ENS5_IJNS4_1CILi2EEENSA_ILi1EEESC_EEENS1_35KernelTmaWarpSpecializedCooperativeEEENS5_IJNSA_ILi192EEENSA_ILi512EEENSA_ILi64EEEEEENS_12float_e4m3_tENS5_IJlSC_lEEESK_SL_NS4_8TiledMMAINS4_8MMA_AtomIJNS4_4SM904GMMA31MMA_64x256x32_F32E4M3E4M3_SS_TNILNSP_7ScaleInE1ELSR_1EEEEEENS4_6LayoutISD_NS5_IJSC_NSA_ILi0EEESV_EEEEENS5_IJNS4_10UnderscoreESY_SY_EEEEENS4_13SM90_TMA_LOADENS4_14ComposedLayoutINS4_7SwizzleILi2ELi4ELi3EEENS4_18smem_ptr_flag_bitsILi8EEENSU_INS5_IJNSA_ILi8EEESI_EEENS5_IJSI_SC_EEEEEEEvNS4_8identityENS4_23SM90_TMA_LOAD_MULTICASTES1B_vS1C_EENS_8epilogue10collective6detail29Sm90TmaWarpSpecializedAdapterINS1G_15DefaultEpilogueISK_SL_SL_NS1F_6thread17LinearCombinationISK_Li1EffLNS1K_9ScaleType4KindE0ELNS_15FloatRoundStyleE2ESK_EENS1_15EpilogueDefaultEEEEEvvEEEEvNT_6ParamsE)
        .other          _ZN7cutlass13device_kernelINS_4gemm6kernel13GemmUniversalIN4cute5tupleIJiiiiEEENS1_10collective13CollectiveMmaINS1_37MainloopSm90TmaGmmaWarpSpecializedFP8ILi5ENS5_IJNS4_1CILi2EEENSA_ILi1EEESC_EEENS1_35KernelTmaWarpSpecializedCooperativeEEENS5_IJNSA_ILi192EEENSA_ILi512EEENSA_ILi64EEEEEENS_12float_e4m3_tENS5_IJlSC_lEEESK_SL_NS4_8TiledMMAINS4_8MMA_AtomIJNS4_4SM904GMMA31MMA_64x256x32_F32E4M3E4M3_SS_TNILNSP_7ScaleInE1ELSR_1EEEEEENS4_6LayoutISD_NS5_IJSC_NSA_ILi0EEESV_EEEEENS5_IJNS4_10UnderscoreESY_SY_EEEEENS4_13SM90_TMA_LOADENS4_14ComposedLayoutINS4_7SwizzleILi2ELi4ELi3EEENS4_18smem_ptr_flag_bitsILi8EEENSU_INS5_IJNSA_ILi8EEESI_EEENS5_IJSI_SC_EEEEEEEvNS4_8identityENS4_23SM90_TMA_LOAD_MULTICASTES1B_vS1C_EENS_8epilogue10collective6detail29Sm90TmaWarpSpecializedAdapterINS1G_15DefaultEpilogueISK_SL_SL_NS1F_6thread17LinearCombinationISK_Li1EffLNS1K_9ScaleType4KindE0ELNS_15FloatRoundStyleE2ESK_EENS1_15EpilogueDefaultEEEEEvvEEEEvNT_6ParamsE,@"STO_CUDA_ENTRY STV_DEFAULT"
_ZN7cutlass13device_kernelINS_4gemm6kernel13GemmUniversalIN4cute5tupleIJiiiiEEENS1_10collective13CollectiveMmaINS1_37MainloopSm90TmaGmmaWarpSpecializedFP8ILi5ENS5_IJNS4_1CILi2EEENSA_ILi1EEESC_EEENS1_35KernelTmaWarpSpecializedCooperativeEEENS5_IJNSA_ILi192EEENSA_ILi512EEENSA_ILi64EEEEEENS_12float_e4m3_tENS5_IJlSC_lEEESK_SL_NS4_8TiledMMAINS4_8MMA_AtomIJNS4_4SM904GMMA31MMA_64x256x32_F32E4M3E4M3_SS_TNILNSP_7ScaleInE1ELSR_1EEEEEENS4_6LayoutISD_NS5_IJSC_NSA_ILi0EEESV_EEEEENS5_IJNS4_10UnderscoreESY_SY_EEEEENS4_13SM90_TMA_LOADENS4_14ComposedLayoutINS4_7SwizzleILi2ELi4ELi3EEENS4_18smem_ptr_flag_bitsILi8EEENSU_INS5_IJNSA_ILi8EEESI_EEENS5_IJSI_SC_EEEEEEEvNS4_8identityENS4_23SM90_TMA_LOAD_MULTICASTES1B_vS1C_EENS_8epilogue10collective6detail29Sm90TmaWarpSpecializedAdapterINS1G_15DefaultEpilogueISK_SL_SL_NS1F_6thread17LinearCombinationISK_Li1EffLNS1K_9ScaleType4KindE0ELNS_15FloatRoundStyleE2ESK_EENS1_15EpilogueDefaultEEEEEvvEEEEvNT_6ParamsE:
[----:B------:R-:W0:Y:S02]  /*0000*/  LDC R1, c[0x0][0x28] ;  /* 0x00000a00ff017b82 */ /* 0x000e240000000800 */
[----:B0-----:R-:W-:Y:S01]  /*0010*/  VIADD R1, R1, 0xffffe730 ;  /* 0xffffe73001017836 */ /* 0x001fe20000000000 */
[----:B------:R-:W0:Y:S01]  /*0020*/  S2R R4, SR_TID.X ;  /* 0x0000000000047919 */ /* 0x000e220000002100 */
[----:B------:R-:W-:Y:S01]  /*0030*/  ELECT P0, URZ, PT ;  /* 0x00000000003f782f */ /* 0x000fe20003800000 */
[----:B------:R-:W-:Y:S01]  /*0040*/  BSSY B0, `(.L_x_0) ;  /* 0x0000015000007945 */ /* 0x000fe20003800000 */
[--C-:B0-----:R-:W-:Y:S02]  /*0050*/  SHF.R.U32.HI R0, RZ, 0x5, R4.reuse ;  /* 0x00000005ff007819 */ /* 0x101fe40000011604 */
[----:B------:R-:W-:-:S03]  /*0060*/  SHF.R.U32.HI R2, RZ, 0x7, R4 ;  /* 0x00000007ff027819 */ /* 0x000fc60000011604 */
[----:B------:R-:W0:Y:S04]  /*0070*/  SHFL.IDX PT, R3, R0, RZ, 0x1f ;  /* 0x00001fff00037589 */ /* 0x000e2800000e0000 */
[----:B------:R-:W1:Y:S01]  /*0080*/  SHFL.IDX PT, R2, R2, RZ, 0x1f ;  /* 0x00001fff02027589 */ /* 0x000e6200000e0000 */
[----:B0-----:R-:W-:Y:S02]  /*0090*/  R2UR UR4, R3 ;  /* 0x00000000030472ca */ /* 0x001fe400000e0000 */
[----:B-1----:R-:W-:-:S11]  /*00a0*/  R2UR UR6, R2 ;  /* 0x00000000020672ca */ /* 0x002fd600000e0000 */
[----:B------:R-:W-:Y:S02]  /*00b0*/  USHF.R.S32.HI UR5, URZ, 0x1f, UR4 ;  /* 0x0000001f3f057899 */ /* 0x000fe40008011404 */
[----:B------:R-:W-:Y:S02]  /*00c0*/  ISETP.NE.OR P0, PT, RZ, UR4, !P0 ;  /* 0x00000004ff007c0c */ /* 0x000fe4000c705670 */
[----:B------:R-:W-:-:S04]  /*00d0*/  ULEA.HI UR5, UR5, UR4, URZ, 0x2 ;  /* 0x0000000405057291 */ /* 0x000fc8000f8f103f */
[----:B------:R-:W-:-:S04]  /*00e0*/  ULOP3.LUT UR5, UR5, 0xfffffffc, URZ, 0xc0, !UPT ;  /* 0xfffffffc05057892 */ /* 0x000fc8000f8ec03f */
[----:B------:R-:W-:-:S03]  /*00f0*/  UIADD3 UR8, UR4, -UR5, URZ ;  /* 0x8000000504087290 */ /* 0x000fc6000fffe03f */
[----:B------:R-:W-:Y:S09]  /*0100*/  @P0 BRA `(.L_x_1) ;  /* 0x0000000000200947 */ /* 0x000ff20003800000 */
[----:B------:R-:W-:Y:S02]  /*0110*/  ULDC.64 UR4, c[0x0][0x198] ;  /* 0x0000660000047ab9 */ /* 0x000fe40000000a00 */
[----:B------:R-:W-:Y:S02]  /*0120*/  UIADD3 UR10, UP0, UR4, 0xf0, URZ ;  /* 0x000000f0040a7890 */ /* 0x000fe4000ff1e03f */
[----:B------:R-:W-:Y:S02]  /*0130*/  UIADD3 UR4, UP1, UR4, 0x1f0, URZ ;  /* 0x000001f004047890 */ /* 0x000fe4000ff3e03f */
[----:B------:R-:W-:Y:S02]  /*0140*/  UIADD3.X UR11, URZ, UR5, URZ, UP0, !UPT ;  /* 0x000000053f0b7290 */ /* 0x000fe400087fe43f */
[----:B------:R-:W-:-:S07]  /*0150*/  UIADD3.X UR5, URZ, UR5, URZ, UP1, !UPT ;  /* 0x000000053f057290 */ /* 0x000fce0008ffe43f */
[----:B------:R0:W-:Y:S02]  /*0160*/  UTMACCTL.PF [UR10] ;  /* 0x000000000a0079b9 */ /* 0x0001e40008040000 */
[----:B------:R0:W-:Y:S02]  /*0170*/  UTMACCTL.PF [UR4] ;  /* 0x00000000040079b9 */ /* 0x0001e40008040000 */
[----:B0-----:R-:W-:Y:S01]  /*0180*/  NOP ;  /* 0x0000000000007918 */ /* 0x001fe20000000000 */
.L_x_1:
[----:B------:R-:W-:Y:S05]  /*0190*/  BSYNC B0 ;  /* 0x0000000000007941 */ /* 0x000fea0003800000 */
.L_x_0:
[----:B------:R-:W0:Y:S01]  /*01a0*/  SHFL.IDX PT, R3, R0, RZ, 0x1f ;  /* 0x00001fff00037589 */ /* 0x000e2200000e0000 */
[----:B------:R-:W-:Y:S01]  /*01b0*/  UISETP.NE.AND UP0, UPT, UR8, 0x3, UPT ;  /* 0x000000030800788c */ /* 0x000fe2000bf05270 */
[----:B------:R-:W-:Y:S01]  /*01c0*/  ISETP.NE.AND P1, PT, RZ, UR6, PT ;  /* 0x00000006ff007c0c */ /* 0x000fe2000bf25270 */
[----:B------:R-:W-:Y:S02]  /*01d0*/  UIADD3 UR10, UR6, -0x1, URZ ;  /* 0xffffffff060a7890 */ /* 0x000fe4000fffe03f */
[----:B------:R-:W-:Y:S02]  /*01e0*/  UISETP.EQ.OR UP0, UPT, UR8, URZ, !UP0 ;  /* 0x0000003f0800728c */ /* 0x000fe4000c702670 */
[----:B------:R-:W-:Y:S02]  /*01f0*/  UISETP.GE.U32.AND UP1, UPT, UR10, 0x2, UPT ;  /* 0x000000020a00788c */ /* 0x000fe4000bf26070 */
[----:B------:R-:W-:-:S04]  /*0200*/  UISETP.EQ.AND UP0, UPT, UR6, URZ, UP0 ;  /* 0x0000003f0600728c */ /* 0x000fc80008702270 */
[----:B------:R-:W-:-:S04]  /*0210*/  USEL UR13, URZ, 0x1, !UP0 ;  /* 0x000000013f0d7887 */ /* 0x000fc8000c000000 */
[----:B------:R-:W-:Y:S01]  /*0220*/  USEL UR13, UR13, 0x2, UP1 ;  /* 0x000000020d0d7887 */ /* 0x000fe20008800000 */
[----:B0-----:R-:W-:-:S13]  /*0230*/  ISETP.NE.AND P0, PT, R3, RZ, PT ;  /* 0x000000ff0300720c */ /* 0x001fda0003f05270 */
[----:B------:R-:W-:Y:S05]  /*0240*/  @P0 BRA `(.L_x_2) ;  /* 0x0000000000600947 */ /* 0x000fea0003800000 */
[----:B------:R-:W0:Y:S01]  /*0250*/  S2UR UR9, SR_CgaCtaId ;  /* 0x00000000000979c3 */ /* 0x000e220000008800 */
[----:B------:R-:W-:Y:S01]  /*0260*/  UMOV UR4, 0x400 ;  /* 0x0000040000047882 */ /* 0x000fe20000000000 */
[----:B------:R-:W-:Y:S01]  /*0270*/  UMOV UR5, 0x1 ;  /* 0x0000000100057882 */ /* 0x000fe20000000000 */
[----:B------:R-:W-:Y:S01]  /*0280*/  UMOV UR6, 0x4 ;  /* 0x0000000400067882 */ /* 0x000fe20000000000 */
[----:B------:R-:W-:Y:S01]  /*0290*/  ELECT P0, URZ, PT ;  /* 0x00000000003f782f */ /* 0x000fe20003800000 */
[----:B------:R-:W-:-:S04]  /*02a0*/  UIADD3 UR6, -UR6, 0x100000, URZ ;  /* 0x0010000006067890 */ /* 0x000fc8000fffe13f */
[----:B------:R-:W-:Y:S02]  /*02b0*/  USHF.L.U32 UR7, UR6, 0xb, URZ ;  /* 0x0000000b06077899 */ /* 0x000fe4000800063f */
[----:B------:R-:W-:Y:S02]  /*02c0*/  USHF.L.U32 UR6, UR6, 0x1, URZ ;  /* 0x0000000106067899 */ /* 0x000fe4000800063f */
[----:B0-----:R-:W-:Y:S02]  /*02d0*/  ULEA UR9, UR9, UR4, 0x18 ;  /* 0x0000000409097291 */ /* 0x001fe4000f8ec03f */
[----:B------:R-:W-:-:S04]  /*02e0*/  UIADD3 UR4, -UR5, 0x100000, URZ ;  /* 0x0010000005047890 */ /* 0x000fc8000fffe13f */
[----:B------:R-:W-:Y:S02]  /*02f0*/  USHF.L.U32 UR5, UR4, 0xb, URZ ;  /* 0x0000000b04057899 */ /* 0x000fe4000800063f */
[----:B------:R-:W-:Y:S01]  /*0300*/  USHF.L.U32 UR4, UR4, 0x1, URZ ;  /* 0x0000000104047899 */ /* 0x000fe2000800063f */
[----:B------:R-:W0:Y:S11]  /*0310*/  FENCE.VIEW.ASYNC.S ;  /* 0x00000000000073c6 */ /* 0x000e360000000000 */
[----:B0-----:R0:W1:Y:S01]  /*0320*/  SYNCS.EXCH.64 URZ, [UR9], UR4 ;  /* 0x00000004093f75b2 */ /* 0x0010620008000100 */
[----:B------:R0:W2:Y:S01]  /*0330*/  SYNCS.EXCH.64 URZ, [UR9+0x28], UR6 ;  /* 0x00002806093f75b2 */ /* 0x0000a20008000100 */
[----:B------:R0:W3:Y:S01]  /*0340*/  SYNCS.EXCH.64 URZ, [UR9+0x8], UR4 ;  /* 0x00000804093f75b2 */ /* 0x0000e20008000100 */
[----:B------:R0:W4:Y:S01]  /*0350*/  SYNCS.EXCH.64 URZ, [UR9+0x30], UR6 ;  /* 0x00003006093f75b2 */ /* 0x0001220008000100 */
[----:B------:R0:W0:Y:S01]  /*0360*/  SYNCS.EXCH.64 URZ, [UR9+0x10], UR4 ;  /* 0x00001004093f75b2 */ /* 0x0000220008000100 */
[----:B------:R0:W0:Y:S01]  /*0370*/  SYNCS.EXCH.64 URZ, [UR9+0x38], UR6 ;  /* 0x00003806093f75b2 */ /* 0x0000220008000100 */
[----:B------:R0:W0:Y:S01]  /*0380*/  SYNCS.EXCH.64 URZ, [UR9+0x18], UR4 ;  /* 0x00001804093f75b2 */ /* 0x0000220008000100 */
[----:B------:R0:W0:Y:S01]  /*0390*/  SYNCS.EXCH.64 URZ, [UR9+0x40], UR6 ;  /* 0x00004006093f75b2 */ /* 0x0000220008000100 */
[----:B------:R0:W0:Y:S01]  /*03a0*/  SYNCS.EXCH.64 URZ, [UR9+0x20], UR4 ;  /* 0x00002004093f75b2 */ /* 0x0000220008000100 */
[----:B------:R0:W0:Y:S01]  /*03b0*/  SYNCS.EXCH.64 URZ, [UR9+0x48], UR6 ;  /* 0x00004806093f75b2 */ /* 0x0000220008000100 */
[----:B------:R-:W-:Y:S01]  /*03c0*/  NOP ;  /* 0x0000000000007918 */ /* 0x000fe20000000000 */
.L_x_2:
[----:B------:R-:W-:Y:S01]  /*03d0*/  SHF.R.S32.HI R2, RZ, 0x1f, R4 ;  /* 0x0000001fff027819 */ /* 0x000fe20000011404 */
[----:B------:R-:W5:Y:S01]  /*03e0*/  SHFL.IDX PT, R0, R0, RZ, 0x1f ;  /* 0x00001fff00007589 */ /* 0x000f6200000e0000 */
[----:B0-----:R-:W0:Y:S01]  /*03f0*/  S2UR UR9, SR_CTAID.X ;  /* 0x00000000000979c3 */ /* 0x001e220000002500 */
[----:B------:R-:W-:Y:S02]  /*0400*/  ELECT P0, URZ, PT ;  /* 0x00000000003f782f */ /* 0x000fe40003800000 */
[----:B------:R-:W-:Y:S01]  /*0410*/  LEA.HI R2, R2, R4, RZ, 0x7 ;  /* 0x0000000402027211 */ /* 0x000fe200078f38ff */
[----:B------:R-:W-:Y:S01]  /*0420*/  ULDC UR4, c[0x0][0x150] ;  /* 0x0000540000047ab9 */ /* 0x000fe20000000800 */
[----:B------:R-:W-:Y:S01]  /*0430*/  SHF.R.S32.HI R6, RZ, 0x1f, R3 ;  /* 0x0000001fff067819 */ /* 0x000fe20000011403 */
[----:B------:R-:W-:Y:S01]  /*0440*/  NOP ;  /* 0x0000000000007918 */ /* 0x000fe20000000000 */
[----:B------:R-:W-:Y:S01]  /*0450*/  LOP3.LUT R2, R2, 0xffffff80, RZ, 0xc0, !PT ;  /* 0xffffff8002027812 */ /* 0x000fe200078ec0ff */
[----:B------:R-:W-:Y:S01]  /*0460*/  NOP ;  /* 0x0000000000007918 */ /* 0x000fe20000000000 */
[----:B------:R-:W-:Y:S01]  /*0470*/  LEA.HI R6, R6, R3, RZ, 0x2 ;  /* 0x0000000306067211 */ /* 0x000fe200078f10ff */
[----:B------:R-:W1:Y:S02]  /*0480*/  LDC R8, c[0x0][0x144] ;  /* 0x00005100ff087b82 */ /* 0x000e640000000800 */
[----:B------:R-:W-:Y:S01]  /*0490*/  IMAD.IADD R4, R4, 0x1, -R2 ;  /* 0x0000000104047824 */ /* 0x000fe200078e0a02 */
[----:B------:R-:W-:Y:S01]  /*04a0*/  LOP3.LUT R6, R6, 0x3ffffffc, RZ, 0xc0, !PT ;  /* 0x3ffffffc06067812 */ /* 0x000fe200078ec0ff */
[----:B------:R-:W2:Y:S03]  /*04b0*/  S2R R2, SR_CTAID.Y ;  /* 0x0000000000027919 */ /* 0x000ea60000002600 */
[----:B------:R-:W-:Y:S01]  /*04c0*/  SHF.R.S32.HI R5, RZ, 0x1f, R4 ;  /* 0x0000001fff057819 */ /* 0x000fe20000011404 */
[----:B------:R-:W-:Y:S01]  /*04d0*/  IMAD.IADD R6, R3, 0x1, -R6 ;  /* 0x0000000103067824 */ /* 0x000fe200078e0a06 */
[----:B------:R-:W3:Y:S02]  /*04e0*/  LDC R15, c[0x0][0x148] ;  /* 0x00005200ff0f7b82 */ /* 0x000ee40000000800 */
[----:B------:R-:W-:-:S02]  /*04f0*/  LEA.HI R5, R5, R4, RZ, 0x3 ;  /* 0x0000000405057211 */ /* 0x000fc400078f18ff */
[----:B-----5:R-:W-:Y:S02]  /*0500*/  ISETP.NE.OR P0, PT, R0, RZ, !P0 ;  /* 0x000000ff0000720c */ /* 0x020fe40004705670 */
[--C-:B------:R-:W-:Y:S02]  /*0510*/  SHF.R.S32.HI R0, RZ, 0x3, R5.reuse ;  /* 0x00000003ff007819 */ /* 0x100fe40000011405 */
[----:B------:R-:W-:Y:S02]  /*0520*/  SHF.R.S32.HI R5, RZ, 0x1f, R5 ;  /* 0x0000001fff057819 */ /* 0x000fe40000011405 */
[----:B0-----:R-:W-:Y:S02]  /*0530*/  I2FP.F32.U32 R7, UR9 ;  /* 0x0000000900077c45 */ /* 0x001fe40008201000 */
[----:B------:R-:W-:-:S03]  /*0540*/  LEA.HI R5, R5, R0, RZ, 0x2 ;  /* 0x0000000005057211 */ /* 0x000fc600078f10ff */
[----:B------:R-:W-:Y:S01]  /*0550*/  FMUL R7, R7, UR4 ;  /* 0x0000000407077c20 */ /* 0x000fe20008400000 */
[----:B------:R-:W-:Y:S01]  /*0560*/  LOP3.LUT R5, R5, 0xfffffffc, RZ, 0xc0, !PT ;  /* 0xfffffffc05057812 */ /* 0x000fe200078ec0ff */
[----:B------:R-:W-:Y:S01]  /*0570*/  VOTEU.ALL UP0, P0 ;  /* 0x00000000003f7886 */ /* 0x000fe20000000000 */
[----:B------:R-:W-:Y:S01]  /*0580*/  ULDC UR4, c[0x0][0x154] ;  /* 0x0000550000047ab9 */ /* 0x000fe20000000800 */
[----:B------:R-:W-:Y:S02]  /*0590*/  VOTEU.ALL UP1, P0 ;  /* 0x00000000003f7886 */ /* 0x000fe40000020000 */
[----:B------:R-:W0:Y:S01]  /*05a0*/  F2I.U32.TRUNC.NTZ R7, R7 ;  /* 0x0000000700077305 */ /* 0x000e22000020f000 */
[----:B------:R-:W-:Y:S01]  /*05b0*/  IMAD.IADD R5, R0, 0x1, -R5 ;  /* 0x0000000100057824 */ /* 0x000fe200078e0a05 */
[----:B------:R-:W5:Y:S01]  /*05c0*/  @!UP0 S2UR UR7, SR_CgaCtaId ;  /* 0x00000000000789c3 */ /* 0x000f620000008800 */
[----:B------:R-:W-:Y:S02]  /*05d0*/  @!UP0 UMOV UR6, 0x400 ;  /* 0x0000040000068882 */ /* 0x000fe40000000000 */
[----:B------:R-:W-:Y:S01]  /*05e0*/  IMAD R5, R6, 0x4, R5 ;  /* 0x0000000406057824 */ /* 0x000fe200078e0205 */
[----:B--2---:R-:W-:-:S04]  /*05f0*/  I2FP.F32.U32 R6, R2 ;  /* 0x0000000200067245 */ /* 0x004fc80000201000 */
[----:B------:R-:W-:Y:S01]  /*0600*/  LEA.HI R0, R5, R5, RZ, 0x1 ;  /* 0x0000000505007211 */ /* 0x000fe200078f08ff */
[----:B------:R-:W-:Y:S01]  /*0610*/  FMUL R6, R6, UR4 ;  /* 0x0000000406067c20 */ /* 0x000fe20008400000 */
[----:B------:R-:W-:Y:S02]  /*0620*/  UMOV UR4, 0x20 ;  /* 0x0000002000047882 */ /* 0x000fe40000000000 */
[----:B------:R-:W-:Y:S01]  /*0630*/  LOP3.LUT R0, R0, 0xfffffffe, RZ, 0xc0, !PT ;  /* 0xfffffffe00007812 */ /* 0x000fe200078ec0ff */
[----:B0-----:R-:W-:Y:S01]  /*0640*/  IMAD.MOV R13, RZ, RZ, -R7 ;  /* 0x000000ffff0d7224 */ /* 0x001fe200078e0a07 */
[----:B------:R-:W-:-:S04]  /*0650*/  @!UP0 UIADD3 UR4, -UR4, 0x100000, URZ ;  /* 0x0010000004048890 */ /* 0x000fc8000fffe13f */
[----:B------:R-:W-:Y:S02]  /*0660*/  @!UP0 USHF.L.U32 UR5, UR4, 0xb, URZ ;  /* 0x0000000b04058899 */ /* 0x000fe4000800063f */
[----:B------:R-:W-:Y:S01]  /*0670*/  @!UP0 USHF.L.U32 UR4, UR4, 0x1, URZ ;  /* 0x0000000104048899 */ /* 0x000fe2000800063f */
[----:B------:R-:W0:Y:S01]  /*0680*/  F2I.U32.TRUNC.NTZ R6, R6 ;  /* 0x0000000600067305 */ /* 0x000e22000020f000 */
[----:B------:R-:W2:Y:S01]  /*0690*/  LDC R7, c[0x0][0x140] ;  /* 0x00005000ff077b82 */ /* 0x000ea20000000800 */
[----:B-1----:R-:W-:Y:S02]  /*06a0*/  IMAD R13, R8, R13, UR9 ;  /* 0x00000009080d7e24 */ /* 0x002fe4000f8e020d */
[----:B------:R-:W-:-:S05]  /*06b0*/  IMAD.IADD R0, R5, 0x1, -R0 ;  /* 0x0000000105007824 */ /* 0x000fca00078e0a00 */
[----:B------:R-:W-:Y:S01]  /*06c0*/  ISETP.NE.AND P2, PT, R0, R13, PT ;  /* 0x0000000d0000720c */ /* 0x000fe20003f45270 */
[C---:B------:R-:W-:Y:S01]  /*06d0*/  IMAD.SHL.U32 R0, R5.reuse, 0x4, RZ ;  /* 0x0000000405007824 */ /* 0x040fe200078e00ff */
[----:B-----5:R-:W-:Y:S01]  /*06e0*/  @!UP0 ULEA UR6, UR7, UR6, 0x18 ;  /* 0x0000000607068291 */ /* 0x020fe2000f8ec03f */
[----:B------:R-:W-:Y:S01]  /*06f0*/  VOTEU.ALL UP0, P0 ;  /* 0x00000000003f7886 */ /* 0x000fe20000000000 */
[----:B------:R-:W-:Y:S01]  /*0700*/  LOP3.LUT P0, RZ, R4, 0x7, RZ, 0xc0, !PT ;  /* 0x0000000704ff7812 */ /* 0x000fe2000780c0ff */
[----:B0-----:R-:W-:Y:S01]  /*0710*/  IMAD.MOV R12, RZ, RZ, -R6 ;  /* 0x000000ffff0c7224 */ /* 0x001fe200078e0a06 */
[----:B------:R-:W-:-:S03]  /*0720*/  LOP3.LUT R9, R5, 0xc, R0, 0x78, !PT ;  /* 0x0000000c05097812 */ /* 0x000fc600078e7800 */
[----:B---3--:R-:W-:Y:S01]  /*0730*/  IMAD R5, R15, R12, R2 ;  /* 0x0000000c0f057224 */ /* 0x008fe200078e0202 */
[C---:B------:R-:W-:Y:S01]  /*0740*/  ISETP.LT.U32.AND P0, PT, R9.reuse, 0x2, !P0 ;  /* 0x000000020900780c */ /* 0x040fe20004701070 */
[----:B------:R0:W-:Y:S02]  /*0750*/  STL [R1+0xc58], R9 ;  /* 0x000c580901007387 */ /* 0x0001e40000100800 */
[----:B------:R-:W-:Y:S02]  /*0760*/  @P2 LEA.HI R0, R9, R9, RZ, 0x1 ;  /* 0x0000000909002211 */ /* 0x000fe400078f08ff */
[----:B------:R-:W1:Y:S02]  /*0770*/  FENCE.VIEW.ASYNC.S ;  /* 0x00000000000073c6 */ /* 0x000e640000000000 */
[----:B-1----:R0:W1:Y:S01]  /*0780*/  @!UP0 SYNCS.EXCH.64 URZ, [UR6+0x60], UR4 ;  /* 0x00006004063f85b2 */ /* 0x0020620008000100 */
[----:B--2---:R-:W-:Y:S02]  /*0790*/  ISETP.EQ.U32.AND P5, PT, R7, 0x1, PT ;  /* 0x000000010700780c */ /* 0x004fe40003fa2070 */
[----:B------:R-:W-:-:S04]  /*07a0*/  @P2 SHF.R.S32.HI R0, RZ, 0x1, R0 ;  /* 0x00000001ff002819 */ /* 0x000fc80000011400 */
[----:B------:R-:W-:Y:S01]  /*07b0*/  @P2 ISETP.NE.AND P3, PT, R0, R5, PT ;  /* 0x000000050000220c */ /* 0x000fe20003f65270 */
[----:B------:R-:W-:Y:S01]  /*07c0*/  IMAD.MOV.U32 R0, RZ, RZ, 0x1 ;  /* 0x00000001ff007424 */ /* 0x000fe200078e00ff */
[----:B------:R-:W-:Y:S02]  /*07d0*/  SEL R5, RZ, 0x1, !P0 ;  /* 0x00000001ff057807 */ /* 0x000fe40004000000 */
[----:B------:R-:W-:-:S04]  /*07e0*/  @P2 SEL R0, RZ, 0x1, P3 ;  /* 0x00000001ff002807 */ /* 0x000fc80001800000 */
[----:B------:R-:W-:Y:S01]  /*07f0*/  LOP3.LUT R0, R0, R5, RZ, 0xc0, !PT ;  /* 0x0000000500007212 */ /* 0x000fe200078ec0ff */
[----:B------:R0:W2:Y:S01]  /*0800*/  @!UP1 SYNCS.EXCH.64 URZ, [UR6+0x68], UR4 ;  /* 0x00006804063f95b2 */ /* 0x0000a20008000100 */
[----:B------:R-:W-:-:S03]  /*0810*/  NOP ;  /* 0x0000000000007918 */ /* 0x000fc60000000000 */
[----:B------:R0:W-:Y:S01]  /*0820*/  STL [R1+0xc54], R0 ;  /* 0x000c540001007387 */ /* 0x0001e20000100800 */
[----:B-1----:R-:W-:Y:S05]  /*0830*/  @!P5 BRA `(.L_x_3) ;  /* 0x000000000008d947 */ /* 0x002fea0003800000 */
[----:B--2-4-:R-:W-:Y:S01]  /*0840*/  UCGABAR_ARV ;  /* 0x00000000000079c7 */ /* 0x014fe20008000000 */
[----:B------:R-:W-:Y:S05]  /*0850*/  BRA `(.L_x_4) ;  /* 0x0000000000047947 */ /* 0x000fea0003800000 */
.L_x_3:
[----:B--2-4-:R-:W-:Y:S01]  /*0860*/  NOP ;  /* 0x0000000000007918 */ /* 0x014fe20000000000 */
.L_x_4:
[----:B0-----:R-:W0:Y:S01]  /*0870*/  LDC R0, c[0x0][0x65c] ;  /* 0x00019700ff007b82 */ /* 0x001e220000000800 */
[----:B------:R-:W-:Y:S02]  /*0880*/  IMAD.U32 R4, RZ, RZ, UR9 ;  /* 0x00000009ff047e24 */ /* 0x000fe4000f8e00ff */
[----:B------:R-:W-:Y:S01]  /*0890*/  IMAD.MOV.U32 R5, RZ, RZ, RZ ;  /* 0x000000ffff057224 */ /* 0x000fe200078e00ff */
[----:B0-----:R-:W-:-:S13]  /*08a0*/  ISETP.NE.AND P4, PT, R0, 0x1, PT ;  /* 0x000000010000780c */ /* 0x001fda0003f85270 */
[----:B------:R-:W0:Y:S01]  /*08b0*/  @P4 LDC R7, c[0x0][0x10] ;  /* 0x00000400ff074b82 */ /* 0x000e220000000800 */
[----:B------:R-:W-:Y:S02]  /*08c0*/  @P4 IMAD.MOV.U32 R3, RZ, RZ, RZ ;  /* 0x000000ffff034224 */ /* 0x000fe400078e00ff */
[----:B------:R-:W-:-:S05]  /*08d0*/  @P4 IMAD.MOV.U32 R11, RZ, RZ, RZ ;  /* 0x000000ffff0b4224 */ /* 0x000fca00078e00ff */
[----:B------:R-:W1:Y:S01]  /*08e0*/  @!P4 LDC R9, c[0x0][0xc] ;  /* 0x00000300ff09cb82 */ /* 0x000e620000000800 */
[----:B0-----:R-:W-:-:S04]  /*08f0*/  @P4 IMAD.WIDE.U32 R6, R7, UR9, R2 ;  /* 0x0000000907064c25 */ /* 0x001fc8000f8e0002 */
[----:B------:R-:W-:Y:S02]  /*0900*/  @P4 IMAD.MOV.U32 R8, RZ, RZ, R6 ;  /* 0x000000ffff084224 */ /* 0x000fe400078e0006 */
[----:B------:R-:W-:Y:S02]  /*0910*/  @P4 IMAD.IADD R16, R7, 0x1, R11 ;  /* 0x0000000107104824 */ /* 0x000fe400078e020b */
[----:B-1----:R-:W-:-:S04]  /*0920*/  @!P4 IMAD.WIDE.U32 R4, R2, R9, R4 ;  /* 0x000000090204c225 */ /* 0x002fc800078e0004 */
[----:B------:R-:W-:Y:S02]  /*0930*/  @!P4 IMAD.MOV.U32 R8, RZ, RZ, R4 ;  /* 0x000000ffff08c224 */ /* 0x000fe400078e0004 */
[----:B------:R-:W-:-:S03]  /*0940*/  @!P4 IMAD.MOV.U32 R16, RZ, RZ, R5 ;  /* 0x000000ffff10c224 */ /* 0x000fc600078e0005 */
[----:B------:R0:W-:Y:S04]  /*0950*/  STL [R1+0xc60], R8 ;  /* 0x000c600801007387 */ /* 0x0001e80000100800 */
[----:B------:R0:W-:Y:S01]  /*0960*/  STL [R1+0xc5c], R16 ;  /* 0x000c5c1001007387 */ /* 0x0001e20000100800 */
[----:B------:R-:W-:Y:S05]  /*0970*/  @!P5 BRA `(.L_x_5) ;  /* 0x00000000000cd947 */ /* 0x000fea0003800000 */
[----:B------:R-:W-:Y:S01]  /*0980*/  UCGABAR_WAIT ;  /* 0x0000000000007dc7 */ /* 0x000fe20008000000 */
[----:B------:R-:W-:Y:S01]  /*0990*/  CCTL.IVALL ;  /* 0x00000000ff00798f */ /* 0x000fe20002000000 */
[----:B------:R-:W-:Y:S05]  /*09a0*/  BRA `(.L_x_6) ;  /* 0x0000000000047947 */ /* 0x000fea0003800000 */
.L_x_5:
[----:B------:R-:W-:Y:S06]  /*09b0*/  BAR.SYNC.DEFER_BLOCKING 0x0 ;  /* 0x0000000000007b1d */ /* 0x000fec0000010000 */
.L_x_6:
[----:B------:R-:W-:Y:S05]  /*09c0*/  @!P1 BRA `(.L_x_7) ;  /* 0x000004c000709947 */ /* 0x000fea0003800000 */
[----:B------:R-:W-:-:S06]  /*09d0*/  UISETP.GT.U32.AND UP0, UPT, UR10, 0x1, UPT ;  /* 0x000000010a00788c */ /* 0x000fcc000bf04070 */
[----:B------:R-:W-:-:S13]  /*09e0*/  PLOP3.LUT P0, PT, PT, PT, UP0, 0x80, 0x0 ;  /* 0x000000000000781c */ /* 0x000fda0003f0f008 */
[----:B------:R-:W-:Y:S05]  /*09f0*/  @P0 EXIT ;  /* 0x000000000000094d */ /* 0x000fea0003800000 */
[----:B------:R-:W-:Y:S01]  /*0a00*/  IMAD.MOV.U32 R5, RZ, RZ, -0x1 ;  /* 0xffffffffff057424 */ /* 0x000fe200078e00ff */
[----:B------:R-:W-:Y:S01]  /*0a10*/  ULDC.64 UR4, c[0x0][0x650] ;  /* 0x0001940000047ab9 */ /* 0x000fe20000000a00 */
[----:B------:R-:W-:Y:S01]  /*0a20*/  IMAD.MOV.U32 R4, RZ, RZ, -0x1 ;  /* 0xffffffffff047424 */ /* 0x000fe200078e00ff */
[----:B------:R-:W-:Y:S01]  /*0a30*/  ISETP.GE.U32.AND P0, PT, R8, UR4, PT ;  /* 0x0000000408007c0c */ /* 0x000fe2000bf06070 */
[----:B------:R-:W-:Y:S01]  /*0a40*/  UMOV UR12, 0xffffffff ;  /* 0xffffffff000c7882 */ /* 0x000fe20000000000 */
[----:B------:R1:W-:Y:S01]  /*0a50*/  STL [R1+0xc64], R5 ;  /* 0x000c640501007387 */ /* 0x0003e20000100800 */
[----:B------:R-:W-:Y:S02]  /*0a60*/  PRMT R0, RZ, 0x7610, R0 ;  /* 0x00007610ff007816 */ /* 0x000fe40000000000 */
[----:B------:R-:W-:Y:S01]  /*0a70*/  ISETP.GE.U32.AND.EX P0, PT, R16, UR5, PT, P0 ;  /* 0x0000000510007c0c */ /* 0x000fe2000bf06100 */
[----:B------:R1:W-:-:S12]  /*0a80*/  STL [R1+0xc68], R4 ;  /* 0x000c680401007387 */ /* 0x0003d80000100800 */
[----:B-1----:R-:W-:Y:S05]  /*0a90*/  @P0 BRA `(.L_x_8) ;  /* 0x00000004003c0947 */ /* 0x002fea0003800000 */
[----:B------:R-:W-:Y:S01]  /*0aa0*/  ULDC.64 UR14, c[0x0][0x628] ;  /* 0x00018a00000e7ab9 */ /* 0x000fe20000000a00 */
[----:B------:R-:W1:Y:S01]  /*0ab0*/  LDC.64 R6, c[0x0][0x620] ;  /* 0x00018800ff067b82 */ /* 0x000e620000000a00 */
[----:B------:R-:W-:Y:S01]  /*0ac0*/  ISETP.NE.U32.AND P0, PT, RZ, UR14, PT ;  /* 0x0000000eff007c0c */ /* 0x000fe2000bf05070 */
[----:B------:R-:W-:Y:S01]  /*0ad0*/  ULDC UR11, c[0x0][0x630] ;  /* 0x00018c00000b7ab9 */ /* 0x000fe20000000800 */
[----:B------:R-:W-:Y:S02]  /*0ae0*/  R2UR UR4, R8 ;  /* 0x00000000080472ca */ /* 0x000fe400000e0000 */
[----:B------:R-:W-:Y:S02]  /*0af0*/  ISETP.NE.AND.EX P0, PT, RZ, UR15, PT, P0 ;  /* 0x0000000fff007c0c */ /* 0x000fe4000bf05300 */
[----:B------:R-:W-:-:S11]  /*0b00*/  R2UR UR5, R16 ;  /* 0x00000000100572ca */ /* 0x000fd600000e0000 */
[----:B------:R-:W-:Y:S05]  /*0b10*/  @!P0 BRA `(.L_x_9) ;  /* 0x0000000000308947 */ /* 0x000fea0003800000 */
[----:B------:R-:W-:Y:S01]  /*0b20*/  R2UR UR4, R8 ;  /* 0x00000000080472ca */ /* 0x000fe200000e0000 */
[----:B------:R-:W-:Y:S01]  /*0b30*/  ULDC UR8, c[0x0][0x634] ;  /* 0x00018d0000087ab9 */ /* 0x000fe20000000800 */
[----:B------:R-:W-:-:S11]  /*0b40*/  R2UR UR10, R16 ;  /* 0x00000000100a72ca */ /* 0x000fd600000e0000 */
[----:B------:R-:W-:-:S04]  /*0b50*/  UIADD3 UR8, UP0, UR4, UR8, URZ ;  /* 0x0000000804087290 */ /* 0x000fc8000ff1e03f */
[----:B------:R-:W-:-:S04]  /*0b60*/  UIADD3.X UR10, URZ, UR10, URZ, UP0, !UPT ;  /* 0x0000000a3f0a7290 */ /* 0x000fc800087fe43f */
[----:B------:R-:W-:-:S04]  /*0b70*/  UIMAD.WIDE.U32 UR4, UR10, UR14, URZ ;  /* 0x0000000e0a0472a5 */ /* 0x000fc8000f8e003f */
[----:B------:R-:W-:Y:S02]  /*0b80*/  UIMAD.WIDE.U32 UR6, UP0, UR8, UR15, UR4 ;  /* 0x0000000f080672a5 */ /* 0x000fe4000f800004 */
[----:B------:R-:W-:Y:S02]  /*0b90*/  UIMAD.WIDE.U32 UR4, UR8, UR14, URZ ;  /* 0x0000000e080472a5 */ /* 0x000fe4000f8e003f */
[----:B------:R-:W-:Y:S02]  /*0ba0*/  UIADD3.X UR9, URZ, URZ, URZ, UP0, !UPT ;  /* 0x0000003f3f097290 */ /* 0x000fe400087fe43f */
[----:B------:R-:W-:Y:S01]  /*0bb0*/  UIADD3 URZ, UP0, UR5, UR6, URZ ;  /* 0x00000006053f7290 */ /* 0x000fe2000ff1e03f */
[----:B------:R-:W-:-:S03]  /*0bc0*/  UMOV UR8, UR7 ;  /* 0x0000000700087c82 */ /* 0x000fc60008000000 */
[----:B------:R-:W-:-:S12]  /*0bd0*/  UIMAD.WIDE.U32.X UR4, UR10, UR15, UR8, UP0 ;  /* 0x0000000f0a0472a5 */ /* 0x000fd800080e0408 */
.L_x_9:
[----:B------:R-:W-:Y:S01]  /*0be0*/  USHF.R.U64 UR12, UR4, UR11, UR5 ;  /* 0x0000000b040c7299 */ /* 0x000fe20008001205 */
[----:B------:R-:W2:Y:S01]  /*0bf0*/  LDC.64 R20, c[0x0][0x640] ;  /* 0x00019000ff147b82 */ /* 0x000ea20000000a00 */
[----:B------:R-:W-:Y:S01]  /*0c00*/  USHF.R.U32.HI UR4, URZ, UR11, UR5 ;  /* 0x0000000b3f047299 */ /* 0x000fe20008011605 */
[----:B------:R-:W-:Y:S02]  /*0c10*/  IMAD.MOV.U32 R4, RZ, RZ, R8 ;  /* 0x000000ffff047224 */ /* 0x000fe400078e0008 */
[----:B------:R-:W-:Y:S01]  /*0c20*/  IMAD R12, R15, R12, R2 ;  /* 0x0000000c0f0c7224 */ /* 0x000fe200078e0202 */
[----:B------:R-:W-:Y:S01]  /*0c30*/  IADD3 R3, P0, RZ, -UR12, RZ ;  /* 0x8000000cff037c10 */ /* 0x000fe2000ff1e0ff */
[----:B------:R-:W-:Y:S02]  /*0c40*/  IMAD.MOV.U32 R15, RZ, RZ, 0x1 ;  /* 0x00000001ff0f7424 */ /* 0x000fe400078e00ff */
[----:B------:R-:W3:Y:S02]  /*0c50*/  LDC R10, c[0x0][0x618] ;  /* 0x00018600ff0a7b82 */ /* 0x000ee40000000800 */
[----:B------:R-:W-:-:S04]  /*0c60*/  IMAD.X R5, RZ, RZ, ~UR4, P0 ;  /* 0x80000004ff057e24 */ /* 0x000fc800080e06ff */
[-C--:B-1----:R-:W-:Y:S02]  /*0c70*/  IMAD R0, R5, R6.reuse, RZ ;  /* 0x0000000605007224 */ /* 0x082fe400078e02ff */
[----:B------:R-:W1:Y:S01]  /*0c80*/  LDC R14, c[0x0][0x608] ;  /* 0x00018200ff0e7b82 */ /* 0x000e620000000800 */
[----:B------:R-:W-:Y:S02]  /*0c90*/  IMAD.MOV.U32 R5, RZ, RZ, R16 ;  /* 0x000000ffff057224 */ /* 0x000fe400078e0010 */
[----:B------:R-:W-:-:S05]  /*0ca0*/  IMAD.WIDE.U32 R4, R3, R6, R4 ;  /* 0x0000000603047225 */ /* 0x000fca00078e0004 */
[----:B------:R-:W4:Y:S01]  /*0cb0*/  LDC R18, c[0x0][0x658] ;  /* 0x00019600ff127b82 */ /* 0x000f220000000800 */
[----:B------:R-:W-:Y:S01]  /*0cc0*/  IMAD R3, R3, R7, R0 ;  /* 0x0000000703037224 */ /* 0x000fe200078e0200 */
[----:B--2---:R-:W-:-:S03]  /*0cd0*/  ISETP.NE.U32.AND P0, PT, R20, RZ, PT ;  /* 0x000000ff1400720c */ /* 0x004fc60003f05070 */
[----:B------:R-:W-:Y:S01]  /*0ce0*/  IMAD.IADD R3, R5, 0x1, R3 ;  /* 0x0000000105037824 */ /* 0x000fe200078e0203 */
[----:B------:R-:W-:Y:S01]  /*0cf0*/  ISETP.NE.AND.EX P0, PT, R21, RZ, PT, P0 ;  /* 0x000000ff1500720c */ /* 0x000fe20003f05300 */
[----:B------:R-:W-:Y:S01]  /*0d00*/  IMAD.MOV.U32 R5, RZ, RZ, -0x1 ;  /* 0xffffffffff057424 */ /* 0x000fe200078e00ff */
[----:B0-----:R-:W0:Y:S02]  /*0d10*/  LDC R16, c[0x0][0x600] ;  /* 0x00018000ff107b82 */ /* 0x001e240000000800 */
[-CC-:B---3--:R-:W-:Y:S02]  /*0d20*/  SHF.R.U64 R8, R4, R10.reuse, R3.reuse ;  /* 0x0000000a04087219 */ /* 0x188fe40000001203 */
[----:B------:R-:W-:-:S04]  /*0d30*/  SHF.R.U32.HI R3, RZ, R10, R3 ;  /* 0x0000000aff037219 */ /* 0x000fc80000011603 */
[----:B------:R-:W2:Y:S01]  /*0d40*/  LDC R11, c[0x0][0x648] ;  /* 0x00019200ff0b7b82 */ /* 0x000ea20000000800 */
[-CC-:B-1----:R-:W-:Y:S02]  /*0d50*/  SHF.R.U64 R23, R8, R14.reuse, R3.reuse ;  /* 0x0000000e08177219 */ /* 0x182fe40000001203 */
[----:B------:R-:W-:-:S05]  /*0d60*/  SHF.R.U32.HI R3, RZ, R14, R3 ;  /* 0x0000000eff037219 */ /* 0x000fca0000011603 */
[----:B------:R-:W1:Y:S01]  /*0d70*/  LDC R17, c[0x0][0x638] ;  /* 0x00018e00ff117b82 */ /* 0x000e620000000800 */
[-CC-:B----4-:R-:W-:Y:S02]  /*0d80*/  SHF.R.U64 R10, R23, R18.reuse, R3.reuse ;  /* 0x00000012170a7219 */ /* 0x190fe40000001203 */
[-C--:B------:R-:W-:Y:S02]  /*0d90*/  SHF.L.U32 R0, R5, R18.reuse, RZ ;  /* 0x0000001205007219 */ /* 0x080fe400000006ff */
[----:B------:R-:W-:Y:S01]  /*0da0*/  SHF.R.U32.HI R3, RZ, R18, R3 ;  /* 0x00000012ff037219 */ /* 0x000fe20000011603 */
[----:B------:R-:W-:Y:S01]  /*0db0*/  IMAD.MOV.U32 R2, RZ, RZ, R10 ;  /* 0x000000ffff027224 */ /* 0x000fe200078e000a */
[----:B------:R-:W-:Y:S01]  /*0dc0*/  LOP3.LUT R0, RZ, R0, RZ, 0x33, !PT ;  /* 0x00000000ff007212 */ /* 0x000fe200078e33ff */
[----:B------:R-:W3:Y:S01]  /*0dd0*/  LDC R19, c[0x0][0x610] ;  /* 0x00018400ff137b82 */ /* 0x000ee20000000800 */
[----:B------:R-:W-:Y:S05]  /*0de0*/  @!P0 BRA `(.L_x_10) ;  /* 0x0000000000288947 */ /* 0x000fea0003800000 */
[----:B------:R-:W4:Y:S02]  /*0df0*/  LDC R7, c[0x0][0x64c] ;  /* 0x00019300ff077b82 */ /* 0x000f240000000800 */
[----:B----4-:R-:W-:-:S05]  /*0e00*/  IADD3 R7, P0, R10, R7, RZ ;  /* 0x000000070a077210 */ /* 0x010fca0007f1e0ff */
[----:B------:R-:W-:-:S04]  /*0e10*/  IMAD.X R9, RZ, RZ, R3, P0 ;  /* 0x000000ffff097224 */ /* 0x000fc800000e0603 */
[----:B------:R-:W-:-:S04]  /*0e20*/  IMAD.WIDE.U32 R2, R9, R20, RZ ;  /* 0x0000001409027225 */ /* 0x000fc800078e00ff */
[----:B------:R-:W-:-:S04]  /*0e30*/  IMAD.WIDE.U32 R4, P0, R7, R21, R2 ;  /* 0x0000001507047225 */ /* 0x000fc80007800002 */
[----:B------:R-:W-:-:S04]  /*0e40*/  IMAD.WIDE.U32 R2, R7, R20, RZ ;  /* 0x0000001407027225 */ /* 0x000fc800078e00ff */
[----:B------:R-:W-:Y:S01]  /*0e50*/  IMAD.X R7, RZ, RZ, RZ, P0 ;  /* 0x000000ffff077224 */ /* 0x000fe200000e06ff */
[----:B------:R-:W-:Y:S01]  /*0e60*/  IADD3 RZ, P0, R3, R4, RZ ;  /* 0x0000000403ff7210 */ /* 0x000fe20007f1e0ff */
[----:B------:R-:W-:-:S04]  /*0e70*/  IMAD.MOV.U32 R6, RZ, RZ, R5 ;  /* 0x000000ffff067224 */ /* 0x000fc800078e0005 */
[----:B------:R-:W-:-:S08]  /*0e80*/  IMAD.WIDE.U32.X R2, R9, R21, R6, P0 ;  /* 0x0000001509027225 */ /* 0x000fd000000e0406 */
.L_x_10:
[----:B--2---:R-:W-:Y:S01]  /*0e90*/  SHF.R.U64 R4, R2, R11, R3 ;  /* 0x0000000b02047219 */ /* 0x004fe20000001203 */
[----:B0-----:R-:W-:Y:S01]  /*0ea0*/  VIADD R5, R16, 0xffffffff ;  /* 0xffffffff10057836 */ /* 0x001fe20000000000 */
[----:B------:R-:W-:Y:S02]  /*0eb0*/  SHF.L.U32 R2, R15, R18, RZ ;  /* 0x000000120f027219 */ /* 0x000fe400000006ff */
[----:B------:R-:W-:Y:S01]  /*0ec0*/  LOP3.LUT R3, R23, R0, RZ, 0xc0, !PT ;  /* 0x0000000017037212 */ /* 0x000fe200078ec0ff */
[----:B------:R-:W-:Y:S01]  /*0ed0*/  IMAD.MOV R6, RZ, RZ, -R4 ;  /* 0x000000ffff067224 */ /* 0x000fe200078e0a04 */
[----:B------:R-:W-:Y:S02]  /*0ee0*/  SEL R0, R13, R12, !P4 ;  /* 0x0000000c0d007207 */ /* 0x000fe40006000000 */
[----:B------:R-:W-:Y:S01]  /*0ef0*/  LOP3.LUT R5, R8, R5, RZ, 0xc0, !PT ;  /* 0x0000000508057212 */ /* 0x000fe200078ec0ff */
[----:B------:R-:W-:Y:S02]  /*0f00*/  IMAD R7, R2, R4, R3 ;  /* 0x0000000402077224 */ /* 0x000fe400078e0203 */
[----:B-1----:R-:W-:-:S02]  /*0f10*/  IMAD R3, R6, R17, R10 ;  /* 0x0000001106037224 */ /* 0x002fc400078e020a */
[----:B---3--:R-:W-:Y:S02]  /*0f20*/  IMAD R2, R7, R19, R0 ;  /* 0x0000001307027224 */ /* 0x008fe400078e0200 */
[----:B------:R-:W-:Y:S02]  /*0f30*/  IMAD R3, R3, R16, R5 ;  /* 0x0000001003037224 */ /* 0x000fe400078e0205 */
[----:B------:R-:W-:-:S03]  /*0f40*/  IMAD.MOV.U32 R0, RZ, RZ, 0x1 ;  /* 0x00000001ff007424 */ /* 0x000fc600078e00ff */
[----:B------:R-:W-:Y:S02]  /*0f50*/  SEL R4, R3, R2, !P4 ;  /* 0x0000000203047207 */ /* 0x000fe40006000000 */
[----:B------:R-:W-:-:S03]  /*0f60*/  SEL R2, R2, R3, !P4 ;  /* 0x0000000302027207 */ /* 0x000fc60006000000 */
[----:B------:R1:W-:Y:S04]  /*0f70*/  STL [R1+0xc68], R4 ;  /* 0x000c680401007387 */ /* 0x0003e80000100800 */
[----:B------:R1:W-:Y:S02]  /*0f80*/  STL [R1+0xc64], R2 ;  /* 0x000c640201007387 */ /* 0x0003e40000100800 */
.L_x_8:
[----:B------:R-:W-:-:S08]  /*0f90*/  NOP ;  /* 0x0000000000007918 */ /* 0x000fd00000000000 */
[----:B------:R-:W2:Y:S02]  /*0fa0*/  USETMAXREG.TRY_ALLOC.CTAPOOL UP0, 0xf0 ;  /* 0x000000f0000079c8 */ /* 0x000ea40008000600 */
[----:B--2---:R-:W-:-:S13]  /*0fb0*/  PLOP3.LUT P0, PT, PT, PT, UP0, 0x80, 0x0 ;  /* 0x000000000000781c */ /* 0x004fda0003f0f008 */
[----:B------:R-:W-:Y:S05]  /*0fc0*/  @!P0 BRA `(.L_x_8) ;  /* 0xfffffffc00f08947 */ /* 0x000fea000383ffff */
[----:B------:R-:W-:Y:S01]  /*0fd0*/  ULDC.64 UR4, c[0x0][0x598] ;  /* 0x0001660000047ab9 */ /* 0x000fe20000000a00 */
[----:B------:R-:W-:Y:S01]  /*0fe0*/  ULDC.64 UR18, c[0x0][0x208] ;  /* 0x0000820000127ab9 */ /* 0x000fe20000000a00 */
[----:B------:R-:W-:-:S04]  /*0ff0*/  ISETP.NE.U32.AND P0, PT, RZ, UR4, PT ;  /* 0x00000004ff007c0c */ /* 0x000fc8000bf05070 */
[----:B------:R-:W-:-:S13]  /*1000*/  ISETP.NE.AND.EX P0, PT, RZ, UR5, PT, P0 ;  /* 0x00000005ff007c0c */ /* 0x000fda000bf05300 */
[----:B------:R-:W-:Y:S05]  /*1010*/  @!P0 BRA `(.L_x_11) ;  /* 0x0000000000208947 */ /* 0x000fea0003800000 */
[----:B-1----:R-:W1:Y:S02]  /*1020*/  LDC.64 R2, c[0x0][0x598] ;  /* 0x00016600ff027b82 */ /* 0x002e640000000a00 */
[----:B-1----:R-:W2:Y:S02]  /*1030*/  LDG.E.64 R2, desc[UR18][R2.64] ;  /* 0x0000001202027981 */ /* 0x002ea4000c1e1b00 */
[----:B--2---:R-:W-:-:S04]  /*1040*/  ISETP.NE.U32.AND P0, PT, R2, RZ, PT ;  /* 0x000000ff0200720c */ /* 0x004fc80003f05070 */
[----:B------:R-:W-:-:S13]  /*1050*/  ISETP.NE.AND.EX P0, PT, R3, RZ, PT, P0 ;  /* 0x000000ff0300720c */ /* 0x000fda0003f05300 */
[----:B------:R-:W-:Y:S05]  /*1060*/  @!P0 BRA `(.L_x_11) ;  /* 0x00000000000c8947 */ /* 0x000fea0003800000 */
[----:B------:R-:W2:Y:S02]  /*1070*/  LD.E R2, desc[UR18][R2.64] ;  /* 0x0000001202027980 */ /* 0x000ea4000c101900 */
[----:B--2---:R-:W-:Y:S01]  /*1080*/  R2UR UR17, R2 ;  /* 0x00000000021172ca */ /* 0x004fe200000e0000 */
[----:B------:R-:W-:-:S14]  /*1090*/  BRA `(.L_x_12) ;  /* 0x0000000000247947 */ /* 0x000fdc0003800000 */
.L_x_11:
[----:B------:R-:W-:Y:S02]  /*10a0*/  ULDC.64 UR4, c[0x0][0x588] ;  /* 0x0001620000047ab9 */ /* 0x000fe40000000a00 */
[----:B------:R-:W-:-:S04]  /*10b0*/  ISETP.NE.U32.AND P0, PT, RZ, UR4, PT ;  /* 0x00000004ff007c0c */ /* 0x000fc8000bf05070 */
[----:B------:R-:W-:-:S13]  /*10c0*/  ISETP.NE.AND.EX P0, PT, RZ, UR5, PT, P0 ;  /* 0x00000005ff007c0c */ /* 0x000fda000bf05300 */
[----:B------:R-:W-:Y:S05]  /*10d0*/  @!P0 BRA `(.L_x_13) ;  /* 0x0000000000108947 */ /* 0x000fea0003800000 */
[----:B-1----:R-:W1:Y:S02]  /*10e0*/  LDC.64 R2, c[0x0][0x588] ;  /* 0x00016200ff027b82 */ /* 0x002e640000000a00 */
[----:B-1----:R-:W2:Y:S02]  /*10f0*/  LDG.E R2, desc[UR18][R2.64] ;  /* 0x0000001202027981 */ /* 0x002ea4000c1e1900 */
[----:B--2---:R-:W-:Y:S01]  /*1100*/  R2UR UR17, R2 ;  /* 0x00000000021172ca */ /* 0x004fe200000e0000 */
[----:B------:R-:W-:-:S14]  /*1110*/  BRA `(.L_x_12) ;  /* 0x0000000000047947 */ /* 0x000fdc0003800000 */
.L_x_13:
[----:B------:R-:W-:-:S05]  /*1120*/  ULDC UR17, c[0x0][0x580] ;  /* 0x0001600000117ab9 */ /* 0x000fca0000000800 */
.L_x_12:
[----:B------:R-:W-:Y:S02]  /*1130*/  ULDC.64 UR4, c[0x0][0x5a0] ;  /* 0x0001680000047ab9 */ /* 0x000fe40000000a00 */
        /* <DEDUP_REMOVED lines=11> */
.L_x_14:
        /* <DEDUP_REMOVED lines=8> */
.L_x_16:
[----:B------:R-:W-:-:S05]  /*1270*/  ULDC UR24, c[0x0][0x584] ;  /* 0x0001610000187ab9 */ /* 0x000fca0000000800 */
.L_x_15:
[----:B------:R-:W-:-:S13]  /*1280*/  LOP3.LUT P0, RZ, R0, 0xff, RZ, 0xc0, !PT ;  /* 0x000000ff00ff7812 */ /* 0x000fda000780c0ff */
[----:B------:R-:W-:Y:S05]  /*1290*/  @!P0 EXIT ;  /* 0x000000000000894d */ /* 0x000fea0003800000 */
[----:B------:R-:W-:Y:S01]  /*12a0*/  ULDC UR4, c[0x0][0x28c] ;  /* 0x0000a30000047ab9 */ /* 0x000fe20000000800 */
[----:B------:R-:W-:Y:S02]  /*12b0*/  ULOP3.LUT UR25, UR13, 0x1, URZ, 0xfc, !UPT ;  /* 0x000000010d197892 */ /* 0x000fe4000f8efc3f */
[----:B------:R-:W-:-:S04]  /*12c0*/  UIADD3 UR4, UR4, 0x3f, URZ ;  /* 0x0000003f04047890 */ /* 0x000fc8000fffe03f */
[----:B------:R-:W-:-:S04]  /*12d0*/  USHF.R.S32.HI UR5, URZ, 0x1f, UR4 ;  /* 0x0000001f3f057899 */ /* 0x000fc80008011404 */
[----:B------:R-:W-:-:S03]  /*12e0*/  ULEA.HI UR5, UR5, UR4, URZ, 0x6 ;  /* 0x0000000405057291 */ /* 0x000fc6000f8f303f */
[----:B------:R-:W-:Y:S01]  /*12f0*/  UMOV UR4, URZ ;  /* 0x0000003f00047c82 */ /* 0x000fe20008000000 */
[----:B------:R-:W-:-:S03]  /*1300*/  USHF.R.S32.HI UR14, URZ, 0x6, UR5 ;  /* 0x000000063f0e7899 */ /* 0x000fc60008011405 */
[----:B------:R-:W-:-:S09]  /*1310*/  UMOV UR5, URZ ;  /* 0x0000003f00057c82 */ /* 0x000fd20008000000 */
.L_x_1067:
[----:B------:R-:W-:Y:S01]  /*1320*/  STL [R1+0xc50], RZ ;  /* 0x000c50ff01007387 */ /* 0x000fe20000100800 */
[----:B------:R-:W2:Y:S01]  /*1330*/  S2UR UR11, SR_CgaCtaId ;  /* 0x00000000000b79c3 */ /* 0x000ea20000008800 */
[----:B------:R-:W-:Y:S01]  /*1340*/  UMOV UR16, 0x400 ;  /* 0x0000040000107882 */ /* 0x000fe20000000000 */
[----:B------:R-:W-:Y:S01]  /*1350*/  UMOV UR6, URZ ;  /* 0x0000003f00067c82 */ /* 0x000fe20008000000 */
[----:B------:R-:W-:Y:S01]  /*1360*/  STL [R1+0xc4c], RZ ;  /* 0x000c4cff01007387 */ /* 0x000fe20000100800 */
[----:B------:R-:W-:Y:S01]  /*1370*/  UMOV UR7, URZ ;  /* 0x0000003f00077c82 */ /* 0x000fe20008000000 */
[----:B------:R-:W-:Y:S01]  /*1380*/  UMOV UR8, URZ ;  /* 0x0000003f00087c82 */ /* 0x000fe20008000000 */
[----:B------:R-:W-:Y:S01]  /*1390*/  UMOV UR26, UR5 ;  /* 0x00000005001a7c82 */ /* 0x000fe20008000000 */
[----:B------:R-:W-:Y:S01]  /*13a0*/  STL [R1+0xc48], RZ ;  /* 0x000c48ff01007387 */ /* 0x000fe20000100800 */
[----:B01----:R-:W1:Y:S01]  /*13b0*/  LDC R2, c[0x0][0x28c] ;  /* 0x0000a300ff027b82 */ /* 0x003e620000000800 */
[----:B------:R-:W-:-:S02]  /*13c0*/  CS2R R236, SRZ ;  /* 0x0000000000ec7805 */ /* 0x000fc4000001ff00 */
[----:B------:R-:W-:Y:S01]  /*13d0*/  CS2R R234, SRZ ;  /* 0x0000000000ea7805 */ /* 0x000fe2000001ff00 */
[----:B------:R-:W-:Y:S01]  /*13e0*/  STL [R1+0xc44], RZ ;  /* 0x000c44ff01007387 */ /* 0x000fe20000100800 */
[----:B------:R-:W-:Y:S02]  /*13f0*/  CS2R R232, SRZ ;  /* 0x0000000000e87805 */ /* 0x000fe4000001ff00 */
[----:B------:R-:W-:Y:S02]  /*1400*/  CS2R R230, SRZ ;  /* 0x0000000000e67805 */ /* 0x000fe4000001ff00 */
[----:B------:R-:W-:Y:S01]  /*1410*/  CS2R R228, SRZ ;  /* 0x0000000000e47805 */ /* 0x000fe2000001ff00 */
[----:B------:R-:W-:Y:S01]  /*1420*/  STL [R1+0xc40], RZ ;  /* 0x000c40ff01007387 */ /* 0x000fe20000100800 */
[----:B------:R-:W-:Y:S02]  /*1430*/  CS2R R226, SRZ ;  /* 0x0000000000e27805 */ /* 0x000fe4000001ff00 */
[----:B------:R-:W-:-:S02]  /*1440*/  CS2R R224, SRZ ;  /* 0x0000000000e07805 */ /* 0x000fc4000001ff00 */
[----:B------:R-:W-:Y:S01]  /*1450*/  CS2R R222, SRZ ;  /* 0x0000000000de7805 */ /* 0x000fe2000001ff00 */
[----:B------:R-:W-:Y:S01]  /*1460*/  STL [R1+0xc3c], RZ ;  /* 0x000c3cff01007387 */ /* 0x000fe20000100800 */
[----:B------:R-:W-:Y:S02]  /*1470*/  CS2R R220, SRZ ;  /* 0x0000000000dc7805 */ /* 0x000fe4000001ff00 */
[----:B------:R-:W-:Y:S02]  /*1480*/  CS2R R218, SRZ ;  /* 0x0000000000da7805 */ /* 0x000fe4000001ff00 */
[----:B------:R-:W-:Y:S01]  /*1490*/  CS2R R216, SRZ ;  /* 0x0000000000d87805 */ /* 0x000fe2000001ff00 */
[----:B------:R-:W-:Y:S01]  /*14a0*/  STL [R1+0xc38], RZ ;  /* 0x000c38ff01007387 */ /* 0x000fe20000100800 */
[----:B--2---:R-:W-:Y:S01]  /*14b0*/  ULEA UR16, UR11, UR16, 0x18 ;  /* 0x000000100b107291 */ /* 0x004fe2000f8ec03f */
[----:B------:R-:W-:Y:S02]  /*14c0*/  CS2R R214, SRZ ;  /* 0x0000000000d67805 */ /* 0x000fe4000001ff00 */
[----:B------:R-:W-:Y:S01]  /*14d0*/  CS2R R212, SRZ ;  /* 0x0000000000d47805 */ /* 0x000fe2000001ff00 */
[----:B------:R-:W-:Y:S01]  /*14e0*/  STL [R1+0xc34], RZ ;  /* 0x000c34ff01007387 */ /* 0x000fe20000100800 */
[----:B------:R-:W-:-:S02]  /*14f0*/  CS2R R210, SRZ ;  /* 0x0000000000d27805 */ /* 0x000fc4000001ff00 */
[----:B------:R-:W-:Y:S02]  /*1500*/  CS2R R208, SRZ ;  /* 0x0000000000d07805 */ /* 0x000fe4000001ff00 */
[----:B------:R-:W-:Y:S01]  /*1510*/  CS2R R206, SRZ ;  /* 0x0000000000ce7805 */ /* 0x000fe2000001ff00 */
[----:B------:R-:W-:Y:S01]  /*1520*/  STL [R1+0xc30], RZ ;  /* 0x000c30ff01007387 */ /* 0x000fe20000100800 */
[----:B-1----:R-:W-:Y:S02]  /*1530*/  ISETP.GE.AND P0, PT, R2, 0x1, PT ;  /* 0x000000010200780c */ /* 0x002fe40003f06270 */
[----:B------:R-:W-:Y:S02]  /*1540*/  CS2R R204, SRZ ;  /* 0x0000000000cc7805 */ /* 0x000fe4000001ff00 */
[----:B------:R-:W-:Y:S01]  /*1550*/  CS2R R202, SRZ ;  /* 0x0000000000ca7805 */ /* 0x000fe2000001ff00 */
[----:B------:R-:W-:Y:S01]  /*1560*/  STL [R1+0xc2c], RZ ;  /* 0x000c2cff01007387 */ /* 0x000fe20000100800 */
[----:B------:R-:W-:-:S02]  /*1570*/  CS2R R200, SRZ ;  /* 0x0000000000c87805 */ /* 0x000fc4000001ff00 */
[----:B------:R-:W-:Y:S02]  /*1580*/  CS2R R198, SRZ ;  /* 0x0000000000c67805 */ /* 0x000fe4000001ff00 */
[----:B------:R-:W-:Y:S01]  /*1590*/  CS2R R196, SRZ ;  /* 0x0000000000c47805 */ /* 0x000fe2000001ff00 */
[----:B------:R-:W-:Y:S01]  /*15a0*/  STL [R1+0xc28], RZ ;  /* 0x000c28ff01007387 */ /* 0x000fe20000100800 */
[----:B------:R-:W-:Y:S02]  /*15b0*/  CS2R R194, SRZ ;  /* 0x0000000000c27805 */ /* 0x000fe4000001ff00 */
        /* <DEDUP_REMOVED lines=32> */
[----:B0-----:R-:W-:Y:S02]  /*17c0*/  CS2R R16, SRZ ;  /* 0x0000000000107805 */ /* 0x001fe4000001ff00 */
[----:B------:R-:W-:Y:S01]  /*17d0*/  CS2R R14, SRZ ;  /* 0x00000000000e7805 */ /* 0x000fe2000001ff00 */
[----:B------:R-:W-:Y:S01]  /*17e0*/  STL [R1+0xc04], RZ ;  /* 0x000c04ff01007387 */ /* 0x000fe20000100800 */
[----:B------:R-:W-:-:S02]  /*17f0*/  CS2R R12, SRZ ;  /* 0x00000000000c7805 */ /* 0x000fc4000001ff00 */
[----:B------:R-:W-:Y:S02]  /*1800*/  CS2R R10, SRZ ;  /* 0x00000000000a7805 */ /* 0x000fe4000001ff00 */
[----:B------:R-:W-:Y:S01]  /*1810*/  CS2R R8, SRZ ;  /* 0x0000000000087805 */ /* 0x000fe2000001ff00 */
[----:B------:R-:W-:Y:S01]  /*1820*/  STL [R1+0xc00], RZ ;  /* 0x000c00ff01007387 */ /* 0x000fe20000100800 */
[----:B---3--:R-:W-:Y:S02]  /*1830*/  CS2R R6, SRZ ;  /* 0x0000000000067805 */ /* 0x008fe4000001ff00 */
[----:B------:R-:W-:Y:S01]  /*1840*/  CS2R R4, SRZ ;  /* 0x0000000000047805 */ /* 0x000fe2000001ff00 */
[----:B------:R-:W-:Y:S01]  /*1850*/  IMAD.MOV.U32 R3, RZ, RZ, RZ ;  /* 0x000000ffff037224 */ /* 0x000fe200078e00ff */
        /* <DEDUP_REMOVED lines=85> */
[----:B------:R-:W-:-:S03]  /*1db0*/  CS2R R150, SRZ ;  /* 0x0000000000967805 */ /* 0x000fc6000001ff00 */
[----:B------:R-:W-:Y:S04]  /*1dc0*/  STL [R1+0xba4], RZ ;  /* 0x000ba4ff01007387 */ /* 0x000fe80000100800 */
        /* <DEDUP_REMOVED lines=617> */
[----:B------:R-:W-:Y:S04]  /*4460*/  STL [R1], RZ ;  /* 0x000000ff01007387 */ /* 0x000fe80000100800 */
        /* <DEDUP_REMOVED lines=39> */
[----:B------:R-:W-:Y:S01]  /*46e0*/  STL [R1+0xa0], RZ ;  /* 0x0000a0ff01007387 */ /* 0x000fe20000100800 */
[----:B------:R-:W0:Y:S03]  /*46f0*/  S2R R0, SR_TID.X ;  /* 0x0000000000007919 */ /* 0x000e260000002100 */
        /* <DEDUP_REMOVED lines=8> */
[----:B0-----:R-:W-:-:S03]  /*4780*/  LOP3.LUT R0, R0, 0x80, RZ, 0xc0, !PT ;  /* 0x0000008000007812 */ /* 0x001fc600078ec0ff */
[----:B------:R-:W-:Y:S01]  /*4790*/  STL [R1+0xc4], RZ ;  /* 0x0000c4ff01007387 */ /* 0x000fe20000100800 */
[----:B------:R-:W-:-:S03]  /*47a0*/  SHF.R.U32.HI R0, RZ, 0x7, R0 ;  /* 0x00000007ff007819 */ /* 0x000fc60000011600 */
        /* <DEDUP_REMOVED lines=33> */
[----:B------:R-:W0:Y:S04]  /*49c0*/  SHFL.IDX PT, R0, R0, RZ, 0x1f ;  /* 0x00001fff00007589 */ /* 0x000e2800000e0000 */
[----:B------:R1:W-:Y:S04]  /*49d0*/  STL [R1+0x14c], RZ ;  /* 0x00014cff01007387 */ /* 0x0003e80000100800 */
[----:B------:R1:W-:Y:S04]  /*49e0*/  STL [R1+0x150], RZ ;  /* 0x000150ff01007387 */ /* 0x0003e80000100800 */
[----:B------:R1:W-:Y:S04]  /*49f0*/  STL [R1+0x154], RZ ;  /* 0x000154ff01007387 */ /* 0x0003e80000100800 */
[----:B------:R1:W-:Y:S04]  /*4a00*/  STL [R1+0x158], RZ ;  /* 0x000158ff01007387 */ /* 0x0003e80000100800 */
[----:B------:R1:W-:Y:S04]  /*4a10*/  STL [R1+0x15c], RZ ;  /* 0x00015cff01007387 */ /* 0x0003e80000100800 */
[----:B------:R1:W-:Y:S01]  /*4a20*/  STL [R1+0x160], RZ ;  /* 0x000160ff01007387 */ /* 0x0003e20000100800 */
[----:B0-----:R-:W-:Y:S01]  /*4a30*/  R2UR UR9, R0 ;  /* 0x00000000000972ca */ /* 0x001fe200000e0000 */
[----:B------:R-:W-:-:S02]  /*4a40*/  IMAD.U32 R0, RZ, RZ, UR4 ;  /* 0x00000004ff007e24 */ /* 0x000fc4000f8e00ff */
[----:B------:R1:W-:Y:S04]  /*4a50*/  STL [R1+0x164], RZ ;  /* 0x000164ff01007387 */ /* 0x0003e80000100800 */
[----:B------:R1:W-:Y:S04]  /*4a60*/  STL [R1+0x168], RZ ;  /* 0x000168ff01007387 */ /* 0x0003e80000100800 */
[----:B------:R1:W-:Y:S02]  /*4a70*/  STL [R1+0x16c], RZ ;  /* 0x00016cff01007387 */ /* 0x0003e40000100800 */
[----:B------:R-:W-:-:S02]  /*4a80*/  ULEA.HI UR10, UR9, UR9, URZ, 0x1 ;  /* 0x00000009090a7291 */ /* 0x000fc4000f8f083f */
[----:B------:R1:W-:Y:S02]  /*4a90*/  STL [R1+0x170], RZ ;  /* 0x000170ff01007387 */ /* 0x0003e40000100800 */
[----:B------:R-:W-:Y:S02]  /*4aa0*/  ULOP3.LUT UR10, UR10, 0xffffe, URZ, 0xc0, !UPT ;  /* 0x000ffffe0a0a7892 */ /* 0x000fe4000f8ec03f */
[----:B------:R1:W-:Y:S02]  /*4ab0*/  STL [R1+0x174], RZ ;  /* 0x000174ff01007387 */ /* 0x0003e40000100800 */
[----:B------:R-:W-:Y:S02]  /*4ac0*/  UIADD3 UR10, UR9, -UR10, URZ ;  /* 0x8000000a090a7290 */ /* 0x000fe4000fffe03f */
[----:B------:R1:W-:Y:S02]  /*4ad0*/  STL [R1+0x178], RZ ;  /* 0x000178ff01007387 */ /* 0x0003e40000100800 */
[----:B------:R-:W-:-:S02]  /*4ae0*/  ULEA UR10, UR10, UR16, 0xc ;  /* 0x000000100a0a7291 */ /* 0x000fc4000f8e603f */
[----:B------:R1:W-:Y:S02]  /*4af0*/  STL [R1+0x17c], RZ ;  /* 0x00017cff01007387 */ /* 0x0003e40000100800 */
[----:B------:R-:W-:Y:S02]  /*4b00*/  UIADD3 UR10, UR10, 0x100, URZ ;  /* 0x000001000a0a7890 */ /* 0x000fe4000fffe03f */
[----:B------:R1:W-:Y:S02]  /*4b10*/  STL [R1+0x180], RZ ;  /* 0x000180ff01007387 */ /* 0x0003e40000100800 */
[----:B------:R-:W-:Y:S02]  /*4b20*/  USHF.R.U32.HI UR10, URZ, 0x4, UR10 ;  /* 0x000000043f0a7899 */ /* 0x000fe4000801160a */
[----:B------:R1:W-:Y:S02]  /*4b30*/  STL [R1+0x184], RZ ;  /* 0x000184ff01007387 */ /* 0x0003e40000100800 */
[----:B------:R-:W-:-:S02]  /*4b40*/  ULOP3.LUT UR15, UR10, 0x3fff, URZ, 0xc0, !UPT ;  /* 0x00003fff0a0f7892 */ /* 0x000fc4000f8ec03f */
[----:B------:R1:W-:Y:S04]  /*4b50*/  STL [R1+0x188], RZ ;  /* 0x000188ff01007387 */ /* 0x0003e80000100800 */
        /* <DEDUP_REMOVED lines=28> */
[----:B------:R1:W-:Y:S01]  /*4d20*/  STL [R1+0x1fc], RZ ;  /* 0x0001fcff01007387 */ /* 0x0003e20000100800 */
[----:B------:R-:W-:Y:S05]  /*4d30*/  @!P0 BRA `(.L_x_17) ;  /* 0x000000b400508947 */ /* 0x000fea0003800000 */
[----:B------:R-:W-:-:S06]  /*4d40*/  UISETP.NE.AND UP0, UPT, UR25, 0x3, UPT ;  /* 0x000000031900788c */ /* 0x000fcc000bf05270 */
[----:B------:R-:W-:-:S13]  /*4d50*/  PLOP3.LUT P1, PT, PT, PT, UP0, 0x80, 0x0 ;  /* 0x000000000000781c */ /* 0x000fda0003f2f008 */
[----:B------:R-:W-:Y:S05]  /*4d60*/  @!P1 BRA `(.L_x_18) ;  /* 0x0000000000049947 */ /* 0x000fea0003800000 */
[----:B------:R-:W-:Y:S01]  /*4d70*/  BPT.TRAP 0x1 ;  /* 0x000000040000795c */ /* 0x000fe20000300000 */
.L_x_18:
[----:B------:R-:W-:Y:S01]  /*4d80*/  ULEA UR7, UR5, UR16, 0x3 ;  /* 0x0000001005077291 */ /* 0x000fe2000f8e183f */
[----:B------:R-:W-:-:S05]  /*4d90*/  IMAD.U32 R0, RZ, RZ, UR4 ;  /* 0x00000004ff007e24 */ /* 0x000fca000f8e00ff */
[----:B------:R-:W-:-:S04]  /*4da0*/  SHF.L.U32 R0, R0, 0x1f, RZ ;  /* 0x0000001f00007819 */ /* 0x000fc800000006ff */
[----:B------:R0:W2:Y:S01]  /*4db0*/  SYNCS.PHASECHK.TRANS64.TRYWAIT P0, [UR7], R0 ;  /* 0x00000000ff0075a7 */ /* 0x0000a20008000147 */
[----:B------:R-:W-:Y:S05]  /*4dc0*/  @!P1 BRA `(.L_x_19) ;  /* 0x0000000000049947 */ /* 0x000fea0003800000 */
[----:B------:R-:W-:Y:S01]  /*4dd0*/  BPT.TRAP 0x1 ;  /* 0x000000040000795c */ /* 0x000fe20000300000 */
.L_x_19:
[----:B------:R3:W-:Y:S01]  /*4de0*/  STL [R1+0xc50], RZ ;  /* 0x000c50ff01007387 */ /* 0x0007e20000100800 */
[----:B------:R-:W-:Y:S01]  /*4df0*/  UMOV UR6, 0x2 ;  /* 0x0000000200067882 */ /* 0x000fe20000000000 */
[----:B--2---:R-:W-:Y:S05]  /*4e00*/  @P0 BRA `(.L_x_20) ;  /* 0x0000000000080947 */ /* 0x004fea0003800000 */
[----:B------:R-:W2:Y:S02]  /*4e10*/  SYNCS.PHASECHK.TRANS64.TRYWAIT P0, [UR7], R0 ;  /* 0x00000000ff0075a7 */ /* 0x000ea40008000147 */
[----:B--2---:R-:W-:Y:S05]  /*4e20*/  @!P0 BRA `(.L_x_21) ;  /* 0x0000049400108947 */ /* 0x004fea0003800000 */
.L_x_20:
[----:B------:R-:W-:Y:S01]  /*4e30*/  UIADD3 UR7, UR16, 0xf100, URZ ;  /* 0x0000f10010077890 */ /* 0x000fe2000fffe03f */
[----:B------:R-:W-:Y:S01]  /*4e40*/  WARPGROUP.ARRIVE ;  /* 0x00000000000079c5 */ /* 0x000fe20000000000 */
[----:B------:R-:W-:Y:S01]  /*4e50*/  ULOP3.LUT UR8, UR15, 0x10000, URZ, 0xfc, !UPT ;  /* 0x000100000f087892 */ /* 0x000fe2000f8efc3f */
[----:B------:R-:W-:Y:S01]  /*4e60*/  STL [R1+0xc4c], RZ ;  /* 0x000c4cff01007387 */ /* 0x000fe20000100800 */
[----:B------:R-:W-:Y:S01]  /*4e70*/  USHF.R.U32.HI UR7, URZ, 0x4, UR7 ;  /* 0x000000043f077899 */ /* 0x000fe20008011607 */
[----:B------:R-:W-:Y:S01]  /*4e80*/  UMOV UR9, 0x80000020 ;  /* 0x8000002000097882 */ /* 0x000fe20000000000 */
[----:B------:R-:W-:Y:S02]  /*4e90*/  UMOV UR11, 0x80000020 ;  /* 0x80000020000b7882 */ /* 0x000fe40000000000 */
[----:B------:R-:W-:Y:S01]  /*4ea0*/  ULOP3.LUT UR7, UR7, 0x3fff, URZ, 0xc0, !UPT ;  /* 0x00003fff07077892 */ /* 0x000fe2000f8ec03f */
[----:B------:R-:W-:Y:S01]  /*4eb0*/  STL [R1+0xc48], RZ ;  /* 0x000c48ff01007387 */ /* 0x000fe20000100800 */
[----:B------:R-:W-:Y:S01]  /*4ec0*/  UMOV UR21, UR9 ;  /* 0x0000000900157c82 */ /* 0x000fe20008000000 */
[----:B------:R-:W-:Y:S01]  /*4ed0*/  UMOV UR23, 0x80000020 ;  /* 0x8000002000177882 */ /* 0x000fe20000000000 */
[----:B------:R-:W-:Y:S01]  /*4ee0*/  ULOP3.LUT UR26, UR7, 0x10000, URZ, 0xfc, !UPT ;  /* 0x00010000071a7892 */ /* 0x000fe2000f8efc3f */
[----:B------:R-:W-:Y:S01]  /*4ef0*/  STL [R1+0xc44], RZ ;  /* 0x000c44ff01007387 */ /* 0x000fe20000100800 */
[----:B------:R-:W-:-:S02]  /*4f00*/  UIMAD UR7, UR5, 0x300, UR8 ;  /* 0x00000300050778a4 */ /* 0x000fc4000f8e0208 */
[----:B------:R-:W-:Y:S01]  /*4f10*/  ULEA UR26, UR5, UR26, 0xb ;  /* 0x0000001a051a7291 */ /* 0x000fe2000f8e583f */
[----:B------:R-:W-:Y:S03]  /*4f20*/  STL [R1+0xc40], RZ ;  /* 0x000c40ff01007387 */ /* 0x000fe60000100800 */
[----:B------:R-:W-:Y:S01]  /*4f30*/  UIADD3 UR22, UR26, 0x400, URZ ;  /* 0x000004001a167890 */ /* 0x000fe2000fffe03f */
[----:B------:R-:W-:Y:S01]  /*4f40*/  STL [R1+0xc3c], RZ ;  /* 0x000c3cff01007387 */ /* 0x000fe20000100800 */
[----:B------:R-:W-:Y:S01]  /*4f50*/  UMOV UR8, UR7 ;  /* 0x0000000700087c82 */ /* 0x000fe20008000000 */
[----:B------:R-:W-:Y:S01]  /*4f60*/  UMOV UR10, UR26 ;  /* 0x0000001a000a7c82 */ /* 0x000fe20008000000 */
[----:B------:R-:W-:Y:S01]  /*4f70*/  UMOV UR20, UR8 ;  /* 0x0000000800147c82 */ /* 0x000fe20008000000 */
[----:B------:R-:W-:Y:S01]  /*4f80*/  QGMMA.64x256x32.F32.E4M3.E4M3 R4, gdesc[UR8], RZ, !UPT, gsb0 ;  /* 0x03e00000080479f3 */ /* 0x000fe2000c0008ff */
[----:B------:R-:W-:Y:S01]  /*4f90*/  STL [R1+0xc38], RZ ;  /* 0x000c38ff01007387 */ /* 0x000fe20000100800 */
[----:B------:R-:W-:-:S03]  /*4fa0*/  UIADD3 UR8, UR7, 0x2, URZ ;  /* 0x0000000207087890 */ /* 0x000fc6000fffe03f */
        /* <DEDUP_REMOVED lines=65> */
[----:B------:R-:W-:-:S02]  /*53c0*/  WARPGROUP.DEPBAR.LE gsb0, 0x0 ;  /* 0x00008000000079c5 */ /* 0x000fc40000010000 */
[----:B------:R-:W-:Y:S01]  /*53d0*/  IMAD.MOV.U32 R2, RZ, RZ, R130 ;  /* 0x000000ffff027224 */ /* 0x000fe200078e0082 */
[----:B------:R-:W-:Y:S01]  /*53e0*/  STL [R1+0xb30], RZ ;  /* 0x000b30ff01007387 */ /* 0x000fe20000100800 */
[----:B0-2---:R-:W-:-:S03]  /*53f0*/  IMAD.MOV.U32 R0, RZ, RZ, R131 ;  /* 0x000000ffff007224 */ /* 0x005fc600078e0083 */
        /* <DEDUP_REMOVED lines=74> */
[----:B------:R-:W-:Y:S04]  /*58a0*/  STL.64 [R1+0x400], R4 ;  /* 0x0004000401007387 */ /* 0x000fe80000100a00 */
        /* <DEDUP_REMOVED lines=61> */
[----:B------:R0:W-:Y:S04]  /*5c80*/  STL.64 [R1+0x5f0], R128 ;  /* 0x0005f08001007387 */ /* 0x0001e80000100a00 */
[----:B------:R-:W-:Y:S04]  /*5c90*/  STL [R1+0xa04], RZ ;  /* 0x000a04ff01007387 */ /* 0x000fe80000100800 */
[----:B------:R-:W-:Y:S01]  /*5ca0*/  STL [R1+0xa00], RZ ;  /* 0x000a00ff01007387 */ /* 0x000fe20000100800 */
[----:B0-----:R-:W-:-:S03]  /*5cb0*/  WARPGROUP.ARRIVE ;  /* 0x00000000000079c5 */ /* 0x001fc60000000000 */
[----:B------:R-:W-:Y:S04]  /*5cc0*/  STL [R1+0x9fc], RZ ;  /* 0x0009fcff01007387 */ /* 0x000fe80000100800 */
[----:B------:R-:W-:Y:S01]  /*5cd0*/  STL [R1+0x9f8], RZ ;  /* 0x0009f8ff01007387 */ /* 0x000fe20000100800 */
[----:B------:R-:W-:Y:S01]  /*5ce0*/  QGMMA.64x256x32.F32.E4M3.E4M3 R24, gdesc[UR20], RZ, !UPT, gsb0 ;  /* 0x03e00000141879f3 */ /* 0x000fe2000c0008ff */
[----:B------:R-:W-:Y:S02]  /*5cf0*/  UIADD3 UR20, UR7, 0x200, URZ ;  /* 0x0000020007147890 */ /* 0x000fe4000fffe03f */
[----:B------:R-:W-:Y:S01]  /*5d00*/  STL [R1+0x9f4], RZ ;  /* 0x0009f4ff01007387 */ /* 0x000fe20000100800 */
[----:B------:R-:W-:-:S03]  /*5d10*/  UMOV UR21, 0x80000020 ;  /* 0x8000002000157882 */ /* 0x000fc60000000000 */
        /* <DEDUP_REMOVED lines=19> */
[----:B------:R-:W-:-:S03]  /*5e50*/  WARPGROUP.DEPBAR.LE gsb0, 0x0 ;  /* 0x00008000000079c5 */ /* 0x000fc60000010000 */
[----:B------:R-:W-:Y:S04]  /*5e60*/  STL.64 [R1], R24 ;  /* 0x0000001801007387 */ /* 0x000fe80000100a00 */
        /* <DEDUP_REMOVED lines=69> */
[----:B------:R-:W-:Y:S01]  /*62c0*/  UMOV UR22, UR10 ;  /* 0x0000000a00167c82 */ /* 0x000fe20008000000 */
[----:B------:R-:W-:Y:S01]  /*62d0*/  UMOV UR23, UR11 ;  /* 0x0000000b00177c82 */ /* 0x000fe20008000000 */
        /* <DEDUP_REMOVED lines=91> */
[----:B------:R-:W-:Y:S03]  /*6890*/  QGMMA.64x256x32.F32.E4M3.E4M3 R24, gdesc[UR20], RZ, !UPT, gsb0 ;  /* 0x03e00000141879f3 */ /* 0x000fe6000c0008ff */
        /* <DEDUP_REMOVED lines=22> */
[----:B------:R0:W-:Y:S01]  /*6a00*/  STL.64 [R1+0x200], R24 ;  /* 0x0002001801007387 */ /* 0x0001e20000100a00 */
[----:B------:R-:W-:Y:S01]  /*6a10*/  IMAD.MOV.U32 R235, RZ, RZ, R47 ;  /* 0x000000ffffeb7224 */ /* 0x000fe200078e002f */
[----:B------:R-:W-:Y:S01]  /*6a20*/  MOV R159, R75 ;  /* 0x0000004b009f7202 */ /* 0x000fe20000000f00 */
[----:B------:R-:W-:Y:S01]  /*6a30*/  IMAD.MOV.U32 R234, RZ, RZ, R48 ;  /* 0x000000ffffea7224 */ /* 0x000fe200078e0030 */
[----:B------:R2:W-:Y:S01]  /*6a40*/  STL.64 [R1+0x208], R26 ;  /* 0x0002081a01007387 */ /* 0x0005e20000100a00 */
[----:B------:R-:W-:Y:S01]  /*6a50*/  IMAD.MOV.U32 R233, RZ, RZ, R49 ;  /* 0x000000ffffe97224 */ /* 0x000fe200078e0031 */
[----:B------:R-:W-:Y:S01]  /*6a60*/  MOV R23, R131 ;  /* 0x0000008300177202 */ /* 0x000fe20000000f00 */
[----:B------:R-:W-:Y:S01]  /*6a70*/  IMAD.MOV.U32 R232, RZ, RZ, R50 ;  /* 0x000000ffffe87224 */ /* 0x000fe200078e0032 */
[----:B------:R4:W-:Y:S01]  /*6a80*/  STL.64 [R1+0x210], R28 ;  /* 0x0002101c01007387 */ /* 0x0009e20000100a00 */
[----:B------:R-:W-:Y:S02]  /*6a90*/  IMAD.MOV.U32 R231, RZ, RZ, R51 ;  /* 0x000000ffffe77224 */ /* 0x000fe400078e0033 */
[----:B------:R-:W-:Y:S01]  /*6aa0*/  IMAD.MOV.U32 R230, RZ, RZ, R52 ;  /* 0x000000ffffe67224 */ /* 0x000fe200078e0034 */
[----:B------:R1:W-:Y:S01]  /*6ab0*/  STL.64 [R1+0x218], R30 ;  /* 0x0002181e01007387 */ /* 0x0003e20000100a00 */
[----:B------:R-:W-:-:S02]  /*6ac0*/  IMAD.MOV.U32 R229, RZ, RZ, R53 ;  /* 0x000000ffffe57224 */ /* 0x000fc400078e0035 */
[----:B------:R-:W-:Y:S01]  /*6ad0*/  IMAD.MOV.U32 R228, RZ, RZ, R54 ;  /* 0x000000ffffe47224 */ /* 0x000fe200078e0036 */
[----:B------:R3:W-:Y:S01]  /*6ae0*/  STL.64 [R1+0x220], R32 ;  /* 0x0002202001007387 */ /* 0x0007e20000100a00 */
[----:B------:R-:W-:Y:S02]  /*6af0*/  IMAD.MOV.U32 R227, RZ, RZ, R55 ;  /* 0x000000ffffe37224 */ /* 0x000fe400078e0037 */
        /* <DEDUP_REMOVED lines=19> */
[----:B------:R3:W-:Y:S01]  /*6c30*/  STL [R1+0x258], R46 ;  /* 0x0002582e01007387 */ /* 0x0007e20000100800 */
[----:B------:R-:W-:Y:S02]  /*6c40*/  IMAD.MOV.U32 R153, RZ, RZ, R69 ;  /* 0x000000ffff997224 */ /* 0x000fe400078e0045 */
[----:B------:R-:W-:Y:S01]  /*6c50*/  IMAD.MOV.U32 R154, RZ, RZ, R70 ;  /* 0x000000ffff9a7224 */ /* 0x000fe200078e0046 */
[----:B------:R-:W-:Y:S01]  /*6c60*/  STL [R1+0x8e0], RZ ;  /* 0x0008e0ff01007387 */ /* 0x000fe20000100800 */
[----:B------:R-:W-:-:S02]  /*6c70*/  IMAD.MOV.U32 R155, RZ, RZ, R71 ;  /* 0x000000ffff9b7224 */ /* 0x000fc400078e0047 */
[----:B------:R-:W-:Y:S01]  /*6c80*/  IMAD.MOV.U32 R156, RZ, RZ, R72 ;  /* 0x000000ffff9c7224 */ /* 0x000fe200078e0048 */
[----:B------:R-:W-:Y:S01]  /*6c90*/  STL [R1+0x8dc], RZ ;  /* 0x0008dcff01007387 */ /* 0x000fe20000100800 */
[----:B------:R-:W-:Y:S02]  /*6ca0*/  IMAD.MOV.U32 R157, RZ, RZ, R73 ;  /* 0x000000ffff9d7224 */ /* 0x000fe400078e0049 */
[----:B------:R-:W-:Y:S01]  /*6cb0*/  IMAD.MOV.U32 R158, RZ, RZ, R74 ;  /* 0x000000ffff9e7224 */ /* 0x000fe200078e004a */
[----:B------:R-:W-:Y:S01]  /*6cc0*/  STL [R1+0x8d8], RZ ;  /* 0x0008d8ff01007387 */ /* 0x000fe20000100800 */
        /* <DEDUP_REMOVED lines=111> */
[----:B------:R-:W-:-:S03]  /*73c0*/  IMAD.MOV.U32 R3, RZ, RZ, R151 ;  /* 0x000000ffff037224 */ /* 0x000fc600078e0097 */
        /* <DEDUP_REMOVED lines=43> */
[----:B0-----:R-:W3:Y:S04]  /*7680*/  LDL.LU.64 R24, [R1] ;  /* 0x0000000001187983 */ /* 0x001ee80000300a00 */
[----:B--2---:R-:W2:Y:S04]  /*7690*/  LDL.LU.64 R26, [R1+0x8] ;  /* 0x00000800011a7983 */ /* 0x004ea80000300a00 */
[----:B----4-:R-:W4:Y:S04]  /*76a0*/  LDL.LU.64 R28, [R1+0x10] ;  /* 0x00001000011c7983 */ /* 0x010f280000300a00 */
[----:B-1----:R-:W2:Y:S04]  /*76b0*/  LDL.LU.64 R30, [R1+0x18] ;  /* 0x00001800011e7983 */ /* 0x002ea80000300a00 */
[----:B---3--:R-:W3:Y:S04]  /*76c0*/  LDL.LU.64 R32, [R1+0x20] ;  /* 0x0000200001207983 */ /* 0x008ee80000300a00 */
[----:B------:R-:W4:Y:S04]  /*76d0*/  LDL.LU.64 R34, [R1+0x28] ;  /* 0x0000280001227983 */ /* 0x000f280000300a00 */
[----:B------:R-:W2:Y:S04]  /*76e0*/  LDL.LU.64 R36, [R1+0x30] ;  /* 0x0000300001247983 */ /* 0x000ea80000300a00 */
[----:B------:R-:W3:Y:S04]  /*76f0*/  LDL.LU.64 R38, [R1+0x38] ;  /* 0x0000380001267983 */ /* 0x000ee80000300a00 */
        /* <DEDUP_REMOVED lines=56> */
[----:B--2---:R-:W-:Y:S04]  /*7a80*/  STL.64 [R1+0x1120], R150 ;  /* 0x0011209601007387 */ /* 0x004fe80000100a00 */
[----:B----4-:R-:W-:Y:S04]  /*7a90*/  STL.64 [R1+0x1118], R148 ;  /* 0x0011189401007387 */ /* 0x010fe80000100a00 */
[----:B---3--:R-:W-:Y:S04]  /*7aa0*/  STL.64 [R1+0x1110], R146 ;  /* 0x0011109201007387 */ /* 0x008fe80000100a00 */
        /* <DEDUP_REMOVED lines=61> */
[----:B0-----:R-:W2:Y:S04]  /*7e80*/  LDL.LU R24, [R1+0x400] ;  /* 0x0004000001187983 */ /* 0x001ea80000300800 */
[----:B------:R-:W2:Y:S04]  /*7e90*/  LDL.LU R25, [R1+0x404] ;  /* 0x0004040001197983 */ /* 0x000ea80000300800 */
        /* <DEDUP_REMOVED lines=123> */
[----:B------:R-:W2:Y:S01]  /*8650*/  LDL.LU R149, [R1+0x5f4] ;  /* 0x0005f40001957983 */ /* 0x000ea20000300800 */
[----:B------:R-:W-:Y:S01]  /*8660*/  IMAD.MOV.U32 R150, RZ, RZ, R2 ;  /* 0x000000ffff967224 */ /* 0x000fe200078e0002 */
[----:B------:R-:W-:Y:S01]  /*8670*/  UMOV UR9, 0x80000020 ;  /* 0x8000002000097882 */ /* 0x000fe20000000000 */
[----:B------:R-:W-:Y:S01]  /*8680*/  IMAD.MOV.U32 R151, RZ, RZ, R0 ;  /* 0x000000ffff977224 */ /* 0x000fe200078e0000 */
[----:B------:R-:W-:-:S05]  /*8690*/  UMOV UR11, 0x80000020 ;  /* 0x80000020000b7882 */ /* 0x000fca0000000000 */
[----:B--2---:R-:W-:-:S06]  /*86a0*/  WARPGROUP.ARRIVE ;  /* 0x00000000000079c5 */ /* 0x004fcc0000000000 */
[----:B------:R-:W-:Y:S03]  /*86b0*/  QGMMA.64x256x32.F32.E4M3.E4M3 R24, gdesc[UR8], R24, gsb0 ;  /* 0x03e00000081879f3 */ /* 0x000fe60008000818 */
[----:B------:R-:W-:Y:S02]  /*86c0*/  WARPGROUP.DEPBAR.LE gsb0, 0x0 ;  /* 0x00008000000079c5 */ /* 0x000fe40000010000 */
        /* <DEDUP_REMOVED lines=64> */
[----:B0-----:R-:W2:Y:S04]  /*8ad0*/  LDL.LU.64 R150, [R1+0x1120] ;  /* 0x0011200001967983 */ /* 0x001ea80000300a00 */
[----:B------:R-:W2:Y:S04]  /*8ae0*/  LDL.LU.64 R148, [R1+0x1118] ;  /* 0x0011180001947983 */ /* 0x000ea80000300a00 */
        /* <DEDUP_REMOVED lines=61> */
[----:B------:R-:W2:Y:S01]  /*8ec0*/  LDL.LU.64 R24, [R1+0xf28] ;  /* 0x000f280001187983 */ /* 0x000ea20000300a00 */
[----:B------:R-:W-:Y:S01]  /*8ed0*/  UIADD3 UR22, UR26, 0x402, URZ ;  /* 0x000004021a167890 */ /* 0x000fe2000fffe03f */
[----:B------:R-:W-:Y:S01]  /*8ee0*/  UMOV UR20, UR8 ;  /* 0x0000000800147c82 */ /* 0x000fe20008000000 */
[----:B------:R-:W-:Y:S01]  /*8ef0*/  UMOV UR21, UR9 ;  /* 0x0000000900157c82 */ /* 0x000fe20008000000 */
[----:B------:R-:W-:Y:S01]  /*8f00*/  UMOV UR23, 0x80000020 ;  /* 0x8000002000177882 */ /* 0x000fe20000000000 */
        /* <DEDUP_REMOVED lines=24> */
[----:B--2---:R-:W-:-:S06]  /*9090*/  WARPGROUP.ARRIVE ;  /* 0x00000000000079c5 */ /* 0x004fcc0000000000 */
[----:B------:R-:W-:Y:S03]  /*90a0*/  QGMMA.64x256x32.F32.E4M3.E4M3 R24, gdesc[UR20], R24, gsb0 ;  /* 0x03e00000141879f3 */ /* 0x000fe60008000818 */
[----:B------:R-:W-:Y:S02]  /*90b0*/  WARPGROUP.DEPBAR.LE gsb0, 0x0 ;  /* 0x00008000000079c5 */ /* 0x000fe40000010000 */
[----:B------:R-:W-:Y:S01]  /*90c0*/  STL.64 [R1], R24 ;  /* 0x0000001801007387 */ /* 0x000fe20000100a00 */
[----:B------:R-:W-:Y:S02]  /*90d0*/  IMAD.MOV.U32 R2, RZ, RZ, R150 ;  /* 0x000000ffff027224 */ /* 0x000fe400078e0096 */
[----:B------:R-:W-:Y:S01]  /*90e0*/  IMAD.MOV.U32 R0, RZ, RZ, R151 ;  /* 0x000000ffff007224 */ /* 0x000fe200078e0097 */
        /* <DEDUP_REMOVED lines=128> */
[----:B------:R-:W-:-:S02]  /*98f0*/  UMOV UR21, 0x80000020 ;  /* 0x8000002000157882 */ /* 0x000fc40000000000 */
[----:B------:R-:W-:Y:S01]  /*9900*/  STL [R1+0x734], RZ ;  /* 0x000734ff01007387 */ /* 0x000fe20000100800 */
[----:B------:R-:W-:-:S03]  /*9910*/  ULDC UR7, c[0x0][0x50c] ;  /* 0x0001430000077ab9 */ /* 0x000fc60000000800 */
        /* <DEDUP_REMOVED lines=72> */
[----:B------:R-:W-:Y:S01]  /*9da0*/  UMOV UR8, UR20 ;  /* 0x0000001400087c82 */ /* 0x000fe20008000000 */
[----:B------:R-:W-:Y:S01]  /*9db0*/  IMAD.MOV.U32 R132, RZ, RZ, R234 ;  /* 0x000000ffff847224 */ /* 0x000fe200078e00ea */
[----:B------:R-:W-:Y:S01]  /*9dc0*/  UMOV UR9, UR21 ;  /* 0x0000001500097c82 */ /* 0x000fe20008000000 */
        /* <DEDUP_REMOVED lines=13> */
[----:B------:R-:W-:Y:S01]  /*9ea0*/  MOV R225, R13 ;  /* 0x0000000d00e17202 */ /* 0x000fe20000000f00 */
        /* <DEDUP_REMOVED lines=50> */
[----:B------:R-:W-:Y:S01]  /*a1d0*/  STL [R1+0x674], RZ ;  /* 0x000674ff01007387 */ /* 0x000fe20000100800 */
[----:B--2---:R-:W-:-:S06]  /*a1e0*/  WARPGROUP.ARRIVE ;  /* 0x00000000000079c5 */ /* 0x004fcc0000000000 */
[----:B------:R-:W-:Y:S01]  /*a1f0*/  QGMMA.64x256x32.F32.E4M3.E4M3 R108, gdesc[UR8], R108, gsb0 ;  /* 0x03e00000086c79f3 */ /* 0x000fe2000800086c */
[----:B------:R-:W-:-:S04]  /*a200*/  UISETP.NE.AND UP0, UPT, UR7, 0x2, UPT ;  /* 0x000000020700788c */ /* 0x000fc8000bf05270 */
[----:B------:R-:W-:-:S06]  /*a210*/  USEL UR7, URZ, 0x1, UP0 ;  /* 0x000000013f077887 */ /* 0x000fcc0008000000 */
[----:B------:R-:W-:Y:S02]  /*a220*/  ISETP.NE.AND P0, PT, RZ, UR7, PT ;  /* 0x00000007ff007c0c */ /* 0x000fe4000bf05270 */
[----:B------:R-:W-:Y:S02]  /*a230*/  CS2R R236, SRZ ;  /* 0x0000000000ec7805 */ /* 0x000fe4000001ff00 */
[----:B------:R-:W-:Y:S02]  /*a240*/  CS2R R22, SRZ ;  /* 0x0000000000167805 */ /* 0x000fe4000001ff00 */
[----:B------:R-:W-:Y:S02]  /*a250*/  CS2R R20, SRZ ;  /* 0x0000000000147805 */ /* 0x000fe4000001ff00 */
[----:B------:R-:W-:Y:S02]  /*a260*/  CS2R R18, SRZ ;  /* 0x0000000000127805 */ /* 0x000fe4000001ff00 */
[----:B------:R-:W-:-:S02]  /*a270*/  CS2R R16, SRZ ;  /* 0x0000000000107805 */ /* 0x000fc4000001ff00 */
[----:B------:R-:W-:Y:S02]  /*a280*/  CS2R R14, SRZ ;  /* 0x00000000000e7805 */ /* 0x000fe4000001ff00 */
[----:B------:R-:W-:Y:S02]  /*a290*/  CS2R R12, SRZ ;  /* 0x00000000000c7805 */ /* 0x000fe4000001ff00 */
[----:B------:R-:W-:Y:S02]  /*a2a0*/  CS2R R10, SRZ ;  /* 0x00000000000a7805 */ /* 0x000fe4000001ff00 */
[----:B------:R-:W-:Y:S02]  /*a2b0*/  CS2R R8, SRZ ;  /* 0x0000000000087805 */ /* 0x000fe4000001ff00 */
[----:B------:R-:W-:Y:S02]  /*a2c0*/  CS2R R6, SRZ ;  /* 0x0000000000067805 */ /* 0x000fe4000001ff00 */
[----:B------:R-:W-:Y:S01]  /*a2d0*/  CS2R R4, SRZ ;  /* 0x0000000000047805 */ /* 0x000fe2000001ff00 */
[----:B------:R-:W-:Y:S01]  /*a2e0*/  IMAD.MOV.U32 R3, RZ, RZ, RZ ;  /* 0x000000ffff037224 */ /* 0x000fe200078e00ff */
[----:B------:R-:W-:-:S02]  /*a2f0*/  WARPGROUP.DEPBAR.LE gsb0, 0x0 ;  /* 0x00008000000079c5 */ /* 0x000fc40000010000 */
        /* <DEDUP_REMOVED lines=64> */
[----:B0-----:R0:W5:Y:S04]  /*a700*/  LDL.LU.64 R150, [R1+0xd20] ;  /* 0x000d200001967983 */ /* 0x0011680000300a00 */
[----:B------:R0:W5:Y:S04]  /*a710*/  LDL.LU.64 R148, [R1+0xd18] ;  /* 0x000d180001947983 */ /* 0x0001680000300a00 */
        /* <DEDUP_REMOVED lines=19> */
[----:B------:R0:W5:Y:S01]  /*a850*/  LDL.LU.64 R108, [R1+0xc78] ;  /* 0x000c7800016c7983 */ /* 0x0001620000300a00 */
[----:B-1----:R-:W-:-:S02]  /*a860*/  CS2R R234, SRZ ;  /* 0x0000000000ea7805 */ /* 0x002fc4000001ff00 */
[----:B------:R-:W-:Y:S02]  /*a870*/  CS2R R232, SRZ ;  /* 0x0000000000e87805 */ /* 0x000fe4000001ff00 */
[----:B------:R-:W-:Y:S01]  /*a880*/  CS2R R230, SRZ ;  /* 0x0000000000e67805 */ /* 0x000fe2000001ff00 */
[----:B------:R0:W-:Y:S01]  /*a890*/  STL [R1+0x670], RZ ;  /* 0x000670ff01007387 */ /* 0x0001e20000100800 */
[----:B------:R-:W-:Y:S02]  /*a8a0*/  CS2R R228, SRZ ;  /* 0x0000000000e47805 */ /* 0x000fe4000001ff00 */
[----:B------:R-:W-:Y:S02]  /*a8b0*/  CS2R R226, SRZ ;  /* 0x0000000000e27805 */ /* 0x000fe4000001ff00 */
[----:B------:R-:W-:Y:S01]  /*a8c0*/  CS2R R224, SRZ ;  /* 0x0000000000e07805 */ /* 0x000fe2000001ff00 */
[----:B------:R0:W-:Y:S01]  /*a8d0*/  STL [R1+0x66c], RZ ;  /* 0x00066cff01007387 */ /* 0x0001e20000100800 */
[----:B------:R-:W-:-:S02]  /*a8e0*/  CS2R R222, SRZ ;  /* 0x0000000000de7805 */ /* 0x000fc4000001ff00 */
        /* <DEDUP_REMOVED lines=63> */
[----:B-----5:R1:W-:Y:S04]  /*ace0*/  STL [R1+0xcec], R121 ;  /* 0x000cec7901007387 */ /* 0x0203e80000100800 */
[----:B------:R-:W2:Y:S04]  /*acf0*/  LDL R3, [R1+0x400] ;  /* 0x0004000001037983 */ /* 0x000ea80000100800 */
[----:B------:R-:W3:Y:S04]  /*ad00*/  LDL R4, [R1+0x404] ;  /* 0x0004040001047983 */ /* 0x000ee80000100800 */
[----:B-1----:R-:W4:Y:S04]  /*ad10*/  LDL R121, [R1+0x218] ;  /* 0x0002180001797983 */ /* 0x002f280000100800 */
[----:B------:R-:W3:Y:S04]  /*ad20*/  LDL R5, [R1+0x408] ;  /* 0x0004080001057983 */ /* 0x000ee80000100800 */
        /* <DEDUP_REMOVED lines=102> */
[----:B------:R1:W-:Y:S04]  /*b390*/  STL [R1+0xce8], R122 ;  /* 0x000ce87a01007387 */ /* 0x0003e80000100800 */
[----:B-1----:R-:W2:Y:S04]  /*b3a0*/  LDL R122, [R1+0x214] ;  /* 0x00021400017a7983 */ /* 0x002ea80000100800 */
[----:B------:R1:W-:Y:S04]  /*b3b0*/  STL [R1+0xce4], R123 ;  /* 0x000ce47b01007387 */ /* 0x0003e80000100800 */
[----:B-1----:R-:W4:Y:S04]  /*b3c0*/  LDL R123, [R1+0x210] ;  /* 0x00021000017b7983 */ /* 0x002f280000100800 */
[----:B------:R1:W-:Y:S04]  /*b3d0*/  STL [R1+0xce0], R124 ;  /* 0x000ce07c01007387 */ /* 0x0003e80000100800 */
[----:B-1----:R-:W3:Y:S04]  /*b3e0*/  LDL R124, [R1+0x20c] ;  /* 0x00020c00017c7983 */ /* 0x002ee80000100800 */
        /* <DEDUP_REMOVED lines=52> */
[----:B------:R-:W-:Y:S01]  /*b730*/  STL [R1+0xc74], R151 ;  /* 0x000c749701007387 */ /* 0x000fe20000100800 */
[----:B--2---:R-:W-:-:S01]  /*b740*/  FADD R128, RZ, R128 ;  /* 0x00000080ff807221 */ /* 0x004fc20000000000 */
[----:B----4-:R-:W-:Y:S01]  /*b750*/  FADD R129, RZ, R129 ;  /* 0x00000081ff817221 */ /* 0x010fe20000000000 */
[----:B---3--:R-:W-:-:S01]  /*b760*/  FADD R127, RZ, R127 ;  /* 0x0000007fff7f7221 */ /* 0x008fc20000000000 */
[----:B------:R-:W-:Y:S01]  /*b770*/  FADD R126, RZ, R126 ;  /* 0x0000007eff7e7221 */ /* 0x000fe20000000000 */
[----:B------:R-:W-:-:S01]  /*b780*/  FADD R125, RZ, R125 ;  /* 0x0000007dff7d7221 */ /* 0x000fc20000000000 */
        /* <DEDUP_REMOVED lines=21> */
[----:B------:R-:W-:-:S05]  /*b8e0*/  FADD R148, RZ, R148 ;  /* 0x00000094ff947221 */ /* 0x000fca0000000000 */
[----:B------:R1:W-:Y:S04]  /*b8f0*/  STL [R1+0x600], R148 ;  /* 0x0006009401007387 */ /* 0x0003e80000100800 */
        /* <DEDUP_REMOVED lines=20> */
[----:B------:R0:W-:Y:S01]  /*ba40*/  STL [R1+0x654], R127 ;  /* 0x0006547f01007387 */ /* 0x0001e20000100800 */
[----:B------:R-:W-:-:S03]  /*ba50*/  FADD R236, RZ, R150 ;  /* 0x00000096ffec7221 */ /* 0x000fc60000000000 */
[----:B------:R0:W-:Y:S04]  /*ba60*/  STL [R1+0x658], R126 ;  /* 0x0006587e01007387 */ /* 0x0001e80000100800 */
[----:B------:R0:W-:Y:S01]  /*ba70*/  STL [R1+0x65c], R125 ;  /* 0x00065c7d01007387 */ /* 0x0001e20000100800 */
[----:B------:R-:W-:-:S03]  /*ba80*/  FADD R237, RZ, R149 ;  /* 0x00000095ffed7221 */ /* 0x000fc60000000000 */
[----:B------:R0:W-:Y:S04]  /*ba90*/  STL [R1+0x660], R124 ;  /* 0x0006607c01007387 */ /* 0x0001e80000100800 */
[----:B------:R0:W-:Y:S04]  /*baa0*/  STL [R1+0x664], R123 ;  /* 0x0006647b01007387 */ /* 0x0001e80000100800 */
[----:B------:R-:W4:Y:S04]  /*bab0*/  LDL R150, [R1+0x21c] ;  /* 0x00021c0001967983 */ /* 0x000f280000100800 */
[----:B------:R0:W-:Y:S04]  /*bac0*/  STL [R1+0x668], R122 ;  /* 0x0006687a01007387 */ /* 0x0001e80000100800 */
[----:B------:R-:W4:Y:S04]  /*bad0*/  LDL R149, [R1+0x220] ;  /* 0x0002200001957983 */ /* 0x000f280000100800 */
[----:B-1----:R-:W4:Y:S04]  /*bae0*/  LDL R148, [R1+0x224] ;  /* 0x0002240001947983 */ /* 0x002f280000100800 */
[----:B--2---:R-:W2:Y:S04]  /*baf0*/  LDL R147, [R1+0x228] ;  /* 0x0002280001937983 */ /* 0x004ea80000100800 */
[----:B---3--:R-:W3:Y:S04]  /*bb00*/  LDL R146, [R1+0x22c] ;  /* 0x00022c0001927983 */ /* 0x008ee80000100800 */
[----:B----4-:R-:W4:Y:S04]  /*bb10*/  LDL R145, [R1+0x230] ;  /* 0x0002300001917983 */ /* 0x010f280000100800 */
[----:B0-----:R-:W4:Y:S04]  /*bb20*/  LDL R144, [R1+0x234] ;  /* 0x0002340001907983 */ /* 0x001f280000100800 */
[----:B------:R-:W4:Y:S04]  /*bb30*/  LDL R143, [R1+0x238] ;  /* 0x00023800018f7983 */ /* 0x000f280000100800 */
        /* <DEDUP_REMOVED lines=18> */
[----:B------:R-:W4:Y:S01]  /*bc60*/  LDL R124, [R1+0x284] ;  /* 0x00028400017c7983 */ /* 0x000f220000100800 */
[----:B------:R-:W-:-:S03]  /*bc70*/  IMAD.MOV.U32 R151, RZ, RZ, R121 ;  /* 0x000000ffff977224 */ /* 0x000fc600078e0079 */
[----:B------:R-:W4:Y:S04]  /*bc80*/  LDL R123, [R1+0x288] ;  /* 0x00028800017b7983 */ /* 0x000f280000100800 */
[----:B------:R-:W4:Y:S04]  /*bc90*/  LDL R122, [R1+0x28c] ;  /* 0x00028c00017a7983 */ /* 0x000f280000100800 */
[----:B------:R-:W4:Y:S01]  /*bca0*/  LDL R121, [R1+0x290] ;  /* 0x0002900001797983 */ /* 0x000f220000100800 */
[----:B------:R-:W-:-:S05]  /*bcb0*/  FADD R151, RZ, R151 ;  /* 0x00000097ff977221 */ /* 0x000fca0000000000 */
[----:B------:R0:W-:Y:S01]  /*bcc0*/  STL [R1+0x66c], R151 ;  /* 0x00066c9701007387 */ /* 0x0001e20000100800 */
[----:B------:R-:W-:-:S01]  /*bcd0*/  FADD R150, RZ, R150 ;  /* 0x00000096ff967221 */ /* 0x000fc20000000000 */
[----:B------:R-:W-:-:S04]  /*bce0*/  FADD R149, RZ, R149 ;  /* 0x00000095ff957221 */ /* 0x000fc80000000000 */
[----:B------:R1:W-:Y:S01]  /*bcf0*/  STL [R1+0x670], R150 ;  /* 0x0006709601007387 */ /* 0x0003e20000100800 */
[----:B------:R-:W-:-:S03]  /*bd00*/  FADD R148, RZ, R148 ;  /* 0x00000094ff947221 */ /* 0x000fc60000000000 */
[----:B------:R1:W-:Y:S01]  /*bd10*/  STL [R1+0x674], R149 ;  /* 0x0006749501007387 */ /* 0x0003e20000100800 */
[----:B--2---:R-:W-:-:S03]  /*bd20*/  FADD R147, RZ, R147 ;  /* 0x00000093ff937221 */ /* 0x004fc60000000000 */
[----:B------:R2:W-:Y:S01]  /*bd30*/  STL [R1+0x678], R148 ;  /* 0x0006789401007387 */ /* 0x0005e20000100800 */
[----:B---3--:R-:W-:-:S03]  /*bd40*/  FADD R146, RZ, R146 ;  /* 0x00000092ff927221 */ /* 0x008fc60000000000 */
[----:B------:R3:W-:Y:S01]  /*bd50*/  STL [R1+0x67c], R147 ;  /* 0x00067c9301007387 */ /* 0x0007e20000100800 */
[----:B----4-:R-:W-:-:S03]  /*bd60*/  FADD R145, RZ, R145 ;  /* 0x00000091ff917221 */ /* 0x010fc60000000000 */
[----:B------:R4:W-:Y:S01]  /*bd70*/  STL [R1+0x680], R146 ;  /* 0x0006809201007387 */ /* 0x0009e20000100800 */
[----:B------:R-:W-:-:S03]  /*bd80*/  FADD R144, RZ, R144 ;  /* 0x00000090ff907221 */ /* 0x000fc60000000000 */
        /* <DEDUP_REMOVED lines=46> */
[----:B0-----:R-:W4:Y:S04]  /*c070*/  LDL R151, [R1+0x294] ;  /* 0x0002940001977983 */ /* 0x001f280000100800 */
[----:B------:R0:W-:Y:S04]  /*c080*/  STL [R1+0x6e0], R122 ;  /* 0x0006e07a01007387 */ /* 0x0001e80000100800 */
[----:B-1----:R-:W4:Y:S04]  /*c090*/  LDL R150, [R1+0x298] ;  /* 0x0002980001967983 */ /* 0x002f280000100800 */
[----:B------:R1:W-:Y:S04]  /*c0a0*/  STL [R1+0x6e4], R121 ;  /* 0x0006e47901007387 */ /* 0x0003e80000100800 */
[----:B------:R-:W4:Y:S04]  /*c0b0*/  LDL R149, [R1+0x29c] ;  /* 0x00029c0001957983 */ /* 0x000f280000100800 */
[----:B--2---:R-:W2:Y:S04]  /*c0c0*/  LDL R148, [R1+0x2a0] ;  /* 0x0002a00001947983 */ /* 0x004ea80000100800 */
[----:B---3--:R-:W3:Y:S04]  /*c0d0*/  LDL R147, [R1+0x2a4] ;  /* 0x0002a40001937983 */ /* 0x008ee80000100800 */
[----:B----4-:R-:W4:Y:S04]  /*c0e0*/  LDL R146, [R1+0x2a8] ;  /* 0x0002a80001927983 */ /* 0x010f280000100800 */
        /* <DEDUP_REMOVED lines=23> */
[----:B0-----:R-:W4:Y:S04]  /*c260*/  LDL R122, [R1+0x308] ;  /* 0x00030800017a7983 */ /* 0x001f280000100800 */
[----:B-1----:R-:W4:Y:S01]  /*c270*/  LDL R121, [R1+0x30c] ;  /* 0x00030c0001797983 */ /* 0x002f220000100800 */
        /* <DEDUP_REMOVED lines=184> */
[----:B0-----:R-:W4:Y:S04]  /*ce00*/  LDL R122, [R1] ;  /* 0x00000000017a7983 */ /* 0x001f280000100800 */
        /* <DEDUP_REMOVED lines=280> */
[----:B------:R-:W-:-:S05]  /*df90*/  FADD R151, RZ, R151 ;  /* 0x00000097ff977221 */ /* 0x000fca0000000000 */
[----:B------:R0:W-:Y:S02]  /*dfa0*/  STL [R1+0x954], R151 ;  /* 0x0009549701007387 */ /* 0x0001e40000100800 */
[----:B0-----:R-:W-:-:S01]  /*dfb0*/  FADD R151, RZ, R150 ;  /* 0x00000096ff977221 */ /* 0x001fc20000000000 */
[----:B--2---:R-:W-:Y:S01]  /*dfc0*/  FADD R150, RZ, R149 ;  /* 0x00000095ff967221 */ /* 0x004fe20000000000 */
[----:B---3--:R-:W-:-:S03]  /*dfd0*/  FADD R149, RZ, R148 ;  /* 0x00000094ff957221 */ /* 0x008fc60000000000 */
[----:B------:R-:W-:Y:S01]  /*dfe0*/  STL [R1+0x958], R151 ;  /* 0x0009589701007387 */ /* 0x000fe20000100800 */
[----:B----4-:R-:W-:-:S03]  /*dff0*/  FADD R148, RZ, R147 ;  /* 0x00000093ff947221 */ /* 0x010fc60000000000 */
[----:B------:R-:W-:Y:S01]  /*e000*/  STL [R1+0x95c], R150 ;  /* 0x00095c9601007387 */ /* 0x000fe20000100800 */
[----:B------:R-:W-:-:S03]  /*e010*/  FADD R147, RZ, R146 ;  /* 0x00000092ff937221 */ /* 0x000fc60000000000 */
        /* <DEDUP_REMOVED lines=50> */
[----:B------:R-:W-:Y:S04]  /*e340*/  STL [R1+0x9c4], R124 ;  /* 0x0009c47c01007387 */ /* 0x000fe80000100800 */
[----:B------:R-:W2:Y:S04]  /*e350*/  LDL R121, [R1+0x17c] ;  /* 0x00017c0001797983 */ /* 0x000ea80000100800 */
[----:B------:R0:W-:Y:S04]  /*e360*/  STL [R1+0x9c8], R122 ;  /* 0x0009c87a01007387 */ /* 0x0001e80000100800 */
[----:B0-----:R-:W3:Y:S04]  /*e370*/  LDL R122, [R1+0x180] ;  /* 0x00018000017a7983 */ /* 0x001ee80000100800 */
[----:B------:R0:W-:Y:S04]  /*e380*/  STL [R1+0x9cc], R123 ;  /* 0x0009cc7b01007387 */ /* 0x0001e80000100800 */
[----:B------:R-:W4:Y:S04]  /*e390*/  LDL R124, [R1+0x188] ;  /* 0x00018800017c7983 */ /* 0x000f280000100800 */
[----:B------:R-:W4:Y:S04]  /*e3a0*/  LDL R125, [R1+0x18c] ;  /* 0x00018c00017d7983 */ /* 0x000f280000100800 */
        /* <DEDUP_REMOVED lines=27> */
[----:B------:R-:W-:-:S01]  /*e560*/  FADD R2, RZ, R2 ;  /* 0x00000002ff027221 */ /* 0x000fc20000000000 */
[----:B------:R-:W-:Y:S01]  /*e570*/  FADD R0, RZ, R0 ;  /* 0x00000000ff007221 */ /* 0x000fe20000000000 */
[----:B--2---:R-:W-:-:S05]  /*e580*/  FADD R121, RZ, R121 ;  /* 0x00000079ff797221 */ /* 0x004fca0000000000 */
[----:B------:R0:W-:Y:S01]  /*e590*/  STL [R1+0x9d0], R121 ;  /* 0x0009d07901007387 */ /* 0x0001e20000100800 */
[----:B---3--:R-:W-:-:S03]  /*e5a0*/  FADD R122, RZ, R122 ;  /* 0x0000007aff7a7221 */ /* 0x008fc60000000000 */
[----:B0-----:R-:W2:Y:S04]  /*e5b0*/  LDL.LU R121, [R1+0xcec] ;  /* 0x000cec0001797983 */ /* 0x001ea80000300800 */
[----:B------:R0:W-:Y:S01]  /*e5c0*/  STL [R1+0x9d4], R122 ;  /* 0x0009d47a01007387 */ /* 0x0001e20000100800 */
[----:B----4-:R-:W-:-:S01]  /*e5d0*/  FADD R124, RZ, R124 ;  /* 0x0000007cff7c7221 */ /* 0x010fc20000000000 */
[----:B------:R-:W-:Y:S02]  /*e5e0*/  FADD R125, RZ, R125 ;  /* 0x0000007dff7d7221 */ /* 0x000fe40000000000 */
[----:B0-----:R-:W3:Y:S01]  /*e5f0*/  LDL.LU R122, [R1+0xce8] ;  /* 0x000ce800017a7983 */ /* 0x001ee20000300800 */
[----:B------:R-:W-:-:S01]  /*e600*/  FADD R123, RZ, R123 ;  /* 0x0000007bff7b7221 */ /* 0x000fc20000000000 */
[----:B------:R-:W-:-:S04]  /*e610*/  FADD R126, RZ, R126 ;  /* 0x0000007eff7e7221 */ /* 0x000fc80000000000 */
[----:B------:R0:W-:Y:S01]  /*e620*/  STL [R1+0x9d8], R123 ;  /* 0x0009d87b01007387 */ /* 0x0001e20000100800 */
[----:B------:R-:W-:-:S03]  /*e630*/  FADD R127, RZ, R127 ;  /* 0x0000007fff7f7221 */ /* 0x000fc60000000000 */
[----:B0-----:R-:W4:Y:S01]  /*e640*/  LDL.LU R123, [R1+0xce4] ;  /* 0x000ce400017b7983 */ /* 0x001f220000300800 */
[----:B------:R-:W-:-:S03]  /*e650*/  FADD R128, RZ, R128 ;  /* 0x00000080ff807221 */ /* 0x000fc60000000000 */
[----:B------:R0:W-:Y:S01]  /*e660*/  STL [R1+0x9dc], R124 ;  /* 0x0009dc7c01007387 */ /* 0x0001e20000100800 */
[----:B------:R-:W-:-:S01]  /*e670*/  FADD R129, RZ, R129 ;  /* 0x00000081ff817221 */ /* 0x000fc20000000000 */
[----:B------:R-:W-:Y:S02]  /*e680*/  FADD R130, RZ, R130 ;  /* 0x00000082ff827221 */ /* 0x000fe40000000000 */
[----:B0-----:R-:W4:Y:S04]  /*e690*/  LDL.LU R124, [R1+0xce0] ;  /* 0x000ce000017c7983 */ /* 0x001f280000300800 */
[----:B------:R0:W-:Y:S01]  /*e6a0*/  STL [R1+0x9e0], R125 ;  /* 0x0009e07d01007387 */ /* 0x0001e20000100800 */
[----:B------:R-:W-:-:S01]  /*e6b0*/  FADD R131, RZ, R131 ;  /* 0x00000083ff837221 */ /* 0x000fc20000000000 */
[----:B------:R-:W-:-:S02]  /*e6c0*/  FADD R132, RZ, R132 ;  /* 0x00000084ff847221 */ /* 0x000fc40000000000 */
[----:B0-----:R-:W4:Y:S04]  /*e6d0*/  LDL.LU R125, [R1+0xcdc] ;  /* 0x000cdc00017d7983 */ /* 0x001f280000300800 */
[----:B------:R0:W-:Y:S01]  /*e6e0*/  STL [R1+0x9e4], R126 ;  /* 0x0009e47e01007387 */ /* 0x0001e20000100800 */
[----:B------:R-:W-:-:S03]  /*e6f0*/  FADD R133, RZ, R133 ;  /* 0x00000085ff857221 */ /* 0x000fc60000000000 */
        /* <DEDUP_REMOVED lines=55> */
[----:B------:R0:W-:Y:S04]  /*ea70*/  STL [R1+0xa30], R145 ;  /* 0x000a309101007387 */ /* 0x0001e80000100800 */
        /* <DEDUP_REMOVED lines=14> */
[----:B------:R1:W-:Y:S01]  /*eb60*/  STL [R1+0xa50], R0 ;  /* 0x000a500001007387 */ /* 0x0003e20000100800 */
[----:B0-----:R-:W-:-:S01]  /*eb70*/  FADD R2, RZ, R24 ;  /* 0x00000018ff027221 */ /* 0x001fc20000000000 */
[----:B-1----:R-:W-:-:S04]  /*eb80*/  FADD R0, RZ, R25 ;  /* 0x00000019ff007221 */ /* 0x002fc80000000000 */
        /* <DEDUP_REMOVED lines=191> */
[----:B--2---:R-:W-:-:S04]  /*f780*/  FADD R0, RZ, R121 ;  /* 0x00000079ff007221 */ /* 0x004fc80000000000 */
[----:B------:R3:W-:Y:S04]  /*f790*/  STL [R1+0xbd4], R2 ;  /* 0x000bd40201007387 */ /* 0x0007e80000100800 */
[----:B------:R4:W-:Y:S01]  /*f7a0*/  STL [R1+0xbd8], R0 ;  /* 0x000bd80001007387 */ /* 0x0009e20000100800 */
[----:B---3--:R-:W-:-:S01]  /*f7b0*/  FADD R2, RZ, R122 ;  /* 0x0000007aff027221 */ /* 0x008fc20000000000 */
[----:B----4-:R-:W-:-:S04]  /*f7c0*/  FADD R0, RZ, R123 ;  /* 0x0000007bff007221 */ /* 0x010fc80000000000 */
        /* <DEDUP_REMOVED lines=163> */
[----:B-1----:R-:W-:-:S06]  /*10200*/  UMOV UR6, URZ ;  /* 0x0000003f00067c82 */ /* 0x002fcc0008000000 */
.L_x_22:
[----:B------:R-:W-:-:S04]  /*10210*/  UIADD3 UR26, UR5, 0x1, URZ ;  /* 0x00000001051a7890 */ /* 0x000fc8000fffe03f */
[----:B------:R-:W-:-:S04]  /*10220*/  UISETP.NE.AND UP0, UPT, UR26, 0x5, UPT ;  /* 0x000000051a00788c */ /* 0x000fc8000bf05270 */
[----:B------:R-:W-:Y:S02]  /*10230*/  USEL UR8, URZ, 0x1, UP0 ;  /* 0x000000013f087887 */ /* 0x000fe40008000000 */
[----:B------:R-:W-:Y:S02]  /*10240*/  USEL UR26, UR26, URZ, UP0 ;  /* 0x0000003f1a1a7287 */ /* 0x000fe40008000000 */
[----:B------:R-:W-:-:S06]  /*10250*/  ULOP3.LUT UR8, UR4, UR8, URZ, 0x3c, !UPT ;  /* 0x0000000804087292 */ /* 0x000fcc000f8e3c3f */
[----:B------:R-:W-:Y:S01]  /*10260*/  IMAD.U32 R0, RZ, RZ, UR8 ;  /* 0x00000008ff007e24 */ /* 0x000fe2000f8e00ff */
[----:B------:R-:W-:-:S06]  /*10270*/  UMOV UR8, 0x1 ;  /* 0x0000000100087882 */ /* 0x000fcc0000000000 */
.L_x_17:
[----:B------:R-:W-:-:S04]  /*10280*/  UISETP.LT.AND UP0, UPT, UR14, 0x1, UPT ;  /* 0x000000010e00788c */ /* 0x000fc8000bf01270 */
[----:B------:R-:W-:-:S04]  /*10290*/  USEL UR9, UR14, 0x1, UP0 ;  /* 0x000000010e097887 */ /* 0x000fc80008000000 */
[----:B------:R-:W-:-:S04]  /*102a0*/  UIADD3 UR28, UR14, -UR9, URZ ;  /* 0x800000090e1c7290 */ /* 0x000fc8000fffe03f */
[----:B------:R-:W-:-:S06]  /*102b0*/  UISETP.GE.AND UP0, UPT, UR28, 0x1, UPT ;  /* 0x000000011c00788c */ /* 0x000fcc000bf06270 */
[----:B------:R-:W-:-:S13]  /*102c0*/  PLOP3.LUT P0, PT, PT, PT, UP0, 0x80, 0x0 ;  /* 0x000000000000781c */ /* 0x000fda0003f0f008 */
[----:B------:R-:W-:Y:S05]  /*102d0*/  @!P0 BRA `(.L_x_23) ;  /* 0x000000e800d48947 */ /* 0x000fea0003800000 */
[----:B------:R-:W-:Y:S01]  /*102e0*/  UMOV UR27, UR5 ;  /* 0x00000005001b7c82 */ /* 0x000fe20008000000 */
[----:B------:R-:W-:-:S05]  /*102f0*/  ULDC UR30, c[0x0][0x50c] ;  /* 0x00014300001e7ab9 */ /* 0x000fca0000000800 */
.L_x_31:
[----:B------:R-:W-:-:S06]  /*10300*/  UISETP.NE.AND UP0, UPT, UR25, 0x3, UPT ;  /* 0x000000031900788c */ /* 0x000fcc000bf05270 */
[----:B------:R-:W-:-:S13]  /*10310*/  PLOP3.LUT P1, PT, PT, PT, UP0, 0x80, 0x0 ;  /* 0x000000000000781c */ /* 0x000fda0003f2f008 */
[----:B------:R-:W-:Y:S05]  /*10320*/  @!P1 BRA `(.L_x_24) ;  /* 0x0000000000049947 */ /* 0x000fea0003800000 */
[----:B------:R-:W-:Y:S01]  /*10330*/  BPT.TRAP 0x1 ;  /* 0x000000040000795c */ /* 0x000fe20000300000 */
.L_x_24:
[----:B------:R-:W2:Y:S01]  /*10340*/  S2UR UR9, SR_CgaCtaId ;  /* 0x00000000000979c3 */ /* 0x000ea20000008800 */
[----:B------:R-:W-:Y:S01]  /*10350*/  UMOV UR16, 0x400 ;  /* 0x0000040000107882 */ /* 0x000fe20000000000 */
[----:B------:R-:W-:Y:S01]  /*10360*/  SHF.L.U32 R2, R0, 0x1f, RZ ;  /* 0x0000001f00027819 */ /* 0x000fe200000006ff */
[----:B--2---:R-:W-:-:S04]  /*10370*/  ULEA UR16, UR9, UR16, 0x18 ;  /* 0x0000001009107291 */ /* 0x004fc8000f8ec03f */
[----:B------:R-:W-:-:S09]  /*10380*/  ULEA UR9, UR26, UR16, 0x3 ;  /* 0x000000101a097291 */ /* 0x000fd2000f8e183f */
[----:B------:R2:W3:Y:S01]  /*10390*/  SYNCS.PHASECHK.TRANS64.TRYWAIT P0, [UR9], R2 ;  /* 0x00000002ff0075a7 */ /* 0x0004e20008000149 */
[----:B------:R-:W-:Y:S05]  /*103a0*/  @!P1 BRA `(.L_x_25) ;  /* 0x0000000000049947 */ /* 0x000fea0003800000 */
[----:B------:R-:W-:Y:S01]  /*103b0*/  BPT.TRAP 0x1 ;  /* 0x000000040000795c */ /* 0x000fe20000300000 */
.L_x_25:
[----:B---3--:R-:W-:Y:S05]  /*103c0*/  @P0 BRA `(.L_x_26) ;  /* 0x0000000000080947 */ /* 0x008fea0003800000 */
[----:B------:R-:W3:Y:S02]  /*103d0*/  SYNCS.PHASECHK.TRANS64.TRYWAIT P0, [UR9], R2 ;  /* 0x00000002ff0075a7 */ /* 0x000ee40008000149 */
[----:B---3--:R-:W-:Y:S05]  /*103e0*/  @!P0 BRA `(.L_x_27) ;  /* 0x000003dc00b88947 */ /* 0x008fea0003800000 */
.L_x_26:
        /* <DEDUP_REMOVED lines=42> */
[----:B-----5:R-:W-:Y:S04]  /*10690*/  STL.64 [R1+0x1578], R150 ;  /* 0x0015789601007387 */ /* 0x020fe80000100a00 */
        /* <DEDUP_REMOVED lines=21> */
[----:B---3--:R-:W3:Y:S04]  /*107f0*/  LDL.LU.64 R108, [R1] ;  /* 0x00000000016c7983 */ /* 0x008ee80000300a00 */
        /* <DEDUP_REMOVED lines=21> */
[----:B---3--:R-:W-:Y:S04]  /*10950*/  STL.64 [R1+0x18c8], R150 ;  /* 0x0018c89601007387 */ /* 0x008fe80000100a00 */
[----:B--2---:R-:W-:Y:S04]  /*10960*/  STL.64 [R1+0x18c0], R148 ;  /* 0x0018c09401007387 */ /* 0x004fe80000100a00 */
[----:B----4-:R-:W-:Y:S04]  /*10970*/  STL.64 [R1+0x18b8], R146 ;  /* 0x0018b89201007387 */ /* 0x010fe80000100a00 */
        /* <DEDUP_REMOVED lines=61> */
[----:B--2---:R-:W2:Y:S04]  /*10d50*/  LDL.LU.64 R24, [R1+0x400] ;  /* 0x0004000001187983 */ /* 0x004ea80000300a00 */
        /* <DEDUP_REMOVED lines=63> */
[----:B------:R-:W-:-:S02]  /*11150*/  UIADD3 UR9, UR16, 0xf100, URZ ;  /* 0x0000f10010097890 */ /* 0x000fc4000fffe03f */
[----:B------:R-:W-:Y:S01]  /*11160*/  UISETP.NE.AND UP0, UPT, UR7, URZ, UPT ;  /* 0x0000003f0700728c */ /* 0x000fe2000bf05270 */
[----:B------:R-:W3:Y:S01]  /*11170*/  LDL.LU.64 R152, [R1+0xb0] ;  /* 0x0000b00001987983 */ /* 0x000ee20000300a00 */
[----:B------:R-:W-:Y:S02]  /*11180*/  USHF.R.U32.HI UR9, URZ, 0x4, UR9 ;  /* 0x000000043f097899 */ /* 0x000fe40008011609 */
[----:B------:R-:W-:Y:S01]  /*11190*/  USEL UR8, UR8, URZ, !UP0 ;  /* 0x0000003f08087287 */ /* 0x000fe2000c000000 */
[----:B------:R-:W3:Y:S01]  /*111a0*/  LDL.LU.64 R154, [R1+0xb8] ;  /* 0x0000b800019a7983 */ /* 0x000ee20000300a00 */
[----:B------:R-:W-:Y:S02]  /*111b0*/  ULOP3.LUT UR9, UR9, 0x3fff, URZ, 0xc0, !UPT ;  /* 0x00003fff09097892 */ /* 0x000fe4000f8ec03f */
[----:B------:R-:W-:Y:S01]  /*111c0*/  ULOP3.LUT UR7, UR15, 0x10000, URZ, 0xfc, !UPT ;  /* 0x000100000f077892 */ /* 0x000fe2000f8efc3f */
[----:B------:R-:W3:Y:S01]  /*111d0*/  LDL.LU.64 R156, [R1+0xc0] ;  /* 0x0000c000019c7983 */ /* 0x000ee20000300a00 */
[----:B------:R-:W-:-:S02]  /*111e0*/  ULOP3.LUT UR9, UR9, 0x10000, URZ, 0xfc, !UPT ;  /* 0x0001000009097892 */ /* 0x000fc4000f8efc3f */
[----:B------:R-:W-:Y:S01]  /*111f0*/  UISETP.NE.U32.AND UP0, UPT, UR8, URZ, UPT ;  /* 0x0000003f0800728c */ /* 0x000fe2000bf05070 */
[----:B------:R-:W3:Y:S01]  /*11200*/  LDL.LU.64 R158, [R1+0xc8] ;  /* 0x0000c800019e7983 */ /* 0x000ee20000300a00 */
[----:B------:R-:W-:Y:S02]  /*11210*/  UIMAD UR7, UR26, 0x300, UR7 ;  /* 0x000003001a0778a4 */ /* 0x000fe4000f8e0207 */
[----:B------:R-:W-:Y:S01]  /*11220*/  ULEA UR29, UR26, UR9, 0xb ;  /* 0x000000091a1d7291 */ /* 0x000fe2000f8e583f */
[----:B------:R-:W3:Y:S01]  /*11230*/  LDL.LU.64 R160, [R1+0xd0] ;  /* 0x0000d00001a07983 */ /* 0x000ee20000300a00 */
[----:B------:R-:W-:Y:S01]  /*11240*/  UMOV UR11, 0x80000020 ;  /* 0x80000020000b7882 */ /* 0x000fe20000000000 */
[----:B------:R-:W-:Y:S02]  /*11250*/  UMOV UR9, 0x80000020 ;  /* 0x8000002000097882 */ /* 0x000fe40000000000 */
[----:B------:R-:W-:Y:S01]  /*11260*/  UMOV UR8, UR7 ;  /* 0x0000000700087c82 */ /* 0x000fe20008000000 */
[----:B------:R-:W3:Y:S01]  /*11270*/  LDL.LU.64 R162, [R1+0xd8] ;  /* 0x0000d80001a27983 */ /* 0x000ee20000300a00 */
[----:B------:R-:W-:-:S03]  /*11280*/  UMOV UR10, UR29 ;  /* 0x0000001d000a7c82 */ /* 0x000fc60008000000 */
[----:B------:R-:W3:Y:S04]  /*11290*/  LDL.LU.64 R164, [R1+0xe0] ;  /* 0x0000e00001a47983 */ /* 0x000ee80000300a00 */
        /* <DEDUP_REMOVED lines=35> */
[----:B------:R-:W-:Y:S04]  /*114d0*/  STL [R1+0xecc], R23 ;  /* 0x000ecc1701007387 */ /* 0x000fe80000100800 */
        /* <DEDUP_REMOVED lines=20> */
[----:B------:R4:W-:Y:S01]  /*11620*/  STL [R1+0xe78], R0 ;  /* 0x000e780001007387 */ /* 0x0009e20000100800 */
[----:B--2---:R-:W-:-:S06]  /*11630*/  WARPGROUP.ARRIVE ;  /* 0x00000000000079c5 */ /* 0x004fcc0000000000 */
[----:B------:R-:W-:Y:S03]  /*11640*/  QGMMA.64x256x32.F32.E4M3.E4M3 R24, gdesc[UR8], R24, UP0, gsb0 ;  /* 0x03e00000081879f3 */ /* 0x000fe6000b800818 */
[----:B------:R-:W-:Y:S02]  /*11650*/  WARPGROUP.DEPBAR.LE gsb0, 0x0 ;  /* 0x00008000000079c5 */ /* 0x000fe40000010000 */
[----:B------:R-:W-:Y:S01]  /*11660*/  STL.64 [R1+0x400], R24 ;  /* 0x0004001801007387 */ /* 0x000fe20000100a00 */
[----:B------:R-:W-:Y:S02]  /*11670*/  IMAD.MOV.U32 R2, RZ, RZ, R150 ;  /* 0x000000ffff027224 */ /* 0x000fe400078e0096 */
[----:B----4-:R-:W-:Y:S01]  /*11680*/  IMAD.MOV.U32 R0, RZ, RZ, R151 ;  /* 0x000000ffff007224 */ /* 0x010fe200078e0097 */
[----:B------:R-:W-:Y:S01]  /*11690*/  STL.64 [R1+0x408], R26 ;  /* 0x0004081a01007387 */ /* 0x000fe20000100a00 */
[----:B------:R-:W-:-:S02]  /*116a0*/  IMAD.MOV.U32 R4, RZ, RZ, R148 ;  /* 0x000000ffff047224 */ /* 0x000fc400078e0094 */
[----:B------:R-:W-:Y:S01]  /*116b0*/  IMAD.MOV.U32 R3, RZ, RZ, R149 ;  /* 0x000000ffff037224 */ /* 0x000fe200078e0095 */
[----:B------:R-:W-:Y:S01]  /*116c0*/  STL.64 [R1+0x410], R28 ;  /* 0x0004101c01007387 */ /* 0x000fe20000100a00 */
[----:B------:R-:W-:Y:S02]  /*116d0*/  IMAD.MOV.U32 R6, RZ, RZ, R146 ;  /* 0x000000ffff067224 */ /* 0x000fe400078e0092 */
[----:B------:R-:W-:Y:S01]  /*116e0*/  IMAD.MOV.U32 R5, RZ, RZ, R147 ;  /* 0x000000ffff057224 */ /* 0x000fe200078e0093 */
[----:B------:R-:W-:Y:S01]  /*116f0*/  STL.64 [R1+0x418], R30 ;  /* 0x0004181e01007387 */ /* 0x000fe20000100a00 */
[----:B------:R-:W-:Y:S02]  /*11700*/  IMAD.MOV.U32 R8, RZ, RZ, R144 ;  /* 0x000000ffff087224 */ /* 0x000fe400078e0090 */
[----:B------:R-:W-:Y:S01]  /*11710*/  IMAD.MOV.U32 R7, RZ, RZ, R145 ;  /* 0x000000ffff077224 */ /* 0x000fe200078e0091 */
        /* <DEDUP_REMOVED lines=22> */
[----:B------:R-:W-:-:S03]  /*11880*/  IMAD.MOV.U32 R23, RZ, RZ, R129 ;  /* 0x000000ffff177224 */ /* 0x000fc600078e0081 */
        /* <DEDUP_REMOVED lines=40> */
[----:B------:R2:W-:Y:S04]  /*11b10*/  STL [R1+0x5a0], R128 ;  /* 0x0005a08001007387 */ /* 0x0005e80000100800 */
        /* <DEDUP_REMOVED lines=11> */
[----:B--2---:R-:W3:Y:S04]  /*11bd0*/  LDL.LU.64 R128, [R1+0x1870] ;  /* 0x0018700001807983 */ /* 0x004ee80000300a00 */
        /* <DEDUP_REMOVED lines=9> */
[----:B------:R-:W3:Y:S01]  /*11c70*/  LDL.LU.64 R108, [R1+0x1820] ;  /* 0x00182000016c7983 */ /* 0x000ee20000300a00 */
[----:B------:R-:W-:Y:S01]  /*11c80*/  UIADD3 UR22, UR29, 0x400, URZ ;  /* 0x000004001d167890 */ /* 0x000fe2000fffe03f */
[----:B------:R-:W-:Y:S01]  /*11c90*/  UMOV UR20, UR8 ;  /* 0x0000000800147c82 */ /* 0x000fe20008000000 */
[----:B------:R-:W-:Y:S01]  /*11ca0*/  UMOV UR21, UR9 ;  /* 0x0000000900157c82 */ /* 0x000fe20008000000 */
[----:B------:R-:W-:Y:S01]  /*11cb0*/  UMOV UR23, 0x80000020 ;  /* 0x8000002000177882 */ /* 0x000fe20000000000 */
        /* <DEDUP_REMOVED lines=42> */
[----:B---3--:R-:W-:-:S06]  /*11f60*/  WARPGROUP.ARRIVE ;  /* 0x00000000000079c5 */ /* 0x008fcc0000000000 */
[----:B------:R-:W-:Y:S03]  /*11f70*/  QGMMA.64x256x32.F32.E4M3.E4M3 R108, gdesc[UR20], R108, UP0, gsb0 ;  /* 0x03e00000146c79f3 */ /* 0x000fe6000b80086c */
[----:B------:R-:W-:Y:S02]  /*11f80*/  WARPGROUP.DEPBAR.LE gsb0, 0x0 ;  /* 0x00008000000079c5 */ /* 0x000fe40000010000 */
        /* <DEDUP_REMOVED lines=64> */
[----:B---3--:R-:W3:Y:S04]  /*12390*/  LDL.LU.64 R234, [R1+0x16c8] ;  /* 0x0016c80001ea7983 */ /* 0x008ee80000300a00 */
[----:B------:R-:W4:Y:S04]  /*123a0*/  LDL.LU.64 R232, [R1+0x16c0] ;  /* 0x0016c00001e87983 */ /* 0x000f280000300a00 */
        /* <DEDUP_REMOVED lines=64> */
[----:B---3--:R-:W-:Y:S04]  /*127b0*/  STL.64 [R1+0x10c8], R234 ;  /* 0x0010c8ea01007387 */ /* 0x008fe80000100a00 */
[----:B----4-:R-:W-:Y:S04]  /*127c0*/  STL.64 [R1+0x10c0], R232 ;  /* 0x0010c0e801007387 */ /* 0x010fe80000100a00 */
[----:B--2---:R-:W-:Y:S04]  /*127d0*/  STL.64 [R1+0x10b8], R230 ;  /* 0x0010b8e601007387 */ /* 0x004fe80000100a00 */
        /* <DEDUP_REMOVED lines=38> */
[----:B------:R-:W-:Y:S01]  /*12a40*/  STL.64 [R1+0xf80], R152 ;  /* 0x000f809801007387 */ /* 0x000fe20000100a00 */
[----:B------:R-:W-:-:S06]  /*12a50*/  WARPGROUP.ARRIVE ;  /* 0x00000000000079c5 */ /* 0x000fcc0000000000 */
[----:B------:R-:W-:Y:S03]  /*12a60*/  QGMMA.64x256x32.F32.E4M3.E4M3 R24, gdesc[UR20], R24, UP0, gsb0 ;  /* 0x03e00000141879f3 */ /* 0x000fe6000b800818 */
        /* <DEDUP_REMOVED lines=23> */
[----:B--2---:R-:W2:Y:S04]  /*12be0*/  LDL.LU.64 R108, [R1] ;  /* 0x00000000016c7983 */ /* 0x004ea80000300a00 */
        /* <DEDUP_REMOVED lines=85> */
[----:B--2---:R-:W2:Y:S04]  /*13140*/  LDL.LU R24, [R1+0x400] ;  /* 0x0004000001187983 */ /* 0x004ea80000300800 */
[----:B------:R-:W2:Y:S04]  /*13150*/  LDL.LU R25, [R1+0x404] ;  /* 0x0004040001197983 */ /* 0x000ea80000300800 */
[----:B------:R-:W3:Y:S04]  /*13160*/  LDL.LU R26, [R1+0x408] ;  /* 0x00040800011a7983 */ /* 0x000ee80000300800 */
[----:B------:R-:W3:Y:S04]  /*13170*/  LDL.LU R27, [R1+0x40c] ;  /* 0x00040c00011b7983 */ /* 0x000ee80000300800 */
[----:B------:R-:W4:Y:S04]  /*13180*/  LDL.LU R28, [R1+0x410] ;  /* 0x00041000011c7983 */ /* 0x000f280000300800 */
[----:B------:R-:W4:Y:S04]  /*13190*/  LDL.LU R29, [R1+0x414] ;  /* 0x00041400011d7983 */ /* 0x000f280000300800 */
[----:B------:R-:W2:Y:S04]  /*131a0*/  LDL.LU R30, [R1+0x418] ;  /* 0x00041800011e7983 */ /* 0x000ea80000300800 */
        /* <DEDUP_REMOVED lines=97> */
[----:B------:R-:W3:Y:S01]  /*137c0*/  LDL.LU R128, [R1+0x5a0] ;  /* 0x0005a00001807983 */ /* 0x000ee20000300800 */
[----:B------:R-:W-:Y:S01]  /*137d0*/  IMAD.MOV.U32 R150, RZ, RZ, R2 ;  /* 0x000000ffff967224 */ /* 0x000fe200078e0002 */
[----:B------:R-:W-:Y:S01]  /*137e0*/  MOV R147, R5 ;  /* 0x0000000500937202 */ /* 0x000fe20000000f00 */
[----:B------:R-:W-:-:S02]  /*137f0*/  IMAD.MOV.U32 R151, RZ, RZ, R0 ;  /* 0x000000ffff977224 */ /* 0x000fc400078e0000 */
[----:B------:R-:W-:Y:S02]  /*13800*/  IMAD.MOV.U32 R148, RZ, RZ, R4 ;  /* 0x000000ffff947224 */ /* 0x000fe400078e0004 */
        /* <DEDUP_REMOVED lines=28> */
[----:B------:R-:W-:Y:S04]  /*139d0*/  STL.64 [R1+0x1480], R132 ;  /* 0x0014808401007387 */ /* 0x000fe80000100a00 */
[----:B------:R-:W-:Y:S04]  /*139e0*/  STL.64 [R1+0x1478], R130 ;  /* 0x0014788201007387 */ /* 0x000fe80000100a00 */
        /* <DEDUP_REMOVED lines=117> */
[----:B------:R-:W-:Y:S01]  /*14140*/  UMOV UR22, UR10 ;  /* 0x0000000a00167c82 */ /* 0x000fe20008000000 */
[----:B------:R-:W-:-:S02]  /*14150*/  UMOV UR23, UR11 ;  /* 0x0000000b00177c82 */ /* 0x000fc40008000000 */
        /* <DEDUP_REMOVED lines=42> */
[----:B--2---:R-:W-:-:S06]  /*14400*/  WARPGROUP.ARRIVE ;  /* 0x00000000000079c5 */ /* 0x004fcc0000000000 */
[----:B------:R-:W-:Y:S03]  /*14410*/  QGMMA.64x256x32.F32.E4M3.E4M3 R24, gdesc[UR20], R24, UP0, gsb0 ;  /* 0x03e00000141879f3 */ /* 0x000fe6000b800818 */
[----:B------:R-:W-:Y:S02]  /*14420*/  WARPGROUP.DEPBAR.LE gsb0, 0x0 ;  /* 0x00008000000079c5 */ /* 0x000fe40000010000 */
        /* <DEDUP_REMOVED lines=75> */
[----:B------:R-:W4:Y:S04]  /*148e0*/  LDL.LU.64 R150, [R1+0x14c8] ;  /* 0x0014c80001967983 */ /* 0x000f280000300a00 */
        /* <DEDUP_REMOVED lines=10> */
[----:B--2---:R-:W4:Y:S04]  /*14990*/  LDL.LU.64 R128, [R1+0x1470] ;  /* 0x0014700001807983 */ /* 0x004f280000300a00 */
        /* <DEDUP_REMOVED lines=51> */
[----:B------:R-:W4:Y:S01]  /*14cd0*/  LDL.LU.64 R24, [R1+0x12d0] ;  /* 0x0012d00001187983 */ /* 0x000f220000300a00 */
[----:B------:R-:W-:-:S02]  /*14ce0*/  UIADD3 UR8, UR7, 0x2, URZ ;  /* 0x0000000207087890 */ /* 0x000fc4000fffe03f */
[----:B------:R-:W-:Y:S01]  /*14cf0*/  UIADD3 UR10, UR29, 0x2, URZ ;  /* 0x000000021d0a7890 */ /* 0x000fe2000fffe03f */
[----:B------:R-:W-:Y:S01]  /*14d00*/  UMOV UR9, 0x80000020 ;  /* 0x8000002000097882 */ /* 0x000fe20000000000 */
[----:B------:R-:W-:Y:S01]  /*14d10*/  UMOV UR11, 0x80000020 ;  /* 0x80000020000b7882 */ /* 0x000fe20000000000 */
[----:B----4-:R-:W-:-:S06]  /*14d20*/  WARPGROUP.ARRIVE ;  /* 0x00000000000079c5 */ /* 0x010fcc0000000000 */
        /* <DEDUP_REMOVED lines=135> */
[----:B------:R-:W-:Y:S03]  /*155a0*/  QGMMA.64x256x32.F32.E4M3.E4M3 R108, gdesc[UR20], R108, gsb0 ;  /* 0x03e00000146c79f3 */ /* 0x000fe6000800086c */
[----:B------:R-:W-:Y:S02]  /*155b0*/  WARPGROUP.DEPBAR.LE gsb0, 0x0 ;  /* 0x00008000000079c5 */ /* 0x000fe40000010000 */
[----:B------:R-:W-:Y:S01]  /*155c0*/  STL.64 [R1], R108 ;  /* 0x0000006c01007387 */ /* 0x000fe20000100a00 */
        /* <DEDUP_REMOVED lines=303> */
[----:B------:R-:W-:-:S02]  /*168c0*/  IMAD.MOV.U32 R214, RZ, RZ, R23 ;  /* 0x000000ffffd67224 */ /* 0x000fc400078e0017 */
[----:B------:R-:W-:Y:S01]  /*168d0*/  IMAD.MOV.U32 R215, RZ, RZ, R22 ;  /* 0x000000ffffd77224 */ /* 0x000fe200078e0016 */
[----:B------:R-:W-:Y:S01]  /*168e0*/  UMOV UR8, UR20 ;  /* 0x0000001400087c82 */ /* 0x000fe20008000000 */
[----:B------:R-:W-:Y:S01]  /*168f0*/  IMAD.MOV.U32 R216, RZ, RZ, R21 ;  /* 0x000000ffffd87224 */ /* 0x000fe200078e0015 */
[----:B------:R-:W-:Y:S01]  /*16900*/  UMOV UR9, UR21 ;  /* 0x0000001500097c82 */ /* 0x000fe20008000000 */
[----:B------:R-:W-:Y:S01]  /*16910*/  IMAD.MOV.U32 R217, RZ, RZ, R20 ;  /* 0x000000ffffd97224 */ /* 0x000fe200078e0014 */
[----:B------:R3:W5:Y:S01]  /*16920*/  LDL.LU R23, [R1+0xecc] ;  /* 0x000ecc0001177983 */ /* 0x0007620000300800 */
[----:B------:R-:W-:Y:S02]  /*16930*/  IMAD.MOV.U32 R218, RZ, RZ, R19 ;  /* 0x000000ffffda7224 */ /* 0x000fe400078e0013 */
[----:B------:R-:W-:Y:S01]  /*16940*/  IMAD.MOV.U32 R219, RZ, RZ, R18 ;  /* 0x000000ffffdb7224 */ /* 0x000fe200078e0012 */
[----:B------:R3:W5:Y:S01]  /*16950*/  LDL.LU R22, [R1+0xec8] ;  /* 0x000ec80001167983 */ /* 0x0007620000300800 */
[----:B------:R-:W-:-:S02]  /*16960*/  IMAD.MOV.U32 R220, RZ, RZ, R17 ;  /* 0x000000ffffdc7224 */ /* 0x000fc400078e0011 */
[----:B------:R-:W-:Y:S01]  /*16970*/  IMAD.MOV.U32 R221, RZ, RZ, R16 ;  /* 0x000000ffffdd7224 */ /* 0x000fe200078e0010 */
[----:B------:R3:W5:Y:S01]  /*16980*/  LDL.LU R21, [R1+0xec4] ;  /* 0x000ec40001157983 */ /* 0x0007620000300800 */
[----:B------:R-:W-:Y:S02]  /*16990*/  IMAD.MOV.U32 R222, RZ, RZ, R15 ;  /* 0x000000ffffde7224 */ /* 0x000fe400078e000f */
        /* <DEDUP_REMOVED lines=19> */
[----:B------:R3:W5:Y:S04]  /*16ad0*/  LDL.LU R14, [R1+0xea8] ;  /* 0x000ea800010e7983 */ /* 0x0007680000300800 */
        /* <DEDUP_REMOVED lines=11> */
[----:B------:R3:W5:Y:S01]  /*16b90*/  LDL.LU R0, [R1+0xe78] ;  /* 0x000e780001007983 */ /* 0x0007620000300800 */
        /* <DEDUP_REMOVED lines=67> */
[----:B--2---:R3:W5:Y:S04]  /*16fd0*/  LDL.LU.64 R234, [R1+0xe70] ;  /* 0x000e700001ea7983 */ /* 0x0047680000300a00 */
        /* <DEDUP_REMOVED lines=63> */
[----:B------:R-:W-:-:S04]  /*173d0*/  UIADD3 UR6, UR6, 0x2, URZ ;  /* 0x0000000206067890 */ /* 0x000fc8000fffe03f */
[----:B------:R-:W-:-:S04]  /*173e0*/  UISETP.NE.AND UP0, UPT, UR6, UR30, UPT ;  /* 0x0000001e0600728c */ /* 0x000fc8000bf05270 */
[----:B------:R-:W-:-:S06]  /*173f0*/  USEL UR7, URZ, 0x1, UP0 ;  /* 0x000000013f077887 */ /* 0x000fcc0008000000 */
[----:B------:R-:W-:-:S13]  /*17400*/  ISETP.NE.AND P0, PT, RZ, UR7, PT ;  /* 0x00000007ff007c0c */ /* 0x000fda000bf05270 */
[----:B---3--:R-:W-:Y:S05]  /*17410*/  @!P0 BRA `(.L_x_28) ;  /* 0x0000007800108947 */ /* 0x008fea0003800000 */
[----:B------:R2:W-:Y:S04]  /*17420*/  STL [R1+0xe24], R44 ;  /* 0x000e242c01007387 */ /* 0x0005e80000100800 */
[----:B--2---:R-:W2:Y:S04]  /*17430*/  LDL R44, [R1+0x400] ;  /* 0x00040000012c7983 */ /* 0x004ea80000100800 */
[----:B------:R3:W-:Y:S04]  /*17440*/  STL [R1+0xe20], R45 ;  /* 0x000e202d01007387 */ /* 0x0007e80000100800 */
[----:B---3--:R-:W3:Y:S04]  /*17450*/  LDL R45, [R1+0x404] ;  /* 0x00040400012d7983 */ /* 0x008ee80000100800 */
[----:B------:R4:W-:Y:S04]  /*17460*/  STL [R1+0xe1c], R46 ;  /* 0x000e1c2e01007387 */ /* 0x0009e80000100800 */
[----:B----4-:R-:W4:Y:S04]  /*17470*/  LDL R46, [R1+0x408] ;  /* 0x00040800012e7983 */ /* 0x010f280000100800 */
[----:B------:R0:W-:Y:S04]  /*17480*/  STL [R1+0xe18], R47 ;  /* 0x000e182f01007387 */ /* 0x0001e80000100800 */
[----:B0-----:R-:W4:Y:S04]  /*17490*/  LDL R47, [R1+0x40c] ;  /* 0x00040c00012f7983 */ /* 0x001f280000100800 */
        /* <DEDUP_REMOVED lines=87> */
[----:B0-----:R-:W4:Y:S04]  /*17a10*/  LDL.LU R91, [R1+0x600] ;  /* 0x00060000015b7983 */ /* 0x001f280000300800 */
        /* <DEDUP_REMOVED lines=32> */
[----:B-----5:R0:W-:Y:S04]  /*17c20*/  STL [R1+0xd24], R108 ;  /* 0x000d246c01007387 */ /* 0x0201e80000100800 */
        /* <DEDUP_REMOVED lines=88> */
[----:B0-----:R-:W4:Y:S01]  /*181b0*/  LDL R0, [R1+0x4bc] ;  /* 0x0004bc0001007983 */ /* 0x001f220000100800 */
[----:B--2---:R-:W-:-:S01]  /*181c0*/  FADD R3, R44, R3 ;  /* 0x000000032c037221 */ /* 0x004fc20000000000 */
[----:B---3--:R-:W-:Y:S01]  /*181d0*/  FADD R4, R45, R4 ;  /* 0x000000042d047221 */ /* 0x008fe20000000000 */
[----:B----4-:R-:W-:-:S01]  /*181e0*/  FADD R5, R46, R5 ;  /* 0x000000052e057221 */ /* 0x010fc20000000000 */
[----:B------:R-:W2:Y:S01]  /*181f0*/  LDL.LU R44, [R1+0xe24] ;  /* 0x000e2400012c7983 */ /* 0x000ea20000300800 */
[----:B------:R-:W-:-:S01]  /*18200*/  FADD R6, R47, R6 ;  /* 0x000000062f067221 */ /* 0x000fc20000000000 */
[----:B------:R-:W-:-:S02]  /*18210*/  FADD R7, R48, R7 ;  /* 0x0000000730077221 */ /* 0x000fc40000000000 */
[----:B------:R-:W3:Y:S01]  /*18220*/  LDL.LU R45, [R1+0xe20] ;  /* 0x000e2000012d7983 */ /* 0x000ee20000300800 */
[----:B------:R-:W-:-:S03]  /*18230*/  FADD R8, R49, R8 ;  /* 0x0000000831087221 */ /* 0x000fc60000000000 */
[----:B------:R-:W4:Y:S01]  /*18240*/  LDL.LU R46, [R1+0xe1c] ;  /* 0x000e1c00012e7983 */ /* 0x000f220000300800 */
        /* <DEDUP_REMOVED lines=80> */
[----:B------:R-:W-:-:S01]  /*18750*/  FADD R177, R90, R177 ;  /* 0x000000b15ab17221 */ /* 0x000fc20000000000 */
[----:B------:R-:W-:Y:S02]  /*18760*/  FADD R91, R92, R91 ;  /* 0x0000005b5c5b7221 */ /* 0x000fe40000000000 */
[----:B------:R-:W4:Y:S04]  /*18770*/  LDL.LU R87, [R1+0xd78] ;  /* 0x000d780001577983 */ /* 0x000f280000300800 */
[----:B------:R-:W4:Y:S04]  /*18780*/  LDL.LU R88, [R1+0xd74] ;  /* 0x000d740001587983 */ /* 0x000f280000300800 */
[----:B------:R-:W4:Y:S04]  /*18790*/  LDL.LU R89, [R1+0xd70] ;  /* 0x000d700001597983 */ /* 0x000f280000300800 */
[----:B------:R-:W4:Y:S01]  /*187a0*/  LDL.LU R90, [R1+0xd6c] ;  /* 0x000d6c00015a7983 */ /* 0x000f220000300800 */
[----:B------:R-:W-:-:S01]  /*187b0*/  FADD R186, R144, R186 ;  /* 0x000000ba90ba7221 */ /* 0x000fc20000000000 */
[----:B------:R-:W-:Y:S01]  /*187c0*/  FADD R187, R143, R187 ;  /* 0x000000bb8fbb7221 */ /* 0x000fe20000000000 */
        /* <DEDUP_REMOVED lines=56> */
[----:B------:R-:W-:-:S02]  /*18b50*/  FADD R179, R151, R179 ;  /* 0x000000b397b37221 */ /* 0x000fc40000000000 */
[----:B------:R-:W2:Y:S04]  /*18b60*/  LDL R151, [R1+0x5b0] ;  /* 0x0005b00001977983 */ /* 0x000ea80000100800 */
[----:B------:R-:W2:Y:S04]  /*18b70*/  LDL.LU R150, [R1+0x604] ;  /* 0x0006040001967983 */ /* 0x000ea80000300800 */
[----:B------:R-:W3:Y:S04]  /*18b80*/  LDL R149, [R1+0x5b4] ;  /* 0x0005b40001957983 */ /* 0x000ee80000100800 */
[----:B------:R0:W-:Y:S01]  /*18b90*/  STL [R1+0x600], R91 ;  /* 0x0006005b01007387 */ /* 0x0001e20000100800 */
[----:B------:R-:W-:-:S03]  /*18ba0*/  FADD R178, R0, R178 ;  /* 0x000000b200b27221 */ /* 0x000fc60000000000 */
[----:B------:R-:W3:Y:S04]  /*18bb0*/  LDL.LU R148, [R1+0x608] ;  /* 0x0006080001947983 */ /* 0x000ee80000300800 */
[----:B------:R-:W4:Y:S04]  /*18bc0*/  LDL R147, [R1+0x5b8] ;  /* 0x0005b80001937983 */ /* 0x000f280000100800 */
[----:B------:R-:W4:Y:S04]  /*18bd0*/  LDL.LU R146, [R1+0x60c] ;  /* 0x00060c0001927983 */ /* 0x000f280000300800 */
        /* <DEDUP_REMOVED lines=54> */
[----:B0-----:R-:W4:Y:S04]  /*18f40*/  LDL R91, [R1+0x228] ;  /* 0x00022800015b7983 */ /* 0x001f280000100800 */
[----:B------:R-:W4:Y:S01]  /*18f50*/  LDL.LU R0, [R1+0x67c] ;  /* 0x00067c0001007983 */ /* 0x000f220000300800 */
[----:B--2---:R-:W-:-:S05]  /*18f60*/  FADD R150, R151, R150 ;  /* 0x0000009697967221 */ /* 0x004fca0000000000 */
[----:B------:R0:W-:Y:S01]  /*18f70*/  STL [R1+0x604], R150 ;  /* 0x0006049601007387 */ /* 0x0001e20000100800 */
[----:B---3--:R-:W-:-:S01]  /*18f80*/  FADD R148, R149, R148 ;  /* 0x0000009495947221 */ /* 0x008fc20000000000 */
[----:B----4-:R-:W-:-:S04]  /*18f90*/  FADD R146, R147, R146 ;  /* 0x0000009293927221 */ /* 0x010fc80000000000 */
[----:B------:R2:W-:Y:S01]  /*18fa0*/  STL [R1+0x608], R148 ;  /* 0x0006089401007387 */ /* 0x0005e20000100800 */
[----:B------:R-:W-:-:S03]  /*18fb0*/  FADD R144, R145, R144 ;  /* 0x0000009091907221 */ /* 0x000fc60000000000 */
        /* <DEDUP_REMOVED lines=48> */
[----:B------:R1:W-:Y:S04]  /*192c0*/  STL [R1+0x66c], R98 ;  /* 0x00066c6201007387 */ /* 0x0003e80000100800 */
[----:B------:R1:W-:Y:S01]  /*192d0*/  STL [R1+0x670], R96 ;  /* 0x0006706001007387 */ /* 0x0003e20000100800 */
[----:B------:R-:W-:-:S03]  /*192e0*/  FADD R94, R95, R94 ;  /* 0x0000005e5f5e7221 */ /* 0x000fc60000000000 */
[----:B------:R-:W4:Y:S04]  /*192f0*/  LDL R151, [R1+0x22c] ;  /* 0x00022c0001977983 */ /* 0x000f280000100800 */
[----:B------:R1:W-:Y:S01]  /*19300*/  STL [R1+0x674], R94 ;  /* 0x0006745e01007387 */ /* 0x0003e20000100800 */
[----:B------:R-:W-:-:S03]  /*19310*/  FADD R92, R93, R92 ;  /* 0x0000005c5d5c7221 */ /* 0x000fc60000000000 */
[----:B0-----:R-:W4:Y:S04]  /*19320*/  LDL.LU R150, [R1+0x680] ;  /* 0x0006800001967983 */ /* 0x001f280000300800 */
[----:B------:R0:W-:Y:S01]  /*19330*/  STL [R1+0x678], R92 ;  /* 0x0006785c01007387 */ /* 0x0001e20000100800 */
[----:B------:R-:W-:-:S03]  /*19340*/  FADD R0, R91, R0 ;  /* 0x000000005b007221 */ /* 0x000fc60000000000 */
[----:B------:R-:W4:Y:S04]  /*19350*/  LDL R149, [R1+0x230] ;  /* 0x0002300001957983 */ /* 0x000f280000100800 */
[----:B------:R0:W-:Y:S04]  /*19360*/  STL [R1+0x67c], R0 ;  /* 0x00067c0001007387 */ /* 0x0001e80000100800 */
[----:B--2---:R-:W2:Y:S04]  /*19370*/  LDL.LU R148, [R1+0x684] ;  /* 0x0006840001947983 */ /* 0x004ea80000300800 */
[----:B------:R-:W2:Y:S04]  /*19380*/  LDL R147, [R1+0x234] ;  /* 0x0002340001937983 */ /* 0x000ea80000100800 */
[----:B---3--:R-:W3:Y:S04]  /*19390*/  LDL.LU R146, [R1+0x688] ;  /* 0x0006880001927983 */ /* 0x008ee80000300800 */
[----:B------:R-:W3:Y:S04]  /*193a0*/  LDL R145, [R1+0x238] ;  /* 0x0002380001917983 */ /* 0x000ee80000100800 */
[----:B----4-:R-:W4:Y:S04]  /*193b0*/  LDL.LU R144, [R1+0x68c] ;  /* 0x00068c0001907983 */ /* 0x010f280000300800 */
[----:B------:R-:W4:Y:S04]  /*193c0*/  LDL R143, [R1+0x23c] ;  /* 0x00023c00018f7983 */ /* 0x000f280000100800 */
[----:B-1----:R-:W4:Y:S04]  /*193d0*/  LDL.LU R142, [R1+0x690] ;  /* 0x00069000018e7983 */ /* 0x002f280000300800 */
        /* <DEDUP_REMOVED lines=49> */
[----:B0-----:R-:W4:Y:S04]  /*196f0*/  LDL.LU R92, [R1+0x6f4] ;  /* 0x0006f400015c7983 */ /* 0x001f280000300800 */
[----:B------:R-:W4:Y:S04]  /*19700*/  LDL R91, [R1+0x2a4] ;  /* 0x0002a400015b7983 */ /* 0x000f280000100800 */
[----:B------:R-:W4:Y:S01]  /*19710*/  LDL.LU R0, [R1+0x6f8] ;  /* 0x0006f80001007983 */ /* 0x000f220000300800 */
[----:B------:R-:W-:-:S05]  /*19720*/  FADD R150, R151, R150 ;  /* 0x0000009697967221 */ /* 0x000fca0000000000 */
[----:B------:R0:W-:Y:S01]  /*19730*/  STL [R1+0x680], R150 ;  /* 0x0006809601007387 */ /* 0x0001e20000100800 */
[----:B--2---:R-:W-:-:S01]  /*19740*/  FADD R148, R149, R148 ;  /* 0x0000009495947221 */ /* 0x004fc20000000000 */
[----:B---3--:R-:W-:-:S04]  /*19750*/  FADD R146, R147, R146 ;  /* 0x0000009293927221 */ /* 0x008fc80000000000 */
[----:B------:R1:W-:Y:S01]  /*19760*/  STL [R1+0x684], R148 ;  /* 0x0006849401007387 */ /* 0x0003e20000100800 */
[----:B----4-:R-:W-:-:S03]  /*19770*/  FADD R144, R145, R144 ;  /* 0x0000009091907221 */ /* 0x010fc60000000000 */
        /* <DEDUP_REMOVED lines=59> */
[----:B-1----:R-:W4:Y:S04]  /*19b30*/  LDL.LU R148, [R1+0x700] ;  /* 0x0007000001947983 */ /* 0x002f280000300800 */
[----:B------:R-:W4:Y:S04]  /*19b40*/  LDL R147, [R1+0x2b0] ;  /* 0x0002b00001937983 */ /* 0x000f280000100800 */
[----:B--2---:R-:W2:Y:S04]  /*19b50*/  LDL.LU R146, [R1+0x704] ;  /* 0x0007040001927983 */ /* 0x004ea80000300800 */
[----:B------:R-:W2:Y:S04]  /*19b60*/  LDL R145, [R1+0x2b4] ;  /* 0x0002b40001917983 */ /* 0x000ea80000100800 */
[----:B---3--:R-:W3:Y:S04]  /*19b70*/  LDL.LU R144, [R1+0x708] ;  /* 0x0007080001907983 */ /* 0x008ee80000300800 */
[----:B------:R-:W3:Y:S04]  /*19b80*/  LDL R143, [R1+0x2b8] ;  /* 0x0002b800018f7983 */ /* 0x000ee80000100800 */
[----:B----4-:R-:W4:Y:S04]  /*19b90*/  LDL.LU R142, [R1+0x70c] ;  /* 0x00070c00018e7983 */ /* 0x010f280000300800 */
        /* <DEDUP_REMOVED lines=54> */
[----:B------:R-:W-:-:S01]  /*19f00*/  FADD R148, R149, R148 ;  /* 0x0000009495947221 */ /* 0x000fc20000000000 */
[----:B--2---:R-:W-:-:S04]  /*19f10*/  FADD R146, R147, R146 ;  /* 0x0000009293927221 */ /* 0x004fc80000000000 */
[----:B------:R1:W-:Y:S01]  /*19f20*/  STL [R1+0x700], R148 ;  /* 0x0007009401007387 */ /* 0x0003e20000100800 */
[----:B---3--:R-:W-:-:S03]  /*19f30*/  FADD R144, R145, R144 ;  /* 0x0000009091907221 */ /* 0x008fc60000000000 */
        /* <DEDUP_REMOVED lines=119> */
[----:B------:R-:W-:Y:S01]  /*1a6b0*/  STL [R1+0x778], R150 ;  /* 0x0007789601007387 */ /* 0x000fe20000100800 */
[----:B------:R-:W-:-:S01]  /*1a6c0*/  FADD R148, R149, R148 ;  /* 0x0000009495947221 */ /* 0x000fc20000000000 */
[----:B--2---:R-:W-:-:S04]  /*1a6d0*/  FADD R146, R147, R146 ;  /* 0x0000009293927221 */ /* 0x004fc80000000000 */
[----:B------:R-:W-:Y:S01]  /*1a6e0*/  STL [R1+0x77c], R148 ;  /* 0x00077c9401007387 */ /* 0x000fe20000100800 */
[----:B---3--:R-:W-:-:S03]  /*1a6f0*/  FADD R144, R145, R144 ;  /* 0x0000009091907221 */ /* 0x008fc60000000000 */
[----:B------:R-:W-:Y:S01]  /*1a700*/  STL [R1+0x780], R146 ;  /* 0x0007809201007387 */ /* 0x000fe20000100800 */
[----:B----4-:R-:W-:-:S03]  /*1a710*/  FADD R142, R143, R142 ;  /* 0x0000008e8f8e7221 */ /* 0x010fc60000000000 */
[----:B------:R-:W-:Y:S01]  /*1a720*/  STL [R1+0x784], R144 ;  /* 0x0007849001007387 */ /* 0x000fe20000100800 */
[----:B------:R-:W-:-:S03]  /*1a730*/  FADD R140, R141, R140 ;  /* 0x0000008c8d8c7221 */ /* 0x000fc60000000000 */
        /* <DEDUP_REMOVED lines=44> */
[----:B------:R-:W-:Y:S04]  /*1aa00*/  STL [R1+0x7e0], R98 ;  /* 0x0007e06201007387 */ /* 0x000fe80000100800 */
[----:B------:R-:W-:Y:S01]  /*1aa10*/  STL [R1+0x7e4], R96 ;  /* 0x0007e46001007387 */ /* 0x000fe20000100800 */
[----:B------:R-:W-:-:S01]  /*1aa20*/  FADD R94, R95, R94 ;  /* 0x0000005e5f5e7221 */ /* 0x000fc20000000000 */
[----:B------:R-:W-:Y:S01]  /*1aa30*/  FADD R92, R93, R92 ;  /* 0x0000005c5d5c7221 */ /* 0x000fe20000000000 */
[----:B------:R-:W-:-:S02]  /*1aa40*/  FADD R0, R91, R0 ;  /* 0x000000005b007221 */ /* 0x000fc40000000000 */
[----:B------:R-:W2:Y:S04]  /*1aa50*/  LDL R91, [R1+0x3a0] ;  /* 0x0003a000015b7983 */ /* 0x000ea80000100800 */
[----:B------:R-:W-:Y:S04]  /*1aa60*/  STL [R1+0x7e8], R94 ;  /* 0x0007e85e01007387 */ /* 0x000fe80000100800 */
[----:B------:R0:W-:Y:S04]  /*1aa70*/  STL [R1+0x7ec], R92 ;  /* 0x0007ec5c01007387 */ /* 0x0001e80000100800 */
[----:B0-----:R-:W2:Y:S04]  /*1aa80*/  LDL.LU R92, [R1+0x7f4] ;  /* 0x0007f400015c7983 */ /* 0x001ea80000300800 */
[----:B------:R-:W3:Y:S04]  /*1aa90*/  LDL R93, [R1+0x3a4] ;  /* 0x0003a400015d7983 */ /* 0x000ee80000100800 */
[----:B------:R0:W-:Y:S04]  /*1aaa0*/  STL [R1+0x7f0], R0 ;  /* 0x0007f00001007387 */ /* 0x0001e80000100800 */
        /* <DEDUP_REMOVED lines=45> */
[----:B------:R-:W4:Y:S04]  /*1ad80*/  LDL R111, [R1] ;  /* 0x00000000016f7983 */ /* 0x000f280000100800 */
        /* <DEDUP_REMOVED lines=12> */
[----:B0-----:R-:W4:Y:S01]  /*1ae50*/  LDL.LU R0, [R1+0x86c] ;  /* 0x00086c0001007983 */ /* 0x001f220000300800 */
[----:B--2---:R-:W-:-:S03]  /*1ae60*/  FADD R92, R91, R92 ;  /* 0x0000005c5b5c7221 */ /* 0x004fc60000000000 */
[----:B------:R-:W2:Y:S04]  /*1ae70*/  LDL.LU R91, [R1+0xd68] ;  /* 0x000d6800015b7983 */ /* 0x000ea80000300800 */
[----:B------:R0:W-:Y:S01]  /*1ae80*/  STL [R1+0x7f4], R92 ;  /* 0x0007f45c01007387 */ /* 0x0001e20000100800 */
[----:B---3--:R-:W-:-:S03]  /*1ae90*/  FADD R94, R93, R94 ;  /* 0x0000005e5d5e7221 */ /* 0x008fc60000000000 */
[----:B0-----:R-:W3:Y:S01]  /*1aea0*/  LDL.LU R92, [R1+0xd64] ;  /* 0x000d6400015c7983 */ /* 0x001ee20000300800 */
[----:B----4-:R-:W-:-:S03]  /*1aeb0*/  FADD R96, R95, R96 ;  /* 0x000000605f607221 */ /* 0x010fc60000000000 */
[----:B------:R-:W4:Y:S04]  /*1aec0*/  LDL.LU R93, [R1+0xd60] ;  /* 0x000d6000015d7983 */ /* 0x000f280000300800 */
[----:B------:R0:W-:Y:S01]  /*1aed0*/  STL [R1+0x7f8], R94 ;  /* 0x0007f85e01007387 */ /* 0x0001e20000100800 */
[----:B------:R-:W-:-:S03]  /*1aee0*/  FADD R98, R97, R98 ;  /* 0x0000006261627221 */ /* 0x000fc60000000000 */
[----:B0-----:R-:W4:Y:S01]  /*1aef0*/  LDL.LU R94, [R1+0xd5c] ;  /* 0x000d5c00015e7983 */ /* 0x001f220000300800 */
[----:B------:R-:W-:-:S03]  /*1af00*/  FADD R150, R151, R150 ;  /* 0x0000009697967221 */ /* 0x000fc60000000000 */
[----:B------:R-:W4:Y:S04]  /*1af10*/  LDL.LU R95, [R1+0xd58] ;  /* 0x000d5800015f7983 */ /* 0x000f280000300800 */
[----:B------:R0:W-:Y:S01]  /*1af20*/  STL [R1+0x7fc], R96 ;  /* 0x0007fc6001007387 */ /* 0x0001e20000100800 */
[----:B------:R-:W-:-:S01]  /*1af30*/  FADD R148, R149, R148 ;  /* 0x0000009495947221 */ /* 0x000fc20000000000 */
[----:B------:R-:W-:Y:S02]  /*1af40*/  FADD R146, R147, R146 ;  /* 0x0000009293927221 */ /* 0x000fe40000000000 */
[----:B0-----:R-:W4:Y:S04]  /*1af50*/  LDL.LU R96, [R1+0xd54] ;  /* 0x000d540001607983 */ /* 0x001f280000300800 */
[----:B------:R-:W4:Y:S01]  /*1af60*/  LDL.LU R97, [R1+0xd50] ;  /* 0x000d500001617983 */ /* 0x000f220000300800 */
[----:B------:R-:W-:-:S03]  /*1af70*/  FADD R144, R145, R144 ;  /* 0x0000009091907221 */ /* 0x000fc60000000000 */
[----:B------:R0:W-:Y:S01]  /*1af80*/  STL [R1+0x800], R98 ;  /* 0x0008006201007387 */ /* 0x0001e20000100800 */
[----:B------:R-:W-:-:S03]  /*1af90*/  FADD R142, R143, R142 ;  /* 0x0000008e8f8e7221 */ /* 0x000fc60000000000 */
[----:B0-----:R-:W4:Y:S04]  /*1afa0*/  LDL.LU R98, [R1+0xd4c] ;  /* 0x000d4c0001627983 */ /* 0x001f280000300800 */
[----:B------:R-:W-:Y:S01]  /*1afb0*/  STL [R1+0x804], R150 ;  /* 0x0008049601007387 */ /* 0x000fe20000100800 */
[----:B------:R-:W-:-:S03]  /*1afc0*/  FADD R140, R141, R140 ;  /* 0x0000008c8d8c7221 */ /* 0x000fc60000000000 */
[----:B------:R-:W-:Y:S04]  /*1afd0*/  STL [R1+0x808], R148 ;  /* 0x0008089401007387 */ /* 0x000fe80000100800 */
[----:B------:R-:W-:Y:S01]  /*1afe0*/  STL [R1+0x80c], R146 ;  /* 0x00080c9201007387 */ /* 0x000fe20000100800 */
[----:B------:R-:W-:-:S03]  /*1aff0*/  FADD R138, R139, R138 ;  /* 0x0000008a8b8a7221 */ /* 0x000fc60000000000 */
[----:B------:R-:W-:Y:S01]  /*1b000*/  STL [R1+0x810], R144 ;  /* 0x0008109001007387 */ /* 0x000fe20000100800 */
[----:B------:R-:W-:-:S03]  /*1b010*/  FADD R136, R137, R136 ;  /* 0x0000008889887221 */ /* 0x000fc60000000000 */
[----:B------:R-:W-:Y:S04]  /*1b020*/  STL [R1+0x814], R142 ;  /* 0x0008148e01007387 */ /* 0x000fe80000100800 */
[----:B------:R-:W-:Y:S01]  /*1b030*/  STL [R1+0x818], R140 ;  /* 0x0008188c01007387 */ /* 0x000fe20000100800 */
[----:B------:R-:W-:-:S03]  /*1b040*/  FADD R134, R135, R134 ;  /* 0x0000008687867221 */ /* 0x000fc60000000000 */
[----:B------:R-:W-:Y:S04]  /*1b050*/  STL [R1+0x81c], R138 ;  /* 0x00081c8a01007387 */ /* 0x000fe80000100800 */
        /* <DEDUP_REMOVED lines=33> */
[----:B0-----:R-:W2:Y:S04]  /*1b270*/  LDL R114, [R1+0x1c] ;  /* 0x00001c0001727983 */ /* 0x001ea80000100800 */
[----:B------:R0:W-:Y:S01]  /*1b280*/  STL [R1+0x864], R102 ;  /* 0x0008646601007387 */ /* 0x0001e20000100800 */
[----:B------:R-:W-:-:S03]  /*1b290*/  FADD R100, R101, R100 ;  /* 0x0000006465647221 */ /* 0x000fc60000000000 */
[----:B-1----:R-:W2:Y:S04]  /*1b2a0*/  LDL.LU R112, [R1+0x870] ;  /* 0x0008700001707983 */ /* 0x002ea80000300800 */
[----:B------:R1:W-:Y:S01]  /*1b2b0*/  STL [R1+0x868], R100 ;  /* 0x0008686401007387 */ /* 0x0003e20000100800 */
[----:B------:R-:W-:-:S03]  /*1b2c0*/  FADD R0, R99, R0 ;  /* 0x0000000063007221 */ /* 0x000fc60000000000 */
[----:B------:R-:W3:Y:S04]  /*1b2d0*/  LDL R110, [R1+0x20] ;  /* 0x00002000016e7983 */ /* 0x000ee80000100800 */
[----:B------:R4:W-:Y:S04]  /*1b2e0*/  STL [R1+0x86c], R0 ;  /* 0x00086c0001007387 */ /* 0x0009e80000100800 */
[----:B------:R-:W3:Y:S04]  /*1b2f0*/  LDL.LU R108, [R1+0x874] ;  /* 0x00087400016c7983 */ /* 0x000ee80000300800 */
[----:B------:R-:W3:Y:S04]  /*1b300*/  LDL R106, [R1+0x24] ;  /* 0x00002400016a7983 */ /* 0x000ee80000100800 */
[----:B------:R-:W3:Y:S04]  /*1b310*/  LDL.LU R104, [R1+0x878] ;  /* 0x0008780001687983 */ /* 0x000ee80000300800 */
[----:B0-----:R-:W3:Y:S04]  /*1b320*/  LDL R102, [R1+0x28] ;  /* 0x0000280001667983 */ /* 0x001ee80000100800 */
[----:B-1----:R-:W3:Y:S04]  /*1b330*/  LDL.LU R100, [R1+0x87c] ;  /* 0x00087c0001647983 */ /* 0x002ee80000300800 */
        /* <DEDUP_REMOVED lines=21> */
[----:B------:R-:W3:Y:S04]  /*1b490*/  LDL.LU R126, [R1+0x8d0] ;  /* 0x0008d000017e7983 */ /* 0x000ee80000300800 */
        /* <DEDUP_REMOVED lines=11> */
[----:B----4-:R-:W4:Y:S04]  /*1b550*/  LDL.LU R0, [R1+0x8e8] ;  /* 0x0008e80001007983 */ /* 0x010f280000300800 */
[----:B------:R-:W4:Y:S04]  /*1b560*/  LDL.LU R128, [R1+0x8cc] ;  /* 0x0008cc0001807983 */ /* 0x000f280000300800 */
[----:B------:R-:W4:Y:S01]  /*1b570*/  LDL.LU R130, [R1+0x8c8] ;  /* 0x0008c80001827983 */ /* 0x000f220000300800 */
[----:B--2---:R-:W-:-:S05]  /*1b580*/  FADD R112, R114, R112 ;  /* 0x0000007072707221 */ /* 0x004fca0000000000 */
[----:B------:R-:W-:Y:S04]  /*1b590*/  STL [R1+0x870], R112 ;  /* 0x0008707001007387 */ /* 0x000fe80000100800 */
[----:B------:R-:W2:Y:S01]  /*1b5a0*/  LDL.LU R132, [R1+0x8c4] ;  /* 0x0008c40001847983 */ /* 0x000ea20000300800 */
[----:B---3--:R-:W-:-:S05]  /*1b5b0*/  FADD R108, R110, R108 ;  /* 0x0000006c6e6c7221 */ /* 0x008fca0000000000 */
[----:B------:R-:W-:Y:S01]  /*1b5c0*/  STL [R1+0x874], R108 ;  /* 0x0008746c01007387 */ /* 0x000fe20000100800 */
[----:B------:R-:W-:-:S01]  /*1b5d0*/  FADD R104, R106, R104 ;  /* 0x000000686a687221 */ /* 0x000fc20000000000 */
[----:B------:R-:W-:-:S05]  /*1b5e0*/  FADD R100, R102, R100 ;  /* 0x0000006466647221 */ /* 0x000fca0000000000 */
[----:B------:R0:W-:Y:S04]  /*1b5f0*/  STL [R1+0x87c], R100 ;  /* 0x00087c6401007387 */ /* 0x0001e80000100800 */
[----:B------:R1:W-:Y:S04]  /*1b600*/  STL [R1+0x878], R104 ;  /* 0x0008786801007387 */ /* 0x0003e80000100800 */
[----:B0-----:R-:W3:Y:S04]  /*1b610*/  LDL.LU R100, [R1+0x880] ;  /* 0x0008800001647983 */ /* 0x001ee80000300800 */
[----:B------:R-:W3:Y:S04]  /*1b620*/  LDL.LU R102, [R1+0x884] ;  /* 0x0008840001667983 */ /* 0x000ee80000300800 */
[----:B-1----:R-:W3:Y:S04]  /*1b630*/  LDL.LU R104, [R1+0x888] ;  /* 0x0008880001687983 */ /* 0x002ee80000300800 */
[----:B------:R-:W3:Y:S04]  /*1b640*/  LDL.LU R106, [R1+0x88c] ;  /* 0x00088c00016a7983 */ /* 0x000ee80000300800 */
        /* <DEDUP_REMOVED lines=12> */
[----:B------:R-:W3:Y:S01]  /*1b710*/  LDL.LU R134, [R1+0x8c0] ;  /* 0x0008c00001867983 */ /* 0x000ee20000300800 */
[----:B------:R-:W-:-:S01]  /*1b720*/  FADD R126, R127, R126 ;  /* 0x0000007e7f7e7221 */ /* 0x000fc20000000000 */
[----:B------:R-:W-:Y:S01]  /*1b730*/  FADD R124, R125, R124 ;  /* 0x0000007c7d7c7221 */ /* 0x000fe20000000000 */
[----:B------:R-:W-:-:S01]  /*1b740*/  FADD R122, R123, R122 ;  /* 0x0000007a7b7a7221 */ /* 0x000fc20000000000 */
[----:B------:R-:W-:Y:S01]  /*1b750*/  FADD R120, R121, R120 ;  /* 0x0000007879787221 */ /* 0x000fe20000000000 */
[----:B------:R-:W-:-:S01]  /*1b760*/  FADD R118, R119, R118 ;  /* 0x0000007677767221 */ /* 0x000fc20000000000 */
[----:B------:R-:W-:Y:S01]  /*1b770*/  FADD R116, R117, R116 ;  /* 0x0000007475747221 */ /* 0x000fe20000000000 */
[----:B----4-:R-:W-:-:S01]  /*1b780*/  FADD R128, R129, R128 ;  /* 0x0000008081807221 */ /* 0x010fc20000000000 */
[----:B------:R-:W-:Y:S01]  /*1b790*/  FADD R130, R131, R130 ;  /* 0x0000008283827221 */ /* 0x000fe20000000000 */
[----:B------:R-:W-:-:S01]  /*1b7a0*/  FADD R0, R115, R0 ;  /* 0x0000000073007221 */ /* 0x000fc20000000000 */
[----:B--2---:R-:W-:Y:S01]  /*1b7b0*/  FADD R132, R133, R132 ;  /* 0x0000008485847221 */ /* 0x004fe20000000000 */
[----:B---3--:R-:W-:-:S02]  /*1b7c0*/  FADD R100, R99, R100 ;  /* 0x0000006463647221 */ /* 0x008fc40000000000 */
[----:B------:R-:W2:Y:S01]  /*1b7d0*/  LDL.LU R99, [R1+0xd48] ;  /* 0x000d480001637983 */ /* 0x000ea20000300800 */
[----:B------:R-:W-:-:S03]  /*1b7e0*/  FADD R102, R101, R102 ;  /* 0x0000006665667221 */ /* 0x000fc60000000000 */
[----:B------:R0:W-:Y:S01]  /*1b7f0*/  STL [R1+0x880], R100 ;  /* 0x0008806401007387 */ /* 0x0001e20000100800 */
[----:B------:R-:W-:-:S01]  /*1b800*/  FADD R104, R103, R104 ;  /* 0x0000006867687221 */ /* 0x000fc20000000000 */
[----:B------:R-:W-:Y:S02]  /*1b810*/  FADD R106, R105, R106 ;  /* 0x0000006a696a7221 */ /* 0x000fe40000000000 */
[----:B0-----:R-:W3:Y:S04]  /*1b820*/  LDL.LU R100, [R1+0xd44] ;  /* 0x000d440001647983 */ /* 0x001ee80000300800 */
[----:B------:R-:W4:Y:S04]  /*1b830*/  LDL.LU R101, [R1+0xd40] ;  /* 0x000d400001657983 */ /* 0x000f280000300800 */
[----:B------:R0:W-:Y:S01]  /*1b840*/  STL [R1+0x884], R102 ;  /* 0x0008846601007387 */ /* 0x0001e20000100800 */
[----:B------:R-:W-:-:S01]  /*1b850*/  FADD R108, R107, R108 ;  /* 0x0000006c6b6c7221 */ /* 0x000fc20000000000 */
[----:B------:R-:W-:-:S02]  /*1b860*/  FADD R110, R109, R110 ;  /* 0x0000006e6d6e7221 */ /* 0x000fc40000000000 */
[----:B0-----:R-:W4:Y:S04]  /*1b870*/  LDL.LU R102, [R1+0xd3c] ;  /* 0x000d3c0001667983 */ /* 0x001f280000300800 */
[----:B------:R-:W4:Y:S04]  /*1b880*/  LDL.LU R103, [R1+0xd38] ;  /* 0x000d380001677983 */ /* 0x000f280000300800 */
[----:B------:R0:W-:Y:S01]  /*1b890*/  STL [R1+0x888], R104 ;  /* 0x0008886801007387 */ /* 0x0001e20000100800 */
[----:B------:R-:W-:-:S03]  /*1b8a0*/  FADD R112, R111, R112 ;  /* 0x000000706f707221 */ /* 0x000fc60000000000 */
[----:B0-----:R-:W4:Y:S04]  /*1b8b0*/  LDL.LU R104, [R1+0xd34] ;  /* 0x000d340001687983 */ /* 0x001f280000300800 */
[----:B------:R-:W4:Y:S04]  /*1b8c0*/  LDL.LU R105, [R1+0xd30] ;  /* 0x000d300001697983 */ /* 0x000f280000300800 */
[----:B------:R0:W-:Y:S01]  /*1b8d0*/  STL [R1+0x88c], R106 ;  /* 0x00088c6a01007387 */ /* 0x0001e20000100800 */
[----:B------:R-:W-:-:S01]  /*1b8e0*/  FADD R114, R113, R114 ;  /* 0x0000007271727221 */ /* 0x000fc20000000000 */
[----:B------:R-:W-:-:S02]  /*1b8f0*/  FADD R150, R151, R150 ;  /* 0x0000009697967221 */ /* 0x000fc40000000000 */
        /* <DEDUP_REMOVED lines=9> */
[----:B------:R-:W-:Y:S01]  /*1b990*/  FADD R142, R143, R142 ;  /* 0x0000008e8f8e7221 */ /* 0x000fe20000000000 */
[----:B------:R-:W-:-:S01]  /*1b9a0*/  FADD R140, R141, R140 ;  /* 0x0000008c8d8c7221 */ /* 0x000fc20000000000 */
        /* <DEDUP_REMOVED lines=8> */
[----:B------:R0:W-:Y:S04]  /*1ba30*/  STL [R1+0x89c], R114 ;  /* 0x00089c7201007387 */ /* 0x0001e80000100800 */
[----:B0-----:R-:W4:Y:S04]  /*1ba40*/  LDL.LU R114, [R1+0xd0c] ;  /* 0x000d0c0001727983 */ /* 0x001f280000300800 */
        /* <DEDUP_REMOVED lines=16> */
[----:B------:R-:W2:Y:S04]  /*1bb50*/  LDL R137, [R1+0x98] ;  /* 0x0000980001897983 */ /* 0x000ea80000100800 */
[----:B------:R-:W-:Y:S04]  /*1bb60*/  STL [R1+0x8e0], R118 ;  /* 0x0008e07601007387 */ /* 0x000fe80000100800 */
[----:B------:R-:W2:Y:S04]  /*1bb70*/  LDL.LU R129, [R1+0x8ec] ;  /* 0x0008ec0001817983 */ /* 0x000ea80000300800 */
[----:B------:R-:W-:Y:S04]  /*1bb80*/  STL [R1+0x8e4], R116 ;  /* 0x0008e47401007387 */ /* 0x000fe80000100800 */
[----:B------:R-:W3:Y:S04]  /*1bb90*/  LDL R133, [R1+0x9c] ;  /* 0x00009c0001857983 */ /* 0x000ee80000100800 */
[----:B------:R0:W-:Y:S04]  /*1bba0*/  STL [R1+0x8e8], R0 ;  /* 0x0008e80001007387 */ /* 0x0001e80000100800 */
[----:B------:R-:W3:Y:S04]  /*1bbb0*/  LDL.LU R131, [R1+0x8f0] ;  /* 0x0008f00001837983 */ /* 0x000ee80000300800 */
[----:B------:R-:W4:Y:S04]  /*1bbc0*/  LDL R123, [R1+0xa0] ;  /* 0x0000a000017b7983 */ /* 0x000f280000100800 */
[----:B0-----:R-:W4:Y:S04]  /*1bbd0*/  LDL.LU R0, [R1+0x8f4] ;  /* 0x0008f40001007983 */ /* 0x001f280000300800 */
[----:B------:R-:W4:Y:S04]  /*1bbe0*/  LDL R135, [R1+0xa4] ;  /* 0x0000a40001877983 */ /* 0x000f280000100800 */
[----:B------:R-:W4:Y:S04]  /*1bbf0*/  LDL.LU R120, [R1+0x8f8] ;  /* 0x0008f80001787983 */ /* 0x000f280000300800 */
[----:B------:R-:W4:Y:S04]  /*1bc00*/  LDL R118, [R1+0xa8] ;  /* 0x0000a80001767983 */ /* 0x000f280000100800 */
[----:B------:R-:W4:Y:S04]  /*1bc10*/  LDL.LU R116, [R1+0x8fc] ;  /* 0x0008fc0001747983 */ /* 0x000f280000300800 */
        /* <DEDUP_REMOVED lines=19> */
[----:B------:R-:W4:Y:S04]  /*1bd50*/  LDL.LU R127, [R1+0x948] ;  /* 0x00094800017f7983 */ /* 0x000f280000300800 */
[----:B------:R-:W4:Y:S04]  /*1bd60*/  LDL R126, [R1+0xf8] ;  /* 0x0000f800017e7983 */ /* 0x000f280000100800 */
[----:B------:R-:W4:Y:S04]  /*1bd70*/  LDL.LU R125, [R1+0x94c] ;  /* 0x00094c00017d7983 */ /* 0x000f280000300800 */
[----:B------:R-:W4:Y:S01]  /*1bd80*/  LDL.LU R139, [R1+0x900] ;  /* 0x00090000018b7983 */ /* 0x000f220000300800 */
[----:B--2---:R-:W-:-:S05]  /*1bd90*/  FADD R129, R137, R129 ;  /* 0x0000008189817221 */ /* 0x004fca0000000000 */
[----:B------:R0:W-:Y:S04]  /*1bda0*/  STL [R1+0x8ec], R129 ;  /* 0x0008ec8101007387 */ /* 0x0001e80000100800 */
[----:B0-----:R-:W2:Y:S01]  /*1bdb0*/  LDL.LU R129, [R1+0x944] ;  /* 0x0009440001817983 */ /* 0x001ea20000300800 */
[----:B---3--:R-:W-:-:S05]  /*1bdc0*/  FADD R131, R133, R131 ;  /* 0x0000008385837221 */ /* 0x008fca0000000000 */
[----:B------:R0:W-:Y:S01]  /*1bdd0*/  STL [R1+0x8f0], R131 ;  /* 0x0008f08301007387 */ /* 0x0001e20000100800 */
[----:B----4-:R-:W-:-:S03]  /*1bde0*/  FADD R0, R123, R0 ;  /* 0x000000007b007221 */ /* 0x010fc60000000000 */
[----:B0-----:R-:W3:Y:S01]  /*1bdf0*/  LDL.LU R131, [R1+0x940] ;  /* 0x0009400001837983 */ /* 0x001ee20000300800 */
[----:B------:R-:W-:-:S03]  /*1be00*/  FADD R120, R135, R120 ;  /* 0x0000007887787221 */ /* 0x000fc60000000000 */
[----:B------:R-:W4:Y:S04]  /*1be10*/  LDL.LU R123, [R1+0x904] ;  /* 0x00090400017b7983 */ /* 0x000f280000300800 */
[----:B------:R0:W-:Y:S01]  /*1be20*/  STL [R1+0x8f4], R0 ;  /* 0x0008f40001007387 */ /* 0x0001e20000100800 */
[----:B------:R-:W-:-:S03]  /*1be30*/  FADD R116, R118, R116 ;  /* 0x0000007476747221 */ /* 0x000fc60000000000 */
[----:B0-----:R-:W2:Y:S04]  /*1be40*/  LDL.LU R0, [R1+0x908] ;  /* 0x0009080001007983 */ /* 0x001ea80000300800 */
[----:B------:R-:W3:Y:S04]  /*1be50*/  LDL.LU R133, [R1+0x93c] ;  /* 0x00093c0001857983 */ /* 0x000ee80000300800 */
[----:B------:R-:W3:Y:S04]  /*1be60*/  LDL.LU R135, [R1+0x938] ;  /* 0x0009380001877983 */ /* 0x000ee80000300800 */
[----:B------:R0:W-:Y:S04]  /*1be70*/  STL [R1+0x8fc], R116 ;  /* 0x0008fc7401007387 */ /* 0x0001e80000100800 */
[----:B------:R1:W-:Y:S04]  /*1be80*/  STL [R1+0x8f8], R120 ;  /* 0x0008f87801007387 */ /* 0x0003e80000100800 */
[----:B0-----:R-:W3:Y:S04]  /*1be90*/  LDL.LU R116, [R1+0x90c] ;  /* 0x00090c0001747983 */ /* 0x001ee80000300800 */
[----:B------:R-:W3:Y:S04]  /*1bea0*/  LDL.LU R118, [R1+0x910] ;  /* 0x0009100001767983 */ /* 0x000ee80000300800 */
[----:B------:R-:W3:Y:S04]  /*1beb0*/  LDL.LU R151, [R1+0x914] ;  /* 0x0009140001977983 */ /* 0x000ee80000300800 */
[----:B------:R-:W3:Y:S04]  /*1bec0*/  LDL.LU R149, [R1+0x918] ;  /* 0x0009180001957983 */ /* 0x000ee80000300800 */
[----:B-1----:R-:W3:Y:S04]  /*1bed0*/  LDL.LU R120, [R1+0x91c] ;  /* 0x00091c0001787983 */ /* 0x002ee80000300800 */
[----:B------:R-:W3:Y:S04]  /*1bee0*/  LDL.LU R137, [R1+0x934] ;  /* 0x0009340001897983 */ /* 0x000ee80000300800 */
[----:B------:R-:W3:Y:S04]  /*1bef0*/  LDL.LU R147, [R1+0x920] ;  /* 0x0009200001937983 */ /* 0x000ee80000300800 */
[----:B------:R-:W3:Y:S04]  /*1bf00*/  LDL.LU R145, [R1+0x924] ;  /* 0x0009240001917983 */ /* 0x000ee80000300800 */
[----:B------:R-:W3:Y:S01]  /*1bf10*/  LDL.LU R143, [R1+0x928] ;  /* 0x00092800018f7983 */ /* 0x000ee20000300800 */
[----:B------:R-:W-:-:S05]  /*1bf20*/  FADD R139, R141, R139 ;  /* 0x0000008b8d8b7221 */ /* 0x000fca0000000000 */
[----:B------:R0:W-:Y:S04]  /*1bf30*/  STL [R1+0x900], R139 ;  /* 0x0009008b01007387 */ /* 0x0001e80000100800 */
[----:B------:R-:W3:Y:S04]  /*1bf40*/  LDL.LU R141, [R1+0x92c] ;  /* 0x00092c00018d7983 */ /* 0x000ee80000300800 */
[----:B0-----:R-:W3:Y:S01]  /*1bf50*/  LDL.LU R139, [R1+0x930] ;  /* 0x00093000018b7983 */ /* 0x001ee20000300800 */
[----:B------:R-:W-:-:S01]  /*1bf60*/  FADD R127, R128, R127 ;  /* 0x0000007f807f7221 */ /* 0x000fc20000000000 */
[----:B------:R-:W-:Y:S01]  /*1bf70*/  FADD R125, R126, R125 ;  /* 0x0000007d7e7d7221 */ /* 0x000fe20000000000 */
[----:B----4-:R-:W-:-:S02]  /*1bf80*/  FADD R123, R124, R123 ;  /* 0x0000007b7c7b7221 */ /* 0x010fc40000000000 */
[----:B------:R-:W4:Y:S04]  /*1bf90*/  LDL R124, [R1+0xfc] ;  /* 0x0000fc00017c7983 */ /* 0x000f280000100800 */
[----:B------:R0:W-:Y:S01]  /*1bfa0*/  STL [R1+0x904], R123 ;  /* 0x0009047b01007387 */ /* 0x0001e20000100800 */
[----:B--2---:R-:W-:-:S03]  /*1bfb0*/  FADD R0, R121, R0 ;  /* 0x0000000079007221 */ /* 0x004fc60000000000 */
[----:B0-----:R-:W4:Y:S04]  /*1bfc0*/  LDL.LU R123, [R1+0x950] ;  /* 0x00095000017b7983 */ /* 0x001f280000300800 */
[----:B------:R-:W2:Y:S04]  /*1bfd0*/  LDL R121, [R1+0x100] ;  /* 0x0001000001797983 */ /* 0x000ea80000100800 */
[----:B------:R0:W-:Y:S04]  /*1bfe0*/  STL [R1+0x908], R0 ;  /* 0x0009080001007387 */ /* 0x0001e80000100800 */
[----:B0-----:R-:W2:Y:S01]  /*1bff0*/  LDL.LU R0, [R1+0x954] ;  /* 0x0009540001007983 */ /* 0x001ea20000300800 */
[----:B---3--:R-:W-:-:S03]  /*1c000*/  FADD R116, R115, R116 ;  /* 0x0000007473747221 */ /* 0x008fc60000000000 */
[----:B------:R-:W3:Y:S01]  /*1c010*/  LDL.LU R115, [R1+0xd08] ;  /* 0x000d080001737983 */ /* 0x000ee20000300800 */
[----:B------:R-:W-:-:S03]  /*1c020*/  FADD R118, R117, R118 ;  /* 0x0000007675767221 */ /* 0x000fc60000000000 */
[----:B------:R0:W-:Y:S01]  /*1c030*/  STL [R1+0x90c], R116 ;  /* 0x00090c7401007387 */ /* 0x0001e20000100800 */
[----:B------:R-:W-:-:S01]  /*1c040*/  FADD R151, R119, R151 ;  /* 0x0000009777977221 */ /* 0x000fc20000000000 */
[----:B------:R-:W-:Y:S02]  /*1c050*/  FADD R149, R150, R149 ;  /* 0x0000009596957221 */ /* 0x000fe40000000000 */
[----:B0-----:R-:W3:Y:S01]  /*1c060*/  LDL.LU R116, [R1+0xd04] ;  /* 0x000d040001747983 */ /* 0x001ee20000300800 */
[----:B------:R-:W-:-:S03]  /*1c070*/  FADD R120, R122, R120 ;  /* 0x000000787a787221 */ /* 0x000fc60000000000 */
[----:B------:R-:W3:Y:S04]  /*1c080*/  LDL.LU R117, [R1+0xd00] ;  /* 0x000d000001757983 */ /* 0x000ee80000300800 */
[----:B------:R0:W-:Y:S01]  /*1c090*/  STL [R1+0x910], R118 ;  /* 0x0009107601007387 */ /* 0x0001e20000100800 */
[----:B------:R-:W-:-:S01]  /*1c0a0*/  FADD R147, R148, R147 ;  /* 0x0000009394937221 */ /* 0x000fc20000000000 */
[----:B------:R-:W-:Y:S02]  /*1c0b0*/  FADD R145, R146, R145 ;  /* 0x0000009192917221 */ /* 0x000fe40000000000 */
[----:B0-----:R-:W3:Y:S01]  /*1c0c0*/  LDL.LU R118, [R1+0xcfc] ;  /* 0x000cfc0001767983 */ /* 0x001ee20000300800 */
[----:B------:R-:W-:-:S03]  /*1c0d0*/  FADD R143, R144, R143 ;  /* 0x0000008f908f7221 */ /* 0x000fc60000000000 */
[----:B------:R-:W3:Y:S04]  /*1c0e0*/  LDL.LU R119, [R1+0xcf8] ;  /* 0x000cf80001777983 */ /* 0x000ee80000300800 */
[----:B------:R-:W3:Y:S04]  /*1c0f0*/  LDL R122, [R1+0x104] ;  /* 0x00010400017a7983 */ /* 0x000ee80000100800 */
[----:B------:R-:W-:Y:S01]  /*1c100*/  STL [R1+0x914], R151 ;  /* 0x0009149701007387 */ /* 0x000fe20000100800 */
[----:B------:R-:W-:-:S03]  /*1c110*/  FADD R137, R138, R137 ;  /* 0x000000898a897221 */ /* 0x000fc60000000000 */
[----:B------:R0:W-:Y:S01]  /*1c120*/  STL [R1+0x91c], R120 ;  /* 0x00091c7801007387 */ /* 0x0001e20000100800 */
[----:B------:R-:W-:-:S03]  /*1c130*/  FADD R135, R136, R135 ;  /* 0x0000008788877221 */ /* 0x000fc60000000000 */
[----:B------:R-:W-:Y:S01]  /*1c140*/  STL [R1+0x918], R149 ;  /* 0x0009189501007387 */ /* 0x000fe20000100800 */
[----:B------:R-:W-:-:S01]  /*1c150*/  FADD R133, R134, R133 ;  /* 0x0000008586857221 */ /* 0x000fc20000000000 */
[----:B------:R-:W-:Y:S02]  /*1c160*/  FADD R131, R132, R131 ;  /* 0x0000008384837221 */ /* 0x000fe40000000000 */
[----:B0-----:R-:W3:Y:S04]  /*1c170*/  LDL.LU R120, [R1+0x958] ;  /* 0x0009580001787983 */ /* 0x001ee80000300800 */
[----:B------:R-:W-:Y:S01]  /*1c180*/  STL [R1+0x920], R147 ;  /* 0x0009209301007387 */ /* 0x000fe20000100800 */
[----:B------:R-:W-:-:S03]  /*1c190*/  FADD R141, R142, R141 ;  /* 0x0000008d8e8d7221 */ /* 0x000fc60000000000 */
[----:B------:R-:W-:Y:S01]  /*1c1a0*/  STL [R1+0x924], R145 ;  /* 0x0009249101007387 */ /* 0x000fe20000100800 */
[----:B------:R-:W-:-:S03]  /*1c1b0*/  FADD R139, R140, R139 ;  /* 0x0000008b8c8b7221 */ /* 0x000fc60000000000 */
[----:B------:R0:W-:Y:S01]  /*1c1c0*/  STL [R1+0x928], R143 ;  /* 0x0009288f01007387 */ /* 0x0001e20000100800 */
[----:B------:R-:W-:-:S03]  /*1c1d0*/  FADD R129, R130, R129 ;  /* 0x0000008182817221 */ /* 0x000fc60000000000 */
[----:B------:R1:W-:Y:S04]  /*1c1e0*/  STL [R1+0x92c], R141 ;  /* 0x00092c8d01007387 */ /* 0x0003e80000100800 */
[----:B------:R-:W-:Y:S04]  /*1c1f0*/  STL [R1+0x930], R139 ;  /* 0x0009308b01007387 */ /* 0x000fe80000100800 */
[----:B------:R1:W-:Y:S04]  /*1c200*/  STL [R1+0x934], R137 ;  /* 0x0009348901007387 */ /* 0x0003e80000100800 */
[----:B------:R1:W-:Y:S04]  /*1c210*/  STL [R1+0x938], R135 ;  /* 0x0009388701007387 */ /* 0x0003e80000100800 */
[----:B------:R-:W-:Y:S04]  /*1c220*/  STL [R1+0x93c], R133 ;  /* 0x00093c8501007387 */ /* 0x000fe80000100800 */
[----:B------:R1:W-:Y:S04]  /*1c230*/  STL [R1+0x940], R131 ;  /* 0x0009408301007387 */ /* 0x0003e80000100800 */
[----:B0-----:R-:W3:Y:S04]  /*1c240*/  LDL R143, [R1+0x108] ;  /* 0x00010800018f7983 */ /* 0x001ee80000100800 */
[----:B------:R-:W-:Y:S04]  /*1c250*/  STL [R1+0x944], R129 ;  /* 0x0009448101007387 */ /* 0x000fe80000100800 */
[----:B------:R-:W3:Y:S04]  /*1c260*/  LDL.LU R132, [R1+0x95c] ;  /* 0x00095c0001847983 */ /* 0x000ee80000300800 */
[----:B------:R0:W-:Y:S04]  /*1c270*/  STL [R1+0x948], R127 ;  /* 0x0009487f01007387 */ /* 0x0001e80000100800 */
[----:B-1----:R-:W3:Y:S04]  /*1c280*/  LDL R141, [R1+0x10c] ;  /* 0x00010c00018d7983 */ /* 0x002ee80000100800 */
[----:B------:R1:W-:Y:S04]  /*1c290*/  STL [R1+0x94c], R125 ;  /* 0x00094c7d01007387 */ /* 0x0003e80000100800 */
[----:B------:R-:W3:Y:S04]  /*1c2a0*/  LDL.LU R137, [R1+0x960] ;  /* 0x0009600001897983 */ /* 0x000ee80000300800 */
[----:B------:R-:W3:Y:S04]  /*1c2b0*/  LDL R139, [R1+0x110] ;  /* 0x00011000018b7983 */ /* 0x000ee80000100800 */
[----:B------:R-:W3:Y:S04]  /*1c2c0*/  LDL.LU R135, [R1+0x964] ;  /* 0x0009640001877983 */ /* 0x000ee80000300800 */
[----:B------:R-:W3:Y:S04]  /*1c2d0*/  LDL R134, [R1+0x114] ;  /* 0x0001140001867983 */ /* 0x000ee80000100800 */
[----:B------:R-:W3:Y:S04]  /*1c2e0*/  LDL.LU R131, [R1+0x968] ;  /* 0x0009680001837983 */ /* 0x000ee80000300800 */
[----:B------:R-:W3:Y:S04]  /*1c2f0*/  LDL R130, [R1+0x118] ;  /* 0x0001180001827983 */ /* 0x000ee80000100800 */
[----:B0-----:R-:W3:Y:S04]  /*1c300*/  LDL.LU R127, [R1+0x96c] ;  /* 0x00096c00017f7983 */ /* 0x001ee80000300800 */
[----:B------:R-:W3:Y:S04]  /*1c310*/  LDL R129, [R1+0x11c] ;  /* 0x00011c0001817983 */ /* 0x000ee80000100800 */
[----:B------:R-:W3:Y:S01]  /*1c320*/  LDL.LU R128, [R1+0x970] ;  /* 0x0009700001807983 */ /* 0x000ee20000300800 */
[----:B----4-:R-:W-:-:S05]  /*1c330*/  FADD R123, R124, R123 ;  /* 0x0000007b7c7b7221 */ /* 0x010fca0000000000 */
[----:B------:R0:W-:Y:S04]  /*1c340*/  STL [R1+0x950], R123 ;  /* 0x0009507b01007387 */ /* 0x0001e80000100800 */
[----:B-1----:R-:W4:Y:S01]  /*1c350*/  LDL R125, [R1+0x120] ;  /* 0x00012000017d7983 */ /* 0x002f220000100800 */
[----:B--2---:R-:W-:-:S05]  /*1c360*/  FADD R0, R121, R0 ;  /* 0x0000000079007221 */ /* 0x004fca0000000000 */
[----:B------:R1:W-:Y:S04]  /*1c370*/  STL [R1+0x954], R0 ;  /* 0x0009540001007387 */ /* 0x0003e80000100800 */
[----:B0-----:R-:W4:Y:S04]  /*1c380*/  LDL.LU R123, [R1+0x974] ;  /* 0x00097400017b7983 */ /* 0x001f280000300800 */
[----:B------:R-:W2:Y:S04]  /*1c390*/  LDL R121, [R1+0x124] ;  /* 0x0001240001797983 */ /* 0x000ea80000100800 */
[----:B-1----:R-:W2:Y:S04]  /*1c3a0*/  LDL.LU R0, [R1+0x978] ;  /* 0x0009780001007983 */ /* 0x002ea80000300800 */
[----:B------:R-:W2:Y:S04]  /*1c3b0*/  LDL R149, [R1+0x128] ;  /* 0x0001280001957983 */ /* 0x000ea80000100800 */
[----:B------:R-:W2:Y:S04]  /*1c3c0*/  LDL R133, [R1+0x12c] ;  /* 0x00012c0001857983 */ /* 0x000ea80000100800 */
[----:B------:R-:W2:Y:S01]  /*1c3d0*/  LDL R148, [R1+0x130] ;  /* 0x0001300001947983 */ /* 0x000ea20000100800 */
[----:B---3--:R-:W-:-:S05]  /*1c3e0*/  FADD R120, R122, R120 ;  /* 0x000000787a787221 */ /* 0x008fca0000000000 */
[----:B------:R0:W-:Y:S04]  /*1c3f0*/  STL [R1+0x958], R120 ;  /* 0x0009587801007387 */ /* 0x0001e80000100800 */
        /* <DEDUP_REMOVED lines=9> */
[----:B0-----:R-:W3:Y:S01]  /*1c490*/  LDL.LU R120, [R1+0x9a4] ;  /* 0x0009a40001787983 */ /* 0x001ee20000300800 */
[----:B------:R-:W-:-:S05]  /*1c4a0*/  FADD R132, R143, R132 ;  /* 0x000000848f847221 */ /* 0x000fca0000000000 */
[----:B------:R0:W-:Y:S04]  /*1c4b0*/  STL [R1+0x95c], R132 ;  /* 0x00095c8401007387 */ /* 0x0001e80000100800 */
[----:B0-----:R-:W3:Y:S01]  /*1c4c0*/  LDL.LU R132, [R1+0x99c] ;  /* 0x00099c0001847983 */ /* 0x001ee20000300800 */
[----:B------:R-:W-:-:S05]  /*1c4d0*/  FADD R137, R141, R137 ;  /* 0x000000898d897221 */ /* 0x000fca0000000000 */
[----:B------:R0:W-:Y:S01]  /*1c4e0*/  STL [R1+0x960], R137 ;  /* 0x0009608901007387 */ /* 0x0001e20000100800 */
[----:B------:R-:W-:-:S03]  /*1c4f0*/  FADD R135, R139, R135 ;  /* 0x000000878b877221 */ /* 0x000fc60000000000 */
[----:B0-----:R-:W3:Y:S01]  /*1c500*/  LDL.LU R137, [R1+0x998] ;  /* 0x0009980001897983 */ /* 0x001ee20000300800 */
[----:B------:R-:W-:-:S03]  /*1c510*/  FADD R131, R134, R131 ;  /* 0x0000008386837221 */ /* 0x000fc60000000000 */
[----:B------:R-:W3:Y:S04]  /*1c520*/  LDL.LU R139, [R1+0x994] ;  /* 0x00099400018b7983 */ /* 0x000ee80000300800 */
[----:B------:R-:W3:Y:S01]  /*1c530*/  LDL.LU R141, [R1+0x990] ;  /* 0x00099000018d7983 */ /* 0x000ee20000300800 */
[----:B------:R-:W-:-:S03]  /*1c540*/  FADD R127, R130, R127 ;  /* 0x0000007f827f7221 */ /* 0x000fc60000000000 */
[----:B------:R-:W-:Y:S04]  /*1c550*/  STL [R1+0x964], R135 ;  /* 0x0009648701007387 */ /* 0x000fe80000100800 */
[----:B------:R0:W-:Y:S04]  /*1c560*/  STL [R1+0x96c], R127 ;  /* 0x00096c7f01007387 */ /* 0x0001e80000100800 */
[----:B------:R-:W-:Y:S04]  /*1c570*/  STL [R1+0x968], R131 ;  /* 0x0009688301007387 */ /* 0x000fe80000100800 */
[----:B0-----:R-:W3:Y:S04]  /*1c580*/  LDL.LU R127, [R1+0x97c] ;  /* 0x00097c00017f7983 */ /* 0x001ee80000300800 */
[----:B------:R-:W3:Y:S04]  /*1c590*/  LDL.LU R130, [R1+0x980] ;  /* 0x0009800001827983 */ /* 0x000ee80000300800 */
[----:B------:R-:W3:Y:S04]  /*1c5a0*/  LDL.LU R143, [R1+0x98c] ;  /* 0x00098c00018f7983 */ /* 0x000ee80000300800 */
[----:B------:R-:W3:Y:S04]  /*1c5b0*/  LDL.LU R147, [R1+0x984] ;  /* 0x0009840001937983 */ /* 0x000ee80000300800 */
[----:B------:R-:W3:Y:S01]  /*1c5c0*/  LDL.LU R145, [R1+0x988] ;  /* 0x0009880001917983 */ /* 0x000ee20000300800 */
[----:B------:R-:W-:-:S05]  /*1c5d0*/  FADD R128, R129, R128 ;  /* 0x0000008081807221 */ /* 0x000fca0000000000 */
[----:B------:R0:W-:Y:S04]  /*1c5e0*/  STL [R1+0x970], R128 ;  /* 0x0009708001007387 */ /* 0x0001e80000100800 */
[----:B------:R-:W3:Y:S04]  /*1c5f0*/  LDL R135, [R1+0x154] ;  /* 0x0001540001877983 */ /* 0x000ee80000100800 */
[----:B0-----:R-:W3:Y:S01]  /*1c600*/  LDL.LU R128, [R1+0x9a8] ;  /* 0x0009a80001807983 */ /* 0x001ee20000300800 */
[----:B----4-:R-:W-:-:S05]  /*1c610*/  FADD R123, R125, R123 ;  /* 0x0000007b7d7b7221 */ /* 0x010fca0000000000 */
[----:B------:R0:W-:Y:S01]  /*1c620*/  STL [R1+0x974], R123 ;  /* 0x0009747b01007387 */ /* 0x0001e20000100800 */
[----:B--2---:R-:W-:-:S03]  /*1c630*/  FADD R0, R121, R0 ;  /* 0x0000000079007221 */ /* 0x004fc60000000000 */
[----:B------:R-:W2:Y:S04]  /*1c640*/  LDL R134, [R1+0x158] ;  /* 0x0001580001867983 */ /* 0x000ea80000100800 */
[----:B------:R1:W-:Y:S04]  /*1c650*/  STL [R1+0x978], R0 ;  /* 0x0009780001007387 */ /* 0x0003e80000100800 */
[----:B------:R-:W4:Y:S04]  /*1c660*/  LDL R131, [R1+0x15c] ;  /* 0x00015c0001837983 */ /* 0x000f280000100800 */
[----:B------:R-:W2:Y:S04]  /*1c670*/  LDL R129, [R1+0x160] ;  /* 0x0001600001817983 */ /* 0x000ea80000100800 */
[----:B------:R-:W4:Y:S04]  /*1c680*/  LDL R125, [R1+0x164] ;  /* 0x00016400017d7983 */ /* 0x000f280000100800 */
[----:B0-----:R-:W4:Y:S04]  /*1c690*/  LDL.LU R123, [R1+0x9b8] ;  /* 0x0009b800017b7983 */ /* 0x001f280000300800 */
[----:B------:R-:W2:Y:S04]  /*1c6a0*/  LDL R121, [R1+0x168] ;  /* 0x0001680001797983 */ /* 0x000ea80000100800 */
[----:B-1----:R-:W2:Y:S01]  /*1c6b0*/  LDL.LU R0, [R1+0x9bc] ;  /* 0x0009bc0001007983 */ /* 0x002ea20000300800 */
[----:B---3--:R-:W-:-:S01]  /*1c6c0*/  FADD R124, R126, R124 ;  /* 0x0000007c7e7c7221 */ /* 0x008fc20000000000 */
[----:B------:R-:W-:Y:S01]  /*1c6d0*/  FADD R120, R122, R120 ;  /* 0x000000787a787221 */ /* 0x000fe20000000000 */
[----:B------:R-:W-:-:S01]  /*1c6e0*/  FADD R132, R136, R132 ;  /* 0x0000008488847221 */ /* 0x000fc20000000000 */
[----:B------:R-:W-:Y:S01]  /*1c6f0*/  FADD R137, R138, R137 ;  /* 0x000000898a897221 */ /* 0x000fe20000000000 */
[----:B------:R-:W-:-:S01]  /*1c700*/  FADD R139, R140, R139 ;  /* 0x0000008b8c8b7221 */ /* 0x000fc20000000000 */
[----:B------:R-:W-:Y:S01]  /*1c710*/  FADD R141, R142, R141 ;  /* 0x0000008d8e8d7221 */ /* 0x000fe20000000000 */
[----:B------:R-:W-:-:S01]  /*1c720*/  FADD R127, R149, R127 ;  /* 0x0000007f957f7221 */ /* 0x000fc20000000000 */
[----:B------:R-:W-:-:S04]  /*1c730*/  FADD R130, R133, R130 ;  /* 0x0000008285827221 */ /* 0x000fc80000000000 */
[----:B------:R0:W-:Y:S01]  /*1c740*/  STL [R1+0x97c], R127 ;  /* 0x00097c7f01007387 */ /* 0x0001e20000100800 */
[----:B------:R-:W-:-:S01]  /*1c750*/  FADD R143, R144, R143 ;  /* 0x0000008f908f7221 */ /* 0x000fc20000000000 */
[----:B------:R-:W-:Y:S02]  /*1c760*/  FADD R147, R148, R147 ;  /* 0x0000009394937221 */ /* 0x000fe40000000000 */
[----:B0-----:R-:W3:Y:S01]  /*1c770*/  LDL.LU R127, [R1+0x9b4] ;  /* 0x0009b400017f7983 */ /* 0x001ee20000300800 */
[----:B------:R-:W-:-:S03]  /*1c780*/  FADD R145, R146, R145 ;  /* 0x0000009192917221 */ /* 0x000fc60000000000 */
[----:B------:R-:W3:Y:S04]  /*1c790*/  LDL.LU R133, [R1+0x9ac] ;  /* 0x0009ac0001857983 */ /* 0x000ee80000300800 */
[----:B------:R0:W-:Y:S04]  /*1c7a0*/  STL [R1+0x980], R130 ;  /* 0x0009808201007387 */ /* 0x0001e80000100800 */
[----:B0-----:R-:W3:Y:S04]  /*1c7b0*/  LDL.LU R130, [R1+0x9b0] ;  /* 0x0009b00001827983 */ /* 0x001ee80000300800 */
[----:B------:R-:W-:Y:S04]  /*1c7c0*/  STL [R1+0x984], R147 ;  /* 0x0009849301007387 */ /* 0x000fe80000100800 */
[----:B------:R-:W-:Y:S04]  /*1c7d0*/  STL [R1+0x988], R145 ;  /* 0x0009889101007387 */ /* 0x000fe80000100800 */
[----:B------:R0:W-:Y:S04]  /*1c7e0*/  STL [R1+0x98c], R143 ;  /* 0x00098c8f01007387 */ /* 0x0001e80000100800 */
[----:B------:R-:W-:Y:S04]  /*1c7f0*/  STL [R1+0x990], R141 ;  /* 0x0009908d01007387 */ /* 0x000fe80000100800 */
[----:B------:R-:W-:Y:S04]  /*1c800*/  STL [R1+0x994], R139 ;  /* 0x0009948b01007387 */ /* 0x000fe80000100800 */
[----:B------:R-:W-:Y:S04]  /*1c810*/  STL [R1+0x998], R137 ;  /* 0x0009988901007387 */ /* 0x000fe80000100800 */
[----:B------:R-:W3:Y:S04]  /*1c820*/  LDL R144, [R1+0x16c] ;  /* 0x00016c0001907983 */ /* 0x000ee80000100800 */
[----:B------:R1:W-:Y:S04]  /*1c830*/  STL [R1+0x99c], R132 ;  /* 0x00099c8401007387 */ /* 0x0003e80000100800 */
[----:B0-----:R-:W3:Y:S04]  /*1c840*/  LDL R143, [R1+0x170] ;  /* 0x00017000018f7983 */ /* 0x001ee80000100800 */
[----:B------:R0:W-:Y:S04]  /*1c850*/  STL [R1+0x9a0], R124 ;  /* 0x0009a07c01007387 */ /* 0x0001e80000100800 */
[----:B------:R-:W3:Y:S04]  /*1c860*/  LDL R142, [R1+0x174] ;  /* 0x00017400018e7983 */ /* 0x000ee80000100800 */
[----:B------:R0:W-:Y:S01]  /*1c870*/  STL [R1+0x9a4], R120 ;  /* 0x0009a47801007387 */ /* 0x0001e20000100800 */
[----:B------:R-:W-:-:S03]  /*1c880*/  FADD R128, R135, R128 ;  /* 0x0000008087807221 */ /* 0x000fc60000000000 */
[----:B------:R-:W3:Y:S04]  /*1c890*/  LDL R138, [R1+0x178] ;  /* 0x00017800018a7983 */ /* 0x000ee80000100800 */
[----:B-1----:R-:W3:Y:S04]  /*1c8a0*/  LDL R132, [R1+0x17c] ;  /* 0x00017c0001847983 */ /* 0x002ee80000100800 */
[----:B------:R-:W3:Y:S04]  /*1c8b0*/  LDL R126, [R1+0x180] ;  /* 0x00018000017e7983 */ /* 0x000ee80000100800 */
[----:B0-----:R-:W3:Y:S04]  /*1c8c0*/  LDL.LU R124, [R1+0x9d4] ;  /* 0x0009d400017c7983 */ /* 0x001ee80000300800 */
[----:B------:R-:W3:Y:S04]  /*1c8d0*/  LDL R122, [R1+0x184] ;  /* 0x00018400017a7983 */ /* 0x000ee80000100800 */
[----:B------:R-:W3:Y:S04]  /*1c8e0*/  LDL.LU R120, [R1+0x9d8] ;  /* 0x0009d80001787983 */ /* 0x000ee80000300800 */
[----:B------:R-:W3:Y:S04]  /*1c8f0*/  LDL.LU R135, [R1+0x9c0] ;  /* 0x0009c00001877983 */ /* 0x000ee80000300800 */
[----:B------:R-:W3:Y:S04]  /*1c900*/  LDL.LU R139, [R1+0x9c4] ;  /* 0x0009c400018b7983 */ /* 0x000ee80000300800 */
[----:B------:R-:W3:Y:S04]  /*1c910*/  LDL.LU R140, [R1+0x9c8] ;  /* 0x0009c800018c7983 */ /* 0x000ee80000300800 */
[----:B------:R0:W-:Y:S04]  /*1c920*/  STL [R1+0x9a8], R128 ;  /* 0x0009a88001007387 */ /* 0x0001e80000100800 */
[----:B0-----:R-:W3:Y:S04]  /*1c930*/  LDL.LU R128, [R1+0x9d0] ;  /* 0x0009d00001807983 */ /* 0x001ee80000300800 */
[----:B------:R-:W3:Y:S01]  /*1c940*/  LDL.LU R136, [R1+0x9cc] ;  /* 0x0009cc0001887983 */ /* 0x000ee20000300800 */
[----:B----4-:R-:W-:-:S01]  /*1c950*/  FADD R123, R125, R123 ;  /* 0x0000007b7d7b7221 */ /* 0x010fc20000000000 */
[----:B--2---:R-:W-:Y:S01]  /*1c960*/  FADD R0, R121, R0 ;  /* 0x0000000079007221 */ /* 0x004fe20000000000 */
[----:B---3--:R-:W-:-:S01]  /*1c970*/  FADD R127, R129, R127 ;  /* 0x0000007f817f7221 */ /* 0x008fc20000000000 */
[----:B------:R-:W-:-:S05]  /*1c980*/  FADD R133, R134, R133 ;  /* 0x0000008586857221 */ /* 0x000fca0000000000 */
[----:B------:R0:W-:Y:S01]  /*1c990*/  STL [R1+0x9ac], R133 ;  /* 0x0009ac8501007387 */ /* 0x0001e20000100800 */
[----:B------:R-:W-:-:S05]  /*1c9a0*/  FADD R130, R131, R130 ;  /* 0x0000008283827221 */ /* 0x000fca0000000000 */
[----:B------:R-:W-:Y:S04]  /*1c9b0*/  STL [R1+0x9b0], R130 ;  /* 0x0009b08201007387 */ /* 0x000fe80000100800 */
[----:B------:R-:W2:Y:S04]  /*1c9c0*/  LDL R147, [R1+0x188] ;  /* 0x0001880001937983 */ /* 0x000ea80000100800 */
[----:B------:R-:W-:Y:S04]  /*1c9d0*/  STL [R1+0x9b4], R127 ;  /* 0x0009b47f01007387 */ /* 0x000fe80000100800 */
[----:B------:R-:W3:Y:S04]  /*1c9e0*/  LDL R145, [R1+0x18c] ;  /* 0x00018c0001917983 */ /* 0x000ee80000100800 */
[----:B------:R-:W-:Y:S04]  /*1c9f0*/  STL [R1+0x9b8], R123 ;  /* 0x0009b87b01007387 */ /* 0x000fe80000100800 */
[----:B------:R-:W4:Y:S04]  /*1ca00*/  LDL R141, [R1+0x190] ;  /* 0x00019000018d7983 */ /* 0x000f280000100800 */
[----:B------:R1:W-:Y:S04]  /*1ca10*/  STL [R1+0x9bc], R0 ;  /* 0x0009bc0001007387 */ /* 0x0003e80000100800 */
[----:B------:R-:W2:Y:S04]  /*1ca20*/  LDL R137, [R1+0x194] ;  /* 0x0001940001897983 */ /* 0x000ea80000100800 */
[----:B------:R-:W3:Y:S04]  /*1ca30*/  LDL R134, [R1+0x198] ;  /* 0x0001980001867983 */ /* 0x000ee80000100800 */
[----:B0-----:R-:W3:Y:S04]  /*1ca40*/  LDL.LU R133, [R1+0x9ec] ;  /* 0x0009ec0001857983 */ /* 0x001ee80000300800 */
[----:B------:R-:W4:Y:S04]  /*1ca50*/  LDL R131, [R1+0x19c] ;  /* 0x00019c0001837983 */ /* 0x000f280000100800 */
[----:B-1----:R-:W4:Y:S04]  /*1ca60*/  LDL.LU R0, [R1+0x9f0] ;  /* 0x0009f00001007983 */ /* 0x002f280000300800 */
[----:B------:R-:W2:Y:S04]  /*1ca70*/  LDL R130, [R1+0x1a0] ;  /* 0x0001a00001827983 */ /* 0x000ea80000100800 */
[----:B------:R-:W2:Y:S04]  /*1ca80*/  LDL.LU R129, [R1+0x9f4] ;  /* 0x0009f40001817983 */ /* 0x000ea80000300800 */
[----:B------:R-:W2:Y:S04]  /*1ca90*/  LDL R127, [R1+0x1a4] ;  /* 0x0001a400017f7983 */ /* 0x000ea80000100800 */
[----:B------:R-:W2:Y:S04]  /*1caa0*/  LDL.LU R125, [R1+0x9f8] ;  /* 0x0009f800017d7983 */ /* 0x000ea80000300800 */
[----:B------:R-:W2:Y:S04]  /*1cab0*/  LDL R123, [R1+0x1a8] ;  /* 0x0001a800017b7983 */ /* 0x000ea80000100800 */
[----:B------:R-:W2:Y:S01]  /*1cac0*/  LDL.LU R121, [R1+0x9fc] ;  /* 0x0009fc0001797983 */ /* 0x000ea20000300800 */
[----:B------:R-:W-:-:S01]  /*1cad0*/  FADD R135, R144, R135 ;  /* 0x0000008790877221 */ /* 0x000fc20000000000 */
[----:B------:R-:W-:-:S04]  /*1cae0*/  FADD R139, R143, R139 ;  /* 0x0000008b8f8b7221 */ /* 0x000fc80000000000 */
[----:B------:R0:W-:Y:S04]  /*1caf0*/  STL [R1+0x9c0], R135 ;  /* 0x0009c08701007387 */ /* 0x0001e80000100800 */
[----:B0-----:R-:W2:Y:S04]  /*1cb00*/  LDL.LU R135, [R1+0x9e8] ;  /* 0x0009e80001877983 */ /* 0x001ea80000300800 */
[----:B------:R0:W-:Y:S04]  /*1cb10*/  STL [R1+0x9c4], R139 ;  /* 0x0009c48b01007387 */ /* 0x0001e80000100800 */
[----:B0-----:R-:W2:Y:S04]  /*1cb20*/  LDL.LU R139, [R1+0x9e4] ;  /* 0x0009e400018b7983 */ /* 0x001ea80000300800 */
[----:B------:R-:W2:Y:S04]  /*1cb30*/  LDL.LU R146, [R1+0x9dc] ;  /* 0x0009dc0001927983 */ /* 0x000ea80000300800 */
[----:B------:R-:W2:Y:S01]  /*1cb40*/  LDL.LU R143, [R1+0x9e0] ;  /* 0x0009e000018f7983 */ /* 0x000ea20000300800 */
[----:B------:R-:W-:-:S01]  /*1cb50*/  FADD R140, R142, R140 ;  /* 0x0000008c8e8c7221 */ /* 0x000fc20000000000 */
[----:B------:R-:W-:Y:S01]  /*1cb60*/  FADD R136, R138, R136 ;  /* 0x000000888a887221 */ /* 0x000fe20000000000 */
[----:B------:R-:W-:-:S01]  /*1cb70*/  FADD R120, R122, R120 ;  /* 0x000000787a787221 */ /* 0x000fc20000000000 */
[----:B------:R-:W-:Y:S01]  /*1cb80*/  FADD R128, R132, R128 ;  /* 0x0000008084807221 */ /* 0x000fe20000000000 */
[----:B------:R-:W-:-:S01]  /*1cb90*/  FADD R124, R126, R124 ;  /* 0x0000007c7e7c7221 */ /* 0x000fc20000000000 */
[----:B------:R-:W-:Y:S04]  /*1cba0*/  STL [R1+0x9c8], R140 ;  /* 0x0009c88c01007387 */ /* 0x000fe80000100800 */
[----:B------:R-:W-:Y:S04]  /*1cbb0*/  STL [R1+0x9cc], R136 ;  /* 0x0009cc8801007387 */ /* 0x000fe80000100800 */
[----:B------:R0:W-:Y:S04]  /*1cbc0*/  STL [R1+0x9d8], R120 ;  /* 0x0009d87801007387 */ /* 0x0001e80000100800 */
[----:B------:R-:W-:Y:S04]  /*1cbd0*/  STL [R1+0x9d0], R128 ;  /* 0x0009d08001007387 */ /* 0x000fe80000100800 */
[----:B0-----:R-:W2:Y:S04]  /*1cbe0*/  LDL R120, [R1+0x1ac] ;  /* 0x0001ac0001787983 */ /* 0x001ea80000100800 */
[----:B------:R0:W-:Y:S04]  /*1cbf0*/  STL [R1+0x9d4], R124 ;  /* 0x0009d47c01007387 */ /* 0x0001e80000100800 */
[----:B------:R-:W2:Y:S04]  /*1cc00*/  LDL R122, [R1+0x1b0] ;  /* 0x0001b000017a7983 */ /* 0x000ea80000100800 */
[----:B------:R-:W2:Y:S04]  /*1cc10*/  LDL R126, [R1+0x1b8] ;  /* 0x0001b800017e7983 */ /* 0x000ea80000100800 */
[----:B0-----:R-:W2:Y:S04]  /*1cc20*/  LDL R124, [R1+0x1b4] ;  /* 0x0001b400017c7983 */ /* 0x001ea80000100800 */
[----:B------:R-:W2:Y:S04]  /*1cc30*/  LDL R128, [R1+0x1bc] ;  /* 0x0001bc0001807983 */ /* 0x000ea80000100800 */
[----:B------:R-:W2:Y:S04]  /*1cc40*/  LDL R148, [R1+0x1c0] ;  /* 0x0001c00001947983 */ /* 0x000ea80000100800 */
[----:B------:R-:W2:Y:S04]  /*1cc50*/  LDL R144, [R1+0x1c4] ;  /* 0x0001c40001907983 */ /* 0x000ea80000100800 */
[----:B------:R-:W2:Y:S04]  /*1cc60*/  LDL R142, [R1+0x1c8] ;  /* 0x0001c800018e7983 */ /* 0x000ea80000100800 */
[----:B------:R-:W2:Y:S04]  /*1cc70*/  LDL R140, [R1+0x1cc] ;  /* 0x0001cc00018c7983 */ /* 0x000ea80000100800 */
[----:B------:R-:W2:Y:S04]  /*1cc80*/  LDL R138, [R1+0x1d0] ;  /* 0x0001d000018a7983 */ /* 0x000ea80000100800 */
[----:B------:R-:W2:Y:S04]  /*1cc90*/  LDL R136, [R1+0x1d4] ;  /* 0x0001d40001887983 */ /* 0x000ea80000100800 */
[----:B------:R-:W2:Y:S01]  /*1cca0*/  LDL R132, [R1+0x1d8] ;  /* 0x0001d80001847983 */ /* 0x000ea20000100800 */
[----:B---3--:R-:W-:-:S01]  /*1ccb0*/  FADD R133, R134, R133 ;  /* 0x0000008586857221 */ /* 0x008fc20000000000 */
[----:B----4-:R-:W-:Y:S01]  /*1ccc0*/  FADD R0, R131, R0 ;  /* 0x0000000083007221 */ /* 0x010fe20000000000 */
[----:B--2---:R-:W-:-:S01]  /*1ccd0*/  FADD R129, R130, R129 ;  /* 0x0000008182817221 */ /* 0x004fc20000000000 */
[----:B------:R-:W-:Y:S01]  /*1cce0*/  FADD R125, R127, R125 ;  /* 0x0000007d7f7d7221 */ /* 0x000fe20000000000 */
[----:B------:R-:W-:-:S01]  /*1ccf0*/  FADD R121, R123, R121 ;  /* 0x000000797b797221 */ /* 0x000fc20000000000 */
[----:B------:R-:W-:Y:S01]  /*1cd00*/  FADD R135, R137, R135 ;  /* 0x0000008789877221 */ /* 0x000fe20000000000 */
[----:B------:R-:W-:-:S01]  /*1cd10*/  FADD R139, R141, R139 ;  /* 0x0000008b8d8b7221 */ /* 0x000fc20000000000 */
[----:B------:R-:W-:Y:S01]  /*1cd20*/  FADD R146, R147, R146 ;  /* 0x0000009293927221 */ /* 0x000fe20000000000 */
[----:B------:R-:W-:-:S04]  /*1cd30*/  FADD R143, R145, R143 ;  /* 0x0000008f918f7221 */ /* 0x000fc80000000000 */
[----:B------:R-:W-:Y:S04]  /*1cd40*/  STL [R1+0x9dc], R146 ;  /* 0x0009dc9201007387 */ /* 0x000fe80000100800 */
[----:B------:R-:W-:Y:S04]  /*1cd50*/  STL [R1+0x9e0], R143 ;  /* 0x0009e08f01007387 */ /* 0x000fe80000100800 */
[----:B------:R-:W-:Y:S04]  /*1cd60*/  STL [R1+0x9e4], R139 ;  /* 0x0009e48b01007387 */ /* 0x000fe80000100800 */
[----:B------:R0:W-:Y:S04]  /*1cd70*/  STL [R1+0x9f0], R0 ;  /* 0x0009f00001007387 */ /* 0x0001e80000100800 */
[----:B------:R-:W-:Y:S04]  /*1cd80*/  STL [R1+0x9e8], R135 ;  /* 0x0009e88701007387 */ /* 0x000fe80000100800 */
[----:B0-----:R-:W2:Y:S04]  /*1cd90*/  LDL.LU R0, [R1+0xa30] ;  /* 0x000a300001007983 */ /* 0x001ea80000300800 */
[----:B------:R-:W-:Y:S04]  /*1cda0*/  STL [R1+0x9ec], R133 ;  /* 0x0009ec8501007387 */ /* 0x000fe80000100800 */
[----:B------:R-:W3:Y:S04]  /*1cdb0*/  LDL.LU R130, [R1+0xa2c] ;  /* 0x000a2c0001827983 */ /* 0x000ee80000300800 */
[----:B------:R-:W4:Y:S04]  /*1cdc0*/  LDL.LU R134, [R1+0xa28] ;  /* 0x000a280001867983 */ /* 0x000f280000300800 */
[----:B------:R-:W-:Y:S04]  /*1cdd0*/  STL [R1+0x9f4], R129 ;  /* 0x0009f48101007387 */ /* 0x000fe80000100800 */
[----:B------:R0:W-:Y:S04]  /*1cde0*/  STL [R1+0x9fc], R121 ;  /* 0x0009fc7901007387 */ /* 0x0001e80000100800 */
[----:B------:R1:W-:Y:S04]  /*1cdf0*/  STL [R1+0x9f8], R125 ;  /* 0x0009f87d01007387 */ /* 0x0003e80000100800 */
[----:B0-----:R-:W2:Y:S04]  /*1ce00*/  LDL.LU R121, [R1+0xa00] ;  /* 0x000a000001797983 */ /* 0x001ea80000300800 */
[----:B------:R-:W4:Y:S04]  /*1ce10*/  LDL.LU R123, [R1+0xa04] ;  /* 0x000a0400017b7983 */ /* 0x000f280000300800 */
[----:B-1----:R-:W4:Y:S04]  /*1ce20*/  LDL.LU R125, [R1+0xa08] ;  /* 0x000a0800017d7983 */ /* 0x002f280000300800 */
[----:B------:R-:W4:Y:S04]  /*1ce30*/  LDL.LU R127, [R1+0xa0c] ;  /* 0x000a0c00017f7983 */ /* 0x000f280000300800 */
[----:B------:R-:W4:Y:S04]  /*1ce40*/  LDL.LU R150, [R1+0xa10] ;  /* 0x000a100001967983 */ /* 0x000f280000300800 */
[----:B------:R-:W4:Y:S04]  /*1ce50*/  LDL.LU R146, [R1+0xa14] ;  /* 0x000a140001927983 */ /* 0x000f280000300800 */
[----:B------:R-:W4:Y:S04]  /*1ce60*/  LDL.LU R143, [R1+0xa18] ;  /* 0x000a1800018f7983 */ /* 0x000f280000300800 */
[----:B------:R-:W4:Y:S04]  /*1ce70*/  LDL.LU R141, [R1+0xa1c] ;  /* 0x000a1c00018d7983 */ /* 0x000f280000300800 */
[----:B------:R-:W4:Y:S04]  /*1ce80*/  LDL.LU R139, [R1+0xa20] ;  /* 0x000a2000018b7983 */ /* 0x000f280000300800 */
        /* <DEDUP_REMOVED lines=9> */
[----:B---3--:R-:W-:-:S01]  /*1cf20*/  FADD R130, R132, R130 ;  /* 0x0000008284827221 */ /* 0x008fc20000000000 */
[----:B--2---:R-:W-:-:S02]  /*1cf30*/  FADD R121, R120, R121 ;  /* 0x0000007978797221 */ /* 0x004fc40000000000 */
[----:B------:R-:W2:Y:S01]  /*1cf40*/  LDL.LU R120, [R1+0xcf4] ;  /* 0x000cf40001787983 */ /* 0x000ea20000300800 */
[----:B----4-:R-:W-:-:S03]  /*1cf50*/  FADD R123, R122, R123 ;  /* 0x0000007b7a7b7221 */ /* 0x010fc60000000000 */
[----:B------:R0:W-:Y:S01]  /*1cf60*/  STL [R1+0xa00], R121 ;  /* 0x000a007901007387 */ /* 0x0001e20000100800 */
[----:B------:R-:W-:-:S01]  /*1cf70*/  FADD R125, R124, R125 ;  /* 0x0000007d7c7d7221 */ /* 0x000fc20000000000 */
[----:B------:R-:W-:Y:S02]  /*1cf80*/  FADD R127, R126, R127 ;  /* 0x0000007f7e7f7221 */ /* 0x000fe40000000000 */
[----:B0-----:R-:W3:Y:S04]  /*1cf90*/  LDL.LU R121, [R1+0xcf0] ;  /* 0x000cf00001797983 */ /* 0x001ee80000300800 */
[----:B------:R-:W4:Y:S04]  /*1cfa0*/  LDL.LU R122, [R1+0xcec] ;  /* 0x000cec00017a7983 */ /* 0x000f280000300800 */
[----:B------:R0:W-:Y:S01]  /*1cfb0*/  STL [R1+0xa04], R123 ;  /* 0x000a047b01007387 */ /* 0x0001e20000100800 */
[----:B------:R-:W-:-:S01]  /*1cfc0*/  FADD R150, R128, R150 ;  /* 0x0000009680967221 */ /* 0x000fc20000000000 */
[----:B------:R-:W-:Y:S01]  /*1cfd0*/  FADD R146, R148, R146 ;  /* 0x0000009294927221 */ /* 0x000fe20000000000 */
[----:B------:R-:W-:-:S01]  /*1cfe0*/  FADD R143, R144, R143 ;  /* 0x0000008f908f7221 */ /* 0x000fc20000000000 */
[----:B------:R-:W-:Y:S01]  /*1cff0*/  FADD R141, R142, R141 ;  /* 0x0000008d8e8d7221 */ /* 0x000fe20000000000 */
        /* <DEDUP_REMOVED lines=10> */
[----:B------:R-:W4:Y:S04]  /*1d0a0*/  LDL.LU R128, [R1+0xcd4] ;  /* 0x000cd40001807983 */ /* 0x000f280000300800 */
[----:B------:R-:W-:Y:S04]  /*1d0b0*/  STL [R1+0xa10], R150 ;  /* 0x000a109601007387 */ /* 0x000fe80000100800 */
[----:B------:R-:W-:Y:S04]  /*1d0c0*/  STL [R1+0xa14], R146 ;  /* 0x000a149201007387 */ /* 0x000fe80000100800 */
[----:B------:R-:W-:Y:S04]  /*1d0d0*/  STL [R1+0xa18], R143 ;  /* 0x000a188f01007387 */ /* 0x000fe80000100800 */
[----:B------:R-:W-:Y:S04]  /*1d0e0*/  STL [R1+0xa1c], R141 ;  /* 0x000a1c8d01007387 */ /* 0x000fe80000100800 */
[----:B------:R-:W-:Y:S04]  /*1d0f0*/  STL [R1+0xa20], R139 ;  /* 0x000a208b01007387 */ /* 0x000fe80000100800 */
[----:B------:R-:W-:Y:S04]  /*1d100*/  STL [R1+0xa24], R137 ;  /* 0x000a248901007387 */ /* 0x000fe80000100800 */
[----:B------:R0:W-:Y:S04]  /*1d110*/  STL [R1+0xa2c], R130 ;  /* 0x000a2c8201007387 */ /* 0x0001e80000100800 */
[----:B------:R1:W-:Y:S01]  /*1d120*/  STL [R1+0xa28], R134 ;  /* 0x000a288601007387 */ /* 0x0003e20000100800 */
[----:B------:R-:W-:-:S03]  /*1d130*/  FADD R0, R2, R0 ;  /* 0x0000000002007221 */ /* 0x000fc60000000000 */
[----:B0-----:R-:W2:Y:S04]  /*1d140*/  LDL.LU R130, [R1+0xa34] ;  /* 0x000a340001827983 */ /* 0x001ea80000300800 */
[----:B------:R-:W3:Y:S04]  /*1d150*/  LDL.LU R132, [R1+0xa38] ;  /* 0x000a380001847983 */ /* 0x000ee80000300800 */
[----:B-1----:R-:W4:Y:S04]  /*1d160*/  LDL.LU R134, [R1+0xa3c] ;  /* 0x000a3c0001867983 */ /* 0x002f280000300800 */
[----:B------:R0:W-:Y:S04]  /*1d170*/  STL [R1+0xa30], R0 ;  /* 0x000a300001007387 */ /* 0x0001e80000100800 */
[----:B------:R-:W4:Y:S04]  /*1d180*/  LDL.LU R136, [R1+0xa40] ;  /* 0x000a400001887983 */ /* 0x000f280000300800 */
        /* <DEDUP_REMOVED lines=12> */
[----:B0-----:R-:W4:Y:S01]  /*1d250*/  LDL.LU R0, [R1+0xa74] ;  /* 0x000a740001007983 */ /* 0x001f220000300800 */
[----:B--2---:R-:W-:-:S03]  /*1d260*/  FADD R130, R129, R130 ;  /* 0x0000008281827221 */ /* 0x004fc60000000000 */
[----:B------:R-:W2:Y:S01]  /*1d270*/  LDL.LU R129, [R1+0xcd0] ;  /* 0x000cd00001817983 */ /* 0x000ea20000300800 */
[----:B---3--:R-:W-:-:S03]  /*1d280*/  FADD R132, R131, R132 ;  /* 0x0000008483847221 */ /* 0x008fc60000000000 */
[----:B------:R0:W-:Y:S01]  /*1d290*/  STL [R1+0xa34], R130 ;  /* 0x000a348201007387 */ /* 0x0001e20000100800 */
[----:B----4-:R-:W-:-:S03]  /*1d2a0*/  FADD R134, R133, R134 ;  /* 0x0000008685867221 */ /* 0x010fc60000000000 */
[----:B0-----:R-:W3:Y:S01]  /*1d2b0*/  LDL.LU R130, [R1+0xccc] ;  /* 0x000ccc0001827983 */ /* 0x001ee20000300800 */
[----:B------:R-:W-:-:S03]  /*1d2c0*/  FADD R136, R135, R136 ;  /* 0x0000008887887221 */ /* 0x000fc60000000000 */
[----:B------:R-:W4:Y:S01]  /*1d2d0*/  LDL.LU R131, [R1+0xcc8] ;  /* 0x000cc80001837983 */ /* 0x000f220000300800 */
[----:B------:R-:W-:-:S03]  /*1d2e0*/  FADD R150, R151, R150 ;  /* 0x0000009697967221 */ /* 0x000fc60000000000 */
[----:B------:R0:W-:Y:S01]  /*1d2f0*/  STL [R1+0xa38], R132 ;  /* 0x000a388401007387 */ /* 0x0001e20000100800 */
[----:B------:R-:W-:-:S01]  /*1d300*/  FADD R148, R149, R148 ;  /* 0x0000009495947221 */ /* 0x000fc20000000000 */
[----:B------:R-:W-:Y:S02]  /*1d310*/  FADD R146, R147, R146 ;  /* 0x0000009293927221 */ /* 0x000fe40000000000 */
[----:B0-----:R-:W4:Y:S04]  /*1d320*/  LDL.LU R132, [R1+0xcc4] ;  /* 0x000cc40001847983 */ /* 0x001f280000300800 */
[----:B------:R-:W4:Y:S01]  /*1d330*/  LDL.LU R133, [R1+0xcc0] ;  /* 0x000cc00001857983 */ /* 0x000f220000300800 */
[----:B------:R-:W-:-:S03]  /*1d340*/  FADD R144, R145, R144 ;  /* 0x0000009091907221 */ /* 0x000fc60000000000 */
        /* <DEDUP_REMOVED lines=11> */
[----:B------:R0:W-:Y:S04]  /*1d400*/  STL [R1+0xa44], R150 ;  /* 0x000a449601007387 */ /* 0x0001e80000100800 */
[----:B------:R1:W-:Y:S04]  /*1d410*/  STL [R1+0xa48], R148 ;  /* 0x000a489401007387 */ /* 0x0003e80000100800 */
[----:B------:R1:W-:Y:S01]  /*1d420*/  STL [R1+0xa4c], R146 ;  /* 0x000a4c9201007387 */ /* 0x0003e20000100800 */
[----:B------:R-:W-:-:S03]  /*1d430*/  FADD R137, R30, R137 ;  /* 0x000000891e897221 */ /* 0x000fc60000000000 */
[----:B------:R1:W-:Y:S04]  /*1d440*/  STL [R1+0xa50], R144 ;  /* 0x000a509001007387 */ /* 0x0003e80000100800 */
[----:B------:R1:W-:Y:S01]  /*1d450*/  STL [R1+0xa54], R143 ;  /* 0x000a548f01007387 */ /* 0x0003e20000100800 */
[----:B------:R-:W-:-:S03]  /*1d460*/  FADD R2, R31, R2 ;  /* 0x000000021f027221 */ /* 0x000fc60000000000 */
[----:B------:R1:W-:Y:S04]  /*1d470*/  STL [R1+0xa58], R142 ;  /* 0x000a588e01007387 */ /* 0x0003e80000100800 */
[----:B------:R1:W-:Y:S01]  /*1d480*/  STL [R1+0xa5c], R141 ;  /* 0x000a5c8d01007387 */ /* 0x0003e20000100800 */
[----:B------:R-:W-:-:S03]  /*1d490*/  FADD R0, R32, R0 ;  /* 0x0000000020007221 */ /* 0x000fc60000000000 */
[----:B------:R1:W-:Y:S04]  /*1d4a0*/  STL [R1+0xa60], R140 ;  /* 0x000a608c01007387 */ /* 0x0003e80000100800 */
[----:B------:R1:W-:Y:S04]  /*1d4b0*/  STL [R1+0xa64], R139 ;  /* 0x000a648b01007387 */ /* 0x0003e80000100800 */
[----:B------:R1:W-:Y:S04]  /*1d4c0*/  STL [R1+0xa68], R138 ;  /* 0x000a688a01007387 */ /* 0x0003e80000100800 */
[----:B------:R-:W2:Y:S04]  /*1d4d0*/  LDL.LU R151, [R1+0xa78] ;  /* 0x000a780001977983 */ /* 0x000ea80000300800 */
[----:B------:R1:W-:Y:S04]  /*1d4e0*/  STL [R1+0xa6c], R137 ;  /* 0x000a6c8901007387 */ /* 0x0003e80000100800 */
[----:B0-----:R-:W3:Y:S04]  /*1d4f0*/  LDL.LU R150, [R1+0xa7c] ;  /* 0x000a7c0001967983 */ /* 0x001ee80000300800 */
[----:B------:R0:W-:Y:S04]  /*1d500*/  STL [R1+0xa70], R2 ;  /* 0x000a700201007387 */ /* 0x0001e80000100800 */
[----:B------:R-:W4:Y:S04]  /*1d510*/  LDL.LU R149, [R1+0xa80] ;  /* 0x000a800001957983 */ /* 0x000f280000300800 */
[----:B------:R0:W-:Y:S04]  /*1d520*/  STL [R1+0xa74], R0 ;  /* 0x000a740001007387 */ /* 0x0001e80000100800 */
        /* <DEDUP_REMOVED lines=12> */
[----:B0-----:R-:W4:Y:S04]  /*1d5f0*/  LDL.LU R2, [R1+0xab4] ;  /* 0x000ab40001027983 */ /* 0x001f280000300800 */
[----:B------:R-:W4:Y:S01]  /*1d600*/  LDL.LU R0, [R1+0xab8] ;  /* 0x000ab80001007983 */ /* 0x000f220000300800 */
        /* <DEDUP_REMOVED lines=30> */
[----:B0-----:R-:W4:Y:S01]  /*1d7f0*/  LDL.LU R151, [R1+0xabc] ;  /* 0x000abc0001977983 */ /* 0x001f220000300800 */
[----:B------:R-:W-:-:S03]  /*1d800*/  FADD R0, R49, R0 ;  /* 0x0000000031007221 */ /* 0x000fc60000000000 */
[----:B------:R0:W-:Y:S04]  /*1d810*/  STL [R1+0xab0], R137 ;  /* 0x000ab08901007387 */ /* 0x0001e80000100800 */
[----:B-1----:R-:W4:Y:S04]  /*1d820*/  LDL.LU R150, [R1+0xac0] ;  /* 0x000ac00001967983 */ /* 0x002f280000300800 */
[----:B------:R1:W-:Y:S04]  /*1d830*/  STL [R1+0xab4], R2 ;  /* 0x000ab40201007387 */ /* 0x0003e80000100800 */
[----:B--2---:R-:W2:Y:S04]  /*1d840*/  LDL.LU R149, [R1+0xac4] ;  /* 0x000ac40001957983 */ /* 0x004ea80000300800 */
[----:B------:R1:W-:Y:S04]  /*1d850*/  STL [R1+0xab8], R0 ;  /* 0x000ab80001007387 */ /* 0x0003e80000100800 */
[----:B---3--:R-:W3:Y:S04]  /*1d860*/  LDL.LU R148, [R1+0xac8] ;  /* 0x000ac80001947983 */ /* 0x008ee80000300800 */
[----:B----4-:R-:W4:Y:S04]  /*1d870*/  LDL.LU R147, [R1+0xacc] ;  /* 0x000acc0001937983 */ /* 0x010f280000300800 */
        /* <DEDUP_REMOVED lines=10> */
[----:B-1----:R-:W4:Y:S04]  /*1d920*/  LDL.LU R2, [R1+0xaf8] ;  /* 0x000af80001027983 */ /* 0x002f280000300800 */
[----:B------:R-:W4:Y:S01]  /*1d930*/  LDL.LU R0, [R1+0xafc] ;  /* 0x000afc0001007983 */ /* 0x000f220000300800 */
[----:B------:R-:W-:-:S01]  /*1d940*/  FADD R151, R50, R151 ;  /* 0x0000009732977221 */ /* 0x000fc20000000000 */
[----:B------:R-:W-:-:S04]  /*1d950*/  FADD R150, R51, R150 ;  /* 0x0000009633967221 */ /* 0x000fc80000000000 */
[----:B------:R0:W-:Y:S01]  /*1d960*/  STL [R1+0xabc], R151 ;  /* 0x000abc9701007387 */ /* 0x0001e20000100800 */
[----:B--2---:R-:W-:-:S03]  /*1d970*/  FADD R149, R52, R149 ;  /* 0x0000009534957221 */ /* 0x004fc60000000000 */
        /* <DEDUP_REMOVED lines=202> */
[----:B------:R-:W-:Y:S01]  /*1e620*/  STL [R1+0xbcc], R151 ;  /* 0x000bcc9701007387 */ /* 0x000fe20000100800 */
[----:B--2---:R-:W-:-:S03]  /*1e630*/  FADD R149, R120, R149 ;  /* 0x0000009578957221 */ /* 0x004fc60000000000 */
        /* <DEDUP_REMOVED lines=25> */
[----:B------:R0:W-:Y:S04]  /*1e7d0*/  STL [R1+0xc04], R137 ;  /* 0x000c048901007387 */ /* 0x0001e80000100800 */
[----:B0-----:R-:W2:Y:S01]  /*1e7e0*/  LDL.LU R137, [R1+0xc10] ;  /* 0x000c100001897983 */ /* 0x001ea20000300800 */
[----:B------:R-:W-:-:S01]  /*1e7f0*/  FADD R2, R133, R2 ;  /* 0x0000000285027221 */ /* 0x000fc20000000000 */
[----:B------:R-:W-:-:S02]  /*1e800*/  FADD R0, R134, R0 ;  /* 0x0000000086007221 */ /* 0x000fc40000000000 */
[----:B------:R-:W3:Y:S04]  /*1e810*/  LDL.LU R138, [R1+0xc14] ;  /* 0x000c1400018a7983 */ /* 0x000ee80000300800 */
[----:B------:R-:W-:Y:S04]  /*1e820*/  STL [R1+0xc08], R2 ;  /* 0x000c080201007387 */ /* 0x000fe80000100800 */
[----:B------:R-:W4:Y:S04]  /*1e830*/  LDL.LU R139, [R1+0xc18] ;  /* 0x000c1800018b7983 */ /* 0x000f280000300800 */
        /* <DEDUP_REMOVED lines=15> */
[----:B--2---:R-:W-:-:S05]  /*1e930*/  FADD R137, R135, R137 ;  /* 0x0000008987897221 */ /* 0x004fca0000000000 */
[----:B------:R0:W-:Y:S04]  /*1e940*/  STL [R1+0xc10], R137 ;  /* 0x000c108901007387 */ /* 0x0001e80000100800 */
[----:B0-----:R-:W4:Y:S01]  /*1e950*/  LDL.LU R137, [R1+0xcb0] ;  /* 0x000cb00001897983 */ /* 0x001f220000300800 */
[----:B---3--:R-:W-:-:S05]  /*1e960*/  FADD R138, R136, R138 ;  /* 0x0000008a888a7221 */ /* 0x008fca0000000000 */
[----:B------:R0:W-:Y:S04]  /*1e970*/  STL [R1+0xc14], R138 ;  /* 0x000c148a01007387 */ /* 0x0001e80000100800 */
[----:B0-----:R-:W2:Y:S01]  /*1e980*/  LDL.LU R138, [R1+0xcac] ;  /* 0x000cac00018a7983 */ /* 0x001ea20000300800 */
[----:B----4-:R-:W-:-:S05]  /*1e990*/  FADD R139, R137, R139 ;  /* 0x0000008b898b7221 */ /* 0x010fca0000000000 */
[----:B------:R0:W-:Y:S04]  /*1e9a0*/  STL [R1+0xc18], R139 ;  /* 0x000c188b01007387 */ /* 0x0001e80000100800 */
[----:B0-----:R-:W3:Y:S01]  /*1e9b0*/  LDL.LU R139, [R1+0xca8] ;  /* 0x000ca800018b7983 */ /* 0x001ee20000300800 */
[----:B--2---:R-:W-:-:S05]  /*1e9c0*/  FADD R140, R138, R140 ;  /* 0x0000008c8a8c7221 */ /* 0x004fca0000000000 */
[----:B------:R0:W-:Y:S04]  /*1e9d0*/  STL [R1+0xc1c], R140 ;  /* 0x000c1c8c01007387 */ /* 0x0001e80000100800 */
[----:B0-----:R-:W2:Y:S01]  /*1e9e0*/  LDL.LU R140, [R1+0xca4] ;  /* 0x000ca400018c7983 */ /* 0x001ea20000300800 */
[----:B---3--:R-:W-:-:S05]  /*1e9f0*/  FADD R141, R139, R141 ;  /* 0x0000008d8b8d7221 */ /* 0x008fca0000000000 */
        /* <DEDUP_REMOVED lines=34> */
[----:B0-----:R2:W5:Y:S01]  /*1ec20*/  LDL.LU R0, [R1+0xc74] ;  /* 0x000c740001007983 */ /* 0x0015620000300800 */
[----:B------:R-:W-:Y:S01]  /*1ec30*/  UMOV UR6, URZ ;  /* 0x0000003f00067c82 */ /* 0x000fe20008000000 */
[----:B---3--:R-:W-:-:S05]  /*1ec40*/  FADD R2, R2, R151 ;  /* 0x0000009702027221 */ /* 0x008fca0000000000 */
[----:B------:R2:W-:Y:S02]  /*1ec50*/  STL [R1+0xc50], R2 ;  /* 0x000c500201007387 */ /* 0x0005e40000100800 */
.L_x_28:
[----:B------:R-:W-:Y:S05]  /*1ec60*/  @!P1 BRA `(.L_x_29) ;  /* 0x0000000000049947 */ /* 0x000fea0003800000 */
[----:B------:R-:W-:Y:S01]  /*1ec70*/  BPT.TRAP 0x1 ;  /* 0x000000040000795c */ /* 0x000fe20000300000 */
.L_x_29:
[----:B--2---:R-:W2:Y:S04]  /*1ec80*/  LDL R2, [R1+0xc54] ;  /* 0x000c540001027983 */ /* 0x004ea80000100800 */
[----:B-----5:R3:W-:Y:S04]  /*1ec90*/  STL [R1+0xc74], R0 ;  /* 0x000c740001007387 */ /* 0x0207e80000100800 */
[----:B---3--:R-:W3:Y:S01]  /*1eca0*/  LDL R0, [R1+0xc58] ;  /* 0x000c580001007983 */ /* 0x008ee20000100800 */
[----:B--2---:R-:W-:Y:S01]  /*1ecb0*/  ISETP.NE.AND P0, PT, R2, RZ, PT ;  /* 0x000000ff0200720c */ /* 0x004fe20003f05270 */
[----:B------:R-:W-:-:S12]  /*1ecc0*/  IMAD.U32 R2, RZ, RZ, UR27 ;  /* 0x0000001bff027e24 */ /* 0x000fd8000f8e00ff */
[----:B------:R-:W-:-:S05]  /*1ecd0*/  @P0 LEA R2, R2, UR16, 0x3 ;  /* 0x0000001002020c11 */ /* 0x000fca000f8e18ff */
[----:B------:R-:W-:-:S05]  /*1ece0*/  @P0 VIADD R2, R2, 0x28 ;  /* 0x0000002802020836 */ /* 0x000fca0000000000 */
[----:B---3--:R-:W-:Y:S02]  /*1ecf0*/  @P0 PRMT R2, R0, 0x654, R2 ;  /* 0x0000065400020816 */ /* 0x008fe40000000002 */
[----:B------:R2:W5:Y:S01]  /*1ed00*/  LDL.LU R0, [R1+0xc74] ;  /* 0x000c740001007983 */ /* 0x0005620000300800 */
[----:B------:R-:W-:Y:S01]  /*1ed10*/  UISETP.GT.U32.AND UP0, UPT, UR13, 0x1, UPT ;  /* 0x000000010d00788c */ /* 0x000fe2000bf04070 */
[----:B------:R2:W-:Y:S05]  /*1ed20*/  @P0 SYNCS.ARRIVE.TRANS64.RED.A1T0 RZ, [R2+URZ], RZ ;  /* 0x000000ff02ff09a7 */ /* 0x0005ea000810043f */
[----:B------:R-:W-:-:S13]  /*1ed30*/  PLOP3.LUT P0, PT, PT, PT, UP0, 0x80, 0x0 ;  /* 0x000000000000781c */ /* 0x000fda0003f0f008 */
[----:B--2---:R-:W-:Y:S05]  /*1ed40*/  @P0 BRA `(.L_x_30) ;  /* 0x0000000000040947 */ /* 0x004fea0003800000 */
[----:B------:R-:W-:Y:S01]  /*1ed50*/  BPT.TRAP 0x1 ;  /* 0x000000040000795c */ /* 0x000fe20000300000 */
.L_x_30:
[----:B------:R-:W-:Y:S02]  /*1ed60*/  UISETP.GT.AND UP2, UPT, UR28, 0x1, UPT ;  /* 0x000000011c00788c */ /* 0x000fe4000bf44270 */
[----:B------:R-:W-:Y:S02]  /*1ed70*/  UIADD3 UR26, UR26, 0x1, URZ ;  /* 0x000000011a1a7890 */ /* 0x000fe4000fffe03f */
[----:B------:R-:W-:Y:S02]  /*1ed80*/  UIADD3 UR27, UR27, 0x1, URZ ;  /* 0x000000011b1b7890 */ /* 0x000fe4000fffe03f */
[----:B------:R-:W-:Y:S01]  /*1ed90*/  PLOP3.LUT P0, PT, PT, PT, UP2, 0x80, 0x0 ;  /* 0x000000000000781c */ /* 0x000fe20003f0f028 */
[----:B------:R-:W-:Y:S02]  /*1eda0*/  UISETP.NE.AND UP0, UPT, UR26, 0x5, UPT ;  /* 0x000000051a00788c */ /* 0x000fe4000bf05270 */
[----:B------:R-:W-:Y:S02]  /*1edb0*/  UISETP.NE.AND UP1, UPT, UR27, 0x5, UPT ;  /* 0x000000051b00788c */ /* 0x000fe4000bf25270 */
[----:B------:R-:W-:-:S02]  /*1edc0*/  USEL UR8, URZ, 0x1, UP0 ;  /* 0x000000013f087887 */ /* 0x000fc40008000000 */
[----:B------:R-:W-:Y:S02]  /*1edd0*/  UIADD3 UR28, UR28, -0x1, URZ ;  /* 0xffffffff1c1c7890 */ /* 0x000fe4000fffe03f */
[----:B------:R-:W-:Y:S02]  /*1ede0*/  USEL UR26, UR26, URZ, UP0 ;  /* 0x0000003f1a1a7287 */ /* 0x000fe40008000000 */
[----:B-----5:R-:W-:Y:S01]  /*1edf0*/  LOP3.LUT R0, R0, UR8, RZ, 0x3c, !PT ;  /* 0x0000000800007c12 */ /* 0x020fe2000f8e3cff */
[----:B------:R-:W-:Y:S01]  /*1ee00*/  USEL UR27, UR27, URZ, UP1 ;  /* 0x0000003f1b1b7287 */ /* 0x000fe20008800000 */
[----:B------:R-:W-:Y:S01]  /*1ee10*/  UMOV UR8, 0x1 ;  /* 0x0000000100087882 */ /* 0x000fe20000000000 */
[----:B------:R-:W-:Y:S10]  /*1ee20*/  @P0 BRA `(.L_x_31) ;  /* 0xffffff1400340947 */ /* 0x000ff4000383ffff */
.L_x_23:
[----:B------:R-:W-:-:S04]  /*1ee30*/  UISETP.NE.AND UP0, UPT, UR6, URZ, UPT ;  /* 0x0000003f0600728c */ /* 0x000fc8000bf05270 */
[----:B------:R-:W-:-:S06]  /*1ee40*/  USEL UR6, URZ, 0x1, !UP0 ;  /* 0x000000013f067887 */ /* 0x000fcc000c000000 */
[----:B------:R-:W-:-:S13]  /*1ee50*/  ISETP.NE.AND P0, PT, RZ, UR6, PT ;  /* 0x00000006ff007c0c */ /* 0x000fda000bf05270 */
[----:B------:R-:W-:Y:S05]  /*1ee60*/  @!P0 BRA `(.L_x_32) ;  /* 0x0000007800908947 */ /* 0x000fea0003800000 */
[----:B------:R2:W-:Y:S04]  /*1ee70*/  STL [R1+0xe64], R27 ;  /* 0x000e641b01007387 */ /* 0x0005e80000100800 */
[----:B--2---:R-:W2:Y:S04]  /*1ee80*/  LDL.LU R27, [R1+0x400] ;  /* 0x00040000011b7983 */ /* 0x004ea80000300800 */
[----:B------:R3:W-:Y:S04]  /*1ee90*/  STL [R1+0xe60], R28 ;  /* 0x000e601c01007387 */ /* 0x0007e80000100800 */
[----:B---3--:R-:W3:Y:S04]  /*1eea0*/  LDL.LU R28, [R1+0x404] ;  /* 0x00040400011c7983 */ /* 0x008ee80000300800 */
[----:B------:R4:W-:Y:S04]  /*1eeb0*/  STL [R1+0xe5c], R29 ;  /* 0x000e5c1d01007387 */ /* 0x0009e80000100800 */
[----:B----4-:R-:W4:Y:S04]  /*1eec0*/  LDL.LU R29, [R1+0x408] ;  /* 0x00040800011d7983 */ /* 0x010f280000300800 */
        /* <DEDUP_REMOVED lines=124> */
[----:B------:R-:W4:Y:S04]  /*1f690*/  LDL.LU R0, [R1+0x5d0] ;  /* 0x0005d00001007983 */ /* 0x000f280000300800 */
[----:B------:R-:W4:Y:S04]  /*1f6a0*/  LDL.LU R2, [R1+0x624] ;  /* 0x0006240001027983 */ /* 0x000f280000300800 */
        /* <DEDUP_REMOVED lines=32> */
[----:B-----5:R0:W-:Y:S04]  /*1f8b0*/  STL [R1+0xd20], R108 ;  /* 0x000d206c01007387 */ /* 0x0201e80000100800 */
        /* <DEDUP_REMOVED lines=86> */
[----:B0-----:R-:W4:Y:S01]  /*1fe20*/  LDL.LU R151, [R1+0x504] ;  /* 0x0005040001977983 */ /* 0x001f220000300800 */
[----:B--2---:R-:W-:Y:S01]  /*1fe30*/  FADD R3, R27, R3 ;  /* 0x000000031b037221 */ /* 0x004fe20000000000 */
[----:B---3--:R-:W-:Y:S01]  /*1fe40*/  FADD R4, R28, R4 ;  /* 0x000000041c047221 */ /* 0x008fe20000000000 */
[----:B----4-:R-:W-:Y:S01]  /*1fe50*/  FADD R5, R29, R5 ;  /* 0x000000051d057221 */ /* 0x010fe20000000000 */
[----:B------:R-:W2:Y:S01]  /*1fe60*/  LDL.LU R27, [R1+0xe64] ;  /* 0x000e6400011b7983 */ /* 0x000ea20000300800 */
[----:B------:R-:W-:Y:S01]  /*1fe70*/  FADD R6, R30, R6 ;  /* 0x000000061e067221 */ /* 0x000fe20000000000 */
        /* <DEDUP_REMOVED lines=114> */
[----:B------:R-:W-:Y:S01]  /*205a0*/  FADD R192, R88, R192 ;  /* 0x000000c058c07221 */ /* 0x000fe20000000000 */
[----:B------:R-:W-:Y:S02]  /*205b0*/  FADD R108, R109, R108 ;  /* 0x0000006c6d6c7221 */ /* 0x000fe40000000000 */
[----:B------:R-:W4:Y:S01]  /*205c0*/  LDL.LU R85, [R1+0xd7c] ;  /* 0x000d7c0001557983 */ /* 0x000f220000300800 */
[----:B------:R-:W-:Y:S01]  /*205d0*/  FADD R193, R89, R193 ;  /* 0x000000c159c17221 */ /* 0x000fe20000000000 */
[----:B------:R-:W-:Y:S02]  /*205e0*/  FADD R106, R107, R106 ;  /* 0x0000006a6b6a7221 */ /* 0x000fe40000000000 */
[----:B------:R-:W4:Y:S01]  /*205f0*/  LDL.LU R86, [R1+0xd78] ;  /* 0x000d780001567983 */ /* 0x000f220000300800 */
[----:B------:R-:W-:Y:S01]  /*20600*/  FADD R194, R90, R194 ;  /* 0x000000c25ac27221 */ /* 0x000fe20000000000 */
[----:B------:R-:W-:-:S02]  /*20610*/  FADD R104, R105, R104 ;  /* 0x0000006869687221 */ /* 0x000fc40000000000 */
[----:B------:R-:W4:Y:S01]  /*20620*/  LDL.LU R87, [R1+0xd74] ;  /* 0x000d740001577983 */ /* 0x000f220000300800 */
[----:B------:R-:W-:Y:S01]  /*20630*/  FADD R195, R91, R195 ;  /* 0x000000c35bc37221 */ /* 0x000fe20000000000 */
[----:B------:R-:W-:Y:S02]  /*20640*/  FADD R102, R103, R102 ;  /* 0x0000006667667221 */ /* 0x000fe40000000000 */
        /* <DEDUP_REMOVED lines=8> */
[----:B------:R-:W-:Y:S01]  /*206d0*/  FADD R92, R93, R92 ;  /* 0x0000005c5d5c7221 */ /* 0x000fe20000000000 */
[----:B------:R-:W-:Y:S01]  /*206e0*/  FADD R2, R0, R2 ;  /* 0x0000000200027221 */ /* 0x000fe20000000000 */
[----:B------:R0:W-:Y:S01]  /*206f0*/  STL [R1+0x600], R108 ;  /* 0x0006006c01007387 */ /* 0x0001e20000100800 */
        /* <DEDUP_REMOVED lines=51> */
[----:B------:R-:W-:-:S02]  /*20a30*/  FADD R237, R110, R237 ;  /* 0x000000ed6eed7221 */ /* 0x000fc40000000000 */
        /* <DEDUP_REMOVED lines=43> */
[----:B------:R-:W4:Y:S04]  /*20cf0*/  LDL.LU R107, [R1+0x22c] ;  /* 0x00022c00016b7983 */ /* 0x000f280000300800 */
[----:B-1----:R-:W4:Y:S04]  /*20d00*/  LDL.LU R106, [R1+0x680] ;  /* 0x00068000016a7983 */ /* 0x002f280000300800 */
[----:B------:R-:W4:Y:S04]  /*20d10*/  LDL.LU R105, [R1+0x230] ;  /* 0x0002300001697983 */ /* 0x000f280000300800 */
[----:B------:R-:W4:Y:S04]  /*20d20*/  LDL.LU R104, [R1+0x684] ;  /* 0x0006840001687983 */ /* 0x000f280000300800 */
[----:B------:R-:W4:Y:S04]  /*20d30*/  LDL.LU R103, [R1+0x234] ;  /* 0x0002340001677983 */ /* 0x000f280000300800 */
[----:B------:R-:W4:Y:S04]  /*20d40*/  LDL.LU R102, [R1+0x688] ;  /* 0x0006880001667983 */ /* 0x000f280000300800 */
[----:B------:R-:W4:Y:S04]  /*20d50*/  LDL.LU R101, [R1+0x238] ;  /* 0x0002380001657983 */ /* 0x000f280000300800 */
[----:B--2---:R-:W2:Y:S04]  /*20d60*/  LDL.LU R100, [R1+0x68c] ;  /* 0x00068c0001647983 */ /* 0x004ea80000300800 */
[----:B------:R-:W2:Y:S04]  /*20d70*/  LDL.LU R99, [R1+0x23c] ;  /* 0x00023c0001637983 */ /* 0x000ea80000300800 */
[----:B------:R-:W2:Y:S04]  /*20d80*/  LDL.LU R98, [R1+0x690] ;  /* 0x0006900001627983 */ /* 0x000ea80000300800 */
[----:B------:R-:W2:Y:S04]  /*20d90*/  LDL.LU R97, [R1+0x240] ;  /* 0x0002400001617983 */ /* 0x000ea80000300800 */
[----:B---3--:R-:W3:Y:S04]  /*20da0*/  LDL.LU R96, [R1+0x694] ;  /* 0x0006940001607983 */ /* 0x008ee80000300800 */
[----:B------:R-:W3:Y:S04]  /*20db0*/  LDL.LU R95, [R1+0x244] ;  /* 0x00024400015f7983 */ /* 0x000ee80000300800 */
[----:B------:R-:W3:Y:S04]  /*20dc0*/  LDL.LU R94, [R1+0x698] ;  /* 0x00069800015e7983 */ /* 0x000ee80000300800 */
[----:B------:R-:W3:Y:S04]  /*20dd0*/  LDL.LU R93, [R1+0x248] ;  /* 0x00024800015d7983 */ /* 0x000ee80000300800 */
[----:B------:R-:W3:Y:S04]  /*20de0*/  LDL.LU R92, [R1+0x69c] ;  /* 0x00069c00015c7983 */ /* 0x000ee80000300800 */
[----:B------:R-:W3:Y:S04]  /*20df0*/  LDL.LU R0, [R1+0x24c] ;  /* 0x00024c0001007983 */ /* 0x000ee80000300800 */
[----:B------:R-:W3:Y:S01]  /*20e00*/  LDL.LU R2, [R1+0x6a0] ;  /* 0x0006a00001027983 */ /* 0x000ee20000300800 */
[----:B----4-:R-:W-:-:S05]  /*20e10*/  FADD R150, R151, R150 ;  /* 0x0000009697967221 */ /* 0x010fca0000000000 */
[----:B------:R0:W-:Y:S01]  /*20e20*/  STL [R1+0x628], R150 ;  /* 0x0006289601007387 */ /* 0x0001e20000100800 */
[----:B------:R-:W-:Y:S01]  /*20e30*/  FADD R148, R149, R148 ;  /* 0x0000009495947221 */ /* 0x000fe20000000000 */
[----:B------:R-:W-:-:S04]  /*20e40*/  FADD R146, R147, R146 ;  /* 0x0000009293927221 */ /* 0x000fc80000000000 */
        /* <DEDUP_REMOVED lines=45> */
[----:B--2---:R-:W-:-:S03]  /*21120*/  FADD R100, R101, R100 ;  /* 0x0000006465647221 */ /* 0x004fc60000000000 */
[----:B------:R2:W-:Y:S01]  /*21130*/  STL [R1+0x688], R102 ;  /* 0x0006886601007387 */ /* 0x0005e20000100800 */
[----:B------:R-:W-:-:S03]  /*21140*/  FADD R98, R99, R98 ;  /* 0x0000006263627221 */ /* 0x000fc60000000000 */
[----:B------:R2:W-:Y:S01]  /*21150*/  STL [R1+0x68c], R100 ;  /* 0x00068c6401007387 */ /* 0x0005e20000100800 */
[----:B---3--:R-:W-:-:S03]  /*21160*/  FADD R96, R97, R96 ;  /* 0x0000006061607221 */ /* 0x008fc60000000000 */
[----:B------:R3:W-:Y:S04]  /*21170*/  STL [R1+0x690], R98 ;  /* 0x0006906201007387 */ /* 0x0007e80000100800 */
[----:B------:R3:W-:Y:S01]  /*21180*/  STL [R1+0x694], R96 ;  /* 0x0006946001007387 */ /* 0x0007e20000100800 */
[----:B------:R-:W-:-:S03]  /*21190*/  FADD R94, R95, R94 ;  /* 0x0000005e5f5e7221 */ /* 0x000fc60000000000 */
[----:B------:R-:W3:Y:S04]  /*211a0*/  LDL.LU R151, [R1+0x250] ;  /* 0x0002500001977983 */ /* 0x000ee80000300800 */
[----:B------:R3:W-:Y:S01]  /*211b0*/  STL [R1+0x698], R94 ;  /* 0x0006985e01007387 */ /* 0x0007e20000100800 */
[----:B------:R-:W-:-:S03]  /*211c0*/  FADD R92, R93, R92 ;  /* 0x0000005c5d5c7221 */ /* 0x000fc60000000000 */
[----:B0-----:R-:W3:Y:S04]  /*211d0*/  LDL.LU R150, [R1+0x6a4] ;  /* 0x0006a40001967983 */ /* 0x001ee80000300800 */
[----:B------:R0:W-:Y:S01]  /*211e0*/  STL [R1+0x69c], R92 ;  /* 0x00069c5c01007387 */ /* 0x0001e20000100800 */
[----:B------:R-:W-:-:S03]  /*211f0*/  FADD R2, R0, R2 ;  /* 0x0000000200027221 */ /* 0x000fc60000000000 */
[----:B------:R-:W3:Y:S04]  /*21200*/  LDL.LU R149, [R1+0x254] ;  /* 0x0002540001957983 */ /* 0x000ee80000300800 */
[----:B------:R0:W-:Y:S04]  /*21210*/  STL [R1+0x6a0], R2 ;  /* 0x0006a00201007387 */ /* 0x0001e80000100800 */
[----:B-1----:R-:W3:Y:S04]  /*21220*/  LDL.LU R148, [R1+0x6a8] ;  /* 0x0006a80001947983 */ /* 0x002ee80000300800 */
[----:B------:R-:W3:Y:S04]  /*21230*/  LDL.LU R147, [R1+0x258] ;  /* 0x0002580001937983 */ /* 0x000ee80000300800 */
        /* <DEDUP_REMOVED lines=54> */
[----:B0-----:R-:W3:Y:S04]  /*215a0*/  LDL.LU R92, [R1+0x718] ;  /* 0x00071800015c7983 */ /* 0x001ee80000300800 */
[----:B------:R-:W3:Y:S04]  /*215b0*/  LDL.LU R0, [R1+0x2c8] ;  /* 0x0002c80001007983 */ /* 0x000ee80000300800 */
[----:B------:R-:W3:Y:S01]  /*215c0*/  LDL.LU R2, [R1+0x71c] ;  /* 0x00071c0001027983 */ /* 0x000ee20000300800 */
[----:B------:R-:W-:-:S05]  /*215d0*/  FADD R150, R151, R150 ;  /* 0x0000009697967221 */ /* 0x000fca0000000000 */
[----:B------:R0:W-:Y:S01]  /*215e0*/  STL [R1+0x6a4], R150 ;  /* 0x0006a49601007387 */ /* 0x0001e20000100800 */
[----:B------:R-:W-:Y:S01]  /*215f0*/  FADD R148, R149, R148 ;  /* 0x0000009495947221 */ /* 0x000fe20000000000 */
        /* <DEDUP_REMOVED lines=49> */
[----:B------:R3:W-:Y:S01]  /*21910*/  STL [R1+0x708], R100 ;  /* 0x0007086401007387 */ /* 0x0007e20000100800 */
[----:B------:R-:W-:-:S03]  /*21920*/  FADD R96, R97, R96 ;  /* 0x0000006061607221 */ /* 0x000fc60000000000 */
        /* <DEDUP_REMOVED lines=286> */
[----:B------:R-:W4:Y:S04]  /*22b10*/  LDL.LU R121, [R1] ;  /* 0x0000000001797983 */ /* 0x000f280000300800 */
        /* <DEDUP_REMOVED lines=280> */
[----:B------:R-:W-:Y:S01]  /*23ca0*/  STL [R1+0x910], R150 ;  /* 0x0009109601007387 */ /* 0x000fe20000100800 */
[----:B------:R-:W-:Y:S01]  /*23cb0*/  FADD R148, R149, R148 ;  /* 0x0000009495947221 */ /* 0x000fe20000000000 */
[----:B----4-:R-:W-:-:S04]  /*23cc0*/  FADD R146, R147, R146 ;  /* 0x0000009293927221 */ /* 0x010fc80000000000 */
        /* <DEDUP_REMOVED lines=33> */
[----:B--2---:R-:W-:-:S03]  /*23ee0*/  FADD R112, R113, R112 ;  /* 0x0000007071707221 */ /* 0x004fc60000000000 */
[----:B------:R-:W-:Y:S01]  /*23ef0*/  STL [R1+0x958], R114 ;  /* 0x0009587201007387 */ /* 0x000fe20000100800 */
[----:B------:R-:W-:-:S03]  /*23f00*/  FADD R110, R111, R110 ;  /* 0x0000006e6f6e7221 */ /* 0x000fc60000000000 */
[----:B------:R-:W-:Y:S01]  /*23f10*/  STL [R1+0x95c], R112 ;  /* 0x00095c7001007387 */ /* 0x000fe20000100800 */
[----:B---3--:R-:W-:-:S03]  /*23f20*/  FADD R108, R109, R108 ;  /* 0x0000006c6d6c7221 */ /* 0x008fc60000000000 */
        /* <DEDUP_REMOVED lines=14> */
[----:B------:R-:W-:Y:S01]  /*24010*/  FADD R94, R95, R94 ;  /* 0x0000005e5f5e7221 */ /* 0x000fe20000000000 */
[----:B------:R-:W-:-:S05]  /*24020*/  FADD R92, R93, R92 ;  /* 0x0000005c5d5c7221 */ /* 0x000fca0000000000 */
[----:B------:R0:W-:Y:S01]  /*24030*/  STL [R1+0x984], R92 ;  /* 0x0009845c01007387 */ /* 0x0001e20000100800 */
[----:B------:R-:W-:-:S03]  /*24040*/  FADD R2, R0, R2 ;  /* 0x0000000200027221 */ /* 0x000fc60000000000 */
[----:B------:R1:W-:Y:S04]  /*24050*/  STL [R1+0x980], R94 ;  /* 0x0009805e01007387 */ /* 0x0003e80000100800 */
[----:B0-----:R-:W2:Y:S04]  /*24060*/  LDL.LU R92, [R1+0x138] ;  /* 0x00013800015c7983 */ /* 0x001ea80000300800 */
[----:B------:R-:W2:Y:S04]  /*24070*/  LDL.LU R93, [R1+0x98c] ;  /* 0x00098c00015d7983 */ /* 0x000ea80000300800 */
[----:B-1----:R-:W3:Y:S04]  /*24080*/  LDL.LU R94, [R1+0x13c] ;  /* 0x00013c00015e7983 */ /* 0x002ee80000300800 */
[----:B------:R0:W-:Y:S04]  /*24090*/  STL [R1+0x988], R2 ;  /* 0x0009880201007387 */ /* 0x0001e80000100800 */
[----:B------:R-:W3:Y:S04]  /*240a0*/  LDL.LU R95, [R1+0x990] ;  /* 0x00099000015f7983 */ /* 0x000ee80000300800 */
        /* <DEDUP_REMOVED lines=71> */
[----:B------:R-:W-:-:S03]  /*24520*/  FADD R103, R102, R103 ;  /* 0x0000006766677221 */ /* 0x000fc60000000000 */
[----:B0-----:R-:W4:Y:S04]  /*24530*/  LDL.LU R97, [R1+0xd4c] ;  /* 0x000d4c0001617983 */ /* 0x001f280000300800 */
[----:B------:R-:W4:Y:S04]  /*24540*/  LDL.LU R98, [R1+0xd48] ;  /* 0x000d480001627983 */ /* 0x000f280000300800 */
[----:B------:R0:W-:Y:S01]  /*24550*/  STL [R1+0x998], R99 ;  /* 0x0009986301007387 */ /* 0x0001e20000100800 */
[----:B------:R-:W-:Y:S01]  /*24560*/  FADD R105, R104, R105 ;  /* 0x0000006968697221 */ /* 0x000fe20000000000 */
        /* <DEDUP_REMOVED lines=27> */
[----:B------:R-:W-:Y:S01]  /*24720*/  FADD R142, R143, R142 ;  /* 0x0000008e8f8e7221 */ /* 0x000fe20000000000 */
[----:B------:R-:W-:Y:S01]  /*24730*/  FADD R140, R141, R140 ;  /* 0x0000008c8d8c7221 */ /* 0x000fe20000000000 */
        /* <DEDUP_REMOVED lines=13> */
[----:B------:R-:W-:Y:S04]  /*24810*/  STL [R1+0x9bc], R150 ;  /* 0x0009bc9601007387 */ /* 0x000fe80000100800 */
[----:B------:R-:W-:Y:S04]  /*24820*/  STL [R1+0x9c0], R148 ;  /* 0x0009c09401007387 */ /* 0x000fe80000100800 */
        /* <DEDUP_REMOVED lines=14> */
[----:B------:R-:W-:Y:S04]  /*24910*/  STL [R1+0x9e4], R130 ;  /* 0x0009e48201007387 */ /* 0x000fe80000100800 */
[----:B------:R-:W-:Y:S04]  /*24920*/  STL [R1+0x9e8], R128 ;  /* 0x0009e88001007387 */ /* 0x000fe80000100800 */
[----:B------:R-:W-:Y:S01]  /*24930*/  STL [R1+0x9ec], R126 ;  /* 0x0009ec7e01007387 */ /* 0x000fe20000100800 */
[----:B------:R-:W-:-:S03]  /*24940*/  FADD R2, R0, R2 ;  /* 0x0000000200027221 */ /* 0x000fc60000000000 */
[----:B------:R-:W-:Y:S04]  /*24950*/  STL [R1+0x9f0], R124 ;  /* 0x0009f07c01007387 */ /* 0x000fe80000100800 */
[----:B------:R-:W-:Y:S04]  /*24960*/  STL [R1+0x9f4], R122 ;  /* 0x0009f47a01007387 */ /* 0x000fe80000100800 */
[----:B------:R-:W-:Y:S04]  /*24970*/  STL [R1+0x9f8], R120 ;  /* 0x0009f87801007387 */ /* 0x000fe80000100800 */
[----:B------:R0:W-:Y:S04]  /*24980*/  STL [R1+0xa00], R116 ;  /* 0x000a007401007387 */ /* 0x0001e80000100800 */
[----:B------:R1:W-:Y:S04]  /*24990*/  STL [R1+0x9fc], R118 ;  /* 0x0009fc7601007387 */ /* 0x0003e80000100800 */
[----:B0-----:R-:W2:Y:S04]  /*249a0*/  LDL.LU R116, [R1+0x1b4] ;  /* 0x0001b40001747983 */ /* 0x001ea80000300800 */
[----:B------:R-:W2:Y:S04]  /*249b0*/  LDL.LU R148, [R1+0xa08] ;  /* 0x000a080001947983 */ /* 0x000ea80000300800 */
[----:B------:R-:W3:Y:S04]  /*249c0*/  LDL.LU R117, [R1+0x1b8] ;  /* 0x0001b80001757983 */ /* 0x000ee80000300800 */
[----:B------:R0:W-:Y:S04]  /*249d0*/  STL [R1+0xa04], R2 ;  /* 0x000a040201007387 */ /* 0x0001e80000100800 */
[----:B------:R-:W3:Y:S04]  /*249e0*/  LDL.LU R149, [R1+0xa0c] ;  /* 0x000a0c0001957983 */ /* 0x000ee80000300800 */
[----:B-1----:R-:W4:Y:S04]  /*249f0*/  LDL.LU R118, [R1+0x1bc] ;  /* 0x0001bc0001767983 */ /* 0x002f280000300800 */
[----:B------:R-:W4:Y:S04]  /*24a00*/  LDL.LU R0, [R1+0xa10] ;  /* 0x000a100001007983 */ /* 0x000f280000300800 */
[----:B------:R-:W4:Y:S04]  /*24a10*/  LDL.LU R119, [R1+0x1c0] ;  /* 0x0001c00001777983 */ /* 0x000f280000300800 */
[----:B0-----:R-:W4:Y:S04]  /*24a20*/  LDL.LU R2, [R1+0xa14] ;  /* 0x000a140001027983 */ /* 0x001f280000300800 */
        /* <DEDUP_REMOVED lines=29> */
[----:B------:R-:W4:Y:S01]  /*24c00*/  LDL.LU R147, [R1+0xa50] ;  /* 0x000a500001937983 */ /* 0x000f220000300800 */
[----:B--2---:R-:W-:-:S03]  /*24c10*/  FADD R148, R116, R148 ;  /* 0x0000009474947221 */ /* 0x004fc60000000000 */
[----:B------:R-:W2:Y:S04]  /*24c20*/  LDL.LU R116, [R1+0xd00] ;  /* 0x000d000001747983 */ /* 0x000ea80000300800 */
[----:B------:R0:W-:Y:S01]  /*24c30*/  STL [R1+0xa08], R148 ;  /* 0x000a089401007387 */ /* 0x0001e20000100800 */
[----:B---3--:R-:W-:-:S03]  /*24c40*/  FADD R149, R117, R149 ;  /* 0x0000009575957221 */ /* 0x008fc60000000000 */
[----:B0-----:R-:W3:Y:S04]  /*24c50*/  LDL.LU R148, [R1+0xa54] ;  /* 0x000a540001947983 */ /* 0x001ee80000300800 */
[----:B------:R-:W2:Y:S04]  /*24c60*/  LDL.LU R117, [R1+0xcfc] ;  /* 0x000cfc0001757983 */ /* 0x000ea80000300800 */
[----:B------:R0:W-:Y:S04]  /*24c70*/  STL [R1+0xa0c], R149 ;  /* 0x000a0c9501007387 */ /* 0x0001e80000100800 */
[----:B0-----:R-:W2:Y:S01]  /*24c80*/  LDL.LU R149, [R1+0xa58] ;  /* 0x000a580001957983 */ /* 0x001ea20000300800 */
[----:B----4-:R-:W-:Y:S01]  /*24c90*/  FADD R0, R118, R0 ;  /* 0x0000000076007221 */ /* 0x010fe20000000000 */
[----:B------:R-:W-:-:S02]  /*24ca0*/  FADD R2, R119, R2 ;  /* 0x0000000277027221 */ /* 0x000fc40000000000 */
[----:B------:R-:W4:Y:S01]  /*24cb0*/  LDL.LU R118, [R1+0xcf8] ;  /* 0x000cf80001767983 */ /* 0x000f220000300800 */
[----:B------:R-:W-:-:S03]  /*24cc0*/  FADD R121, R120, R121 ;  /* 0x0000007978797221 */ /* 0x000fc60000000000 */
        /* <DEDUP_REMOVED lines=53> */
[----:B------:R0:W-:Y:S04]  /*25020*/  STL [R1+0xa44], R144 ;  /* 0x000a449001007387 */ /* 0x0001e80000100800 */
[----:B0-----:R-:W4:Y:S04]  /*25030*/  LDL.LU R144, [R1+0xa78] ;  /* 0x000a780001907983 */ /* 0x001f280000300800 */
[----:B------:R-:W4:Y:S04]  /*25040*/  LDL.LU R138, [R1+0xca8] ;  /* 0x000ca800018a7983 */ /* 0x000f280000300800 */
[----:B------:R0:W-:Y:S04]  /*25050*/  STL [R1+0xa48], R145 ;  /* 0x000a489101007387 */ /* 0x0001e80000100800 */
[----:B0-----:R-:W4:Y:S04]  /*25060*/  LDL.LU R145, [R1+0xa7c] ;  /* 0x000a7c0001917983 */ /* 0x001f280000300800 */
[----:B------:R0:W-:Y:S01]  /*25070*/  STL [R1+0xa4c], R146 ;  /* 0x000a4c9201007387 */ /* 0x0001e20000100800 */
[----:B---3--:R-:W-:-:S03]  /*25080*/  FADD R148, R24, R148 ;  /* 0x0000009418947221 */ /* 0x008fc60000000000 */
[----:B0-----:R-:W3:Y:S04]  /*25090*/  LDL.LU R146, [R1+0xa80] ;  /* 0x000a800001927983 */ /* 0x001ee80000300800 */
[----:B------:R0:W-:Y:S04]  /*250a0*/  STL [R1+0xa50], R147 ;  /* 0x000a509301007387 */ /* 0x0001e80000100800 */
[----:B0-----:R-:W3:Y:S01]  /*250b0*/  LDL.LU R147, [R1+0xa84] ;  /* 0x000a840001937983 */ /* 0x001ee20000300800 */
[----:B--2---:R-:W-:-:S03]  /*250c0*/  FADD R149, R25, R149 ;  /* 0x0000009519957221 */ /* 0x004fc60000000000 */
[----:B------:R0:W-:Y:S04]  /*250d0*/  STL [R1+0xa54], R148 ;  /* 0x000a549401007387 */ /* 0x0001e80000100800 */
[----:B0-----:R-:W2:Y:S04]  /*250e0*/  LDL.LU R148, [R1+0xa88] ;  /* 0x000a880001947983 */ /* 0x001ea80000300800 */
[----:B------:R0:W-:Y:S04]  /*250f0*/  STL [R1+0xa58], R149 ;  /* 0x000a589501007387 */ /* 0x0001e80000100800 */
[----:B0-----:R-:W2:Y:S04]  /*25100*/  LDL.LU R149, [R1+0xa8c] ;  /* 0x000a8c0001957983 */ /* 0x001ea80000300800 */
[----:B------:R-:W2:Y:S01]  /*25110*/  LDL.LU R150, [R1+0xa90] ;  /* 0x000a900001967983 */ /* 0x000ea20000300800 */
[----:B----4-:R-:W-:-:S03]  /*25120*/  FADD R0, R26, R0 ;  /* 0x000000001a007221 */ /* 0x010fc60000000000 */
[----:B------:R-:W4:Y:S01]  /*25130*/  LDL.LU R151, [R1+0xa94] ;  /* 0x000a940001977983 */ /* 0x000f220000300800 */
[----:B------:R-:W-:-:S03]  /*25140*/  FADD R2, R27, R2 ;  /* 0x000000021b027221 */ /* 0x000fc60000000000 */
[----:B------:R0:W-:Y:S04]  /*25150*/  STL [R1+0xa5c], R0 ;  /* 0x000a5c0001007387 */ /* 0x0001e80000100800 */
[----:B------:R-:W4:Y:S04]  /*25160*/  LDL.LU R27, [R1+0xac8] ;  /* 0x000ac800011b7983 */ /* 0x000f280000300800 */
[----:B------:R-:W4:Y:S04]  /*25170*/  LDL.LU R26, [R1+0xacc] ;  /* 0x000acc00011a7983 */ /* 0x000f280000300800 */
[----:B------:R1:W-:Y:S04]  /*25180*/  STL [R1+0xa60], R2 ;  /* 0x000a600201007387 */ /* 0x0003e80000100800 */
[----:B------:R-:W4:Y:S04]  /*25190*/  LDL.LU R25, [R1+0xad0] ;  /* 0x000ad00001197983 */ /* 0x000f280000300800 */
[----:B------:R-:W4:Y:S04]  /*251a0*/  LDL.LU R24, [R1+0xad4] ;  /* 0x000ad40001187983 */ /* 0x000f280000300800 */
[----:B0-----:R-:W4:Y:S04]  /*251b0*/  LDL.LU R0, [R1+0xad8] ;  /* 0x000ad80001007983 */ /* 0x001f280000300800 */
[----:B-1----:R-:W4:Y:S01]  /*251c0*/  LDL.LU R2, [R1+0xadc] ;  /* 0x000adc0001027983 */ /* 0x002f220000300800 */
[----:B------:R-:W-:-:S05]  /*251d0*/  FADD R139, R28, R139 ;  /* 0x0000008b1c8b7221 */ /* 0x000fca0000000000 */
[----:B------:R0:W-:Y:S04]  /*251e0*/  STL [R1+0xa64], R139 ;  /* 0x000a648b01007387 */ /* 0x0001e80000100800 */
[----:B0-----:R-:W4:Y:S01]  /*251f0*/  LDL.LU R139, [R1+0xca4] ;  /* 0x000ca400018b7983 */ /* 0x001f220000300800 */
[----:B------:R-:W-:-:S03]  /*25200*/  FADD R140, R29, R140 ;  /* 0x0000008c1d8c7221 */ /* 0x000fc60000000000 */
[----:B------:R-:W4:Y:S04]  /*25210*/  LDL.LU R28, [R1+0xac4] ;  /* 0x000ac400011c7983 */ /* 0x000f280000300800 */
        /* <DEDUP_REMOVED lines=20> */
[----:B------:R0:W-:Y:S01]  /*25360*/  STL [R1+0xa7c], R145 ;  /* 0x000a7c9101007387 */ /* 0x0001e20000100800 */
[----:B---3--:R-:W-:-:S03]  /*25370*/  FADD R146, R35, R146 ;  /* 0x0000009223927221 */ /* 0x008fc60000000000 */
[----:B0-----:R-:W3:Y:S04]  /*25380*/  LDL.LU R145, [R1+0xc8c] ;  /* 0x000c8c0001917983 */ /* 0x001ee80000300800 */
[----:B------:R-:W3:Y:S04]  /*25390*/  LDL.LU R34, [R1+0xaac] ;  /* 0x000aac0001227983 */ /* 0x000ee80000300800 */
[----:B------:R0:W-:Y:S01]  /*253a0*/  STL [R1+0xa80], R146 ;  /* 0x000a809201007387 */ /* 0x0001e20000100800 */
[----:B------:R-:W-:-:S03]  /*253b0*/  FADD R147, R36, R147 ;  /* 0x0000009324937221 */ /* 0x000fc60000000000 */
[----:B0-----:R-:W3:Y:S04]  /*253c0*/  LDL.LU R146, [R1+0xc88] ;  /* 0x000c880001927983 */ /* 0x001ee80000300800 */
[----:B------:R-:W3:Y:S01]  /*253d0*/  LDL.LU R35, [R1+0xaa8] ;  /* 0x000aa80001237983 */ /* 0x000ee20000300800 */
[----:B--2---:R-:W-:-:S03]  /*253e0*/  FADD R148, R37, R148 ;  /* 0x0000009425947221 */ /* 0x004fc60000000000 */
[----:B------:R0:W-:Y:S04]  /*253f0*/  STL [R1+0xa84], R147 ;  /* 0x000a849301007387 */ /* 0x0001e80000100800 */
[----:B0-----:R-:W2:Y:S01]  /*25400*/  LDL.LU R147, [R1+0xc84] ;  /* 0x000c840001937983 */ /* 0x001ea20000300800 */
[----:B------:R-:W-:-:S03]  /*25410*/  FADD R149, R38, R149 ;  /* 0x0000009526957221 */ /* 0x000fc60000000000 */
[----:B------:R-:W2:Y:S01]  /*25420*/  LDL.LU R36, [R1+0xaa4] ;  /* 0x000aa40001247983 */ /* 0x000ea20000300800 */
[----:B------:R-:W-:-:S03]  /*25430*/  FADD R150, R39, R150 ;  /* 0x0000009627967221 */ /* 0x000fc60000000000 */
[----:B------:R0:W-:Y:S04]  /*25440*/  STL [R1+0xa88], R148 ;  /* 0x000a889401007387 */ /* 0x0001e80000100800 */
[----:B0-----:R-:W2:Y:S04]  /*25450*/  LDL.LU R148, [R1+0xc80] ;  /* 0x000c800001947983 */ /* 0x001ea80000300800 */
[----:B------:R-:W2:Y:S04]  /*25460*/  LDL.LU R37, [R1+0xaa0] ;  /* 0x000aa00001257983 */ /* 0x000ea80000300800 */
[----:B------:R0:W-:Y:S04]  /*25470*/  STL [R1+0xa8c], R149 ;  /* 0x000a8c9501007387 */ /* 0x0001e80000100800 */
[----:B0-----:R-:W2:Y:S04]  /*25480*/  LDL.LU R149, [R1+0xc7c] ;  /* 0x000c7c0001957983 */ /* 0x001ea80000300800 */
[----:B------:R-:W2:Y:S04]  /*25490*/  LDL.LU R38, [R1+0xa9c] ;  /* 0x000a9c0001267983 */ /* 0x000ea80000300800 */
[----:B------:R0:W-:Y:S04]  /*254a0*/  STL [R1+0xa90], R150 ;  /* 0x000a909601007387 */ /* 0x0001e80000100800 */
[----:B0-----:R-:W2:Y:S04]  /*254b0*/  LDL.LU R150, [R1+0xc78] ;  /* 0x000c780001967983 */ /* 0x001ea80000300800 */
[----:B------:R-:W2:Y:S01]  /*254c0*/  LDL.LU R39, [R1+0xa98] ;  /* 0x000a980001277983 */ /* 0x000ea20000300800 */
[----:B----4-:R-:W-:-:S05]  /*254d0*/  FADD R151, R40, R151 ;  /* 0x0000009728977221 */ /* 0x010fca0000000000 */
[----:B------:R0:W-:Y:S01]  /*254e0*/  STL [R1+0xa94], R151 ;  /* 0x000a949701007387 */ /* 0x0001e20000100800 */
[----:B------:R-:W-:-:S03]  /*254f0*/  FADD R27, R53, R27 ;  /* 0x0000001b351b7221 */ /* 0x000fc60000000000 */
[----:B0-----:R-:W4:Y:S01]  /*25500*/  LDL.LU R151, [R1+0xc74] ;  /* 0x000c740001977983 */ /* 0x001f220000300800 */
        /* <DEDUP_REMOVED lines=11> */
[----:B---3--:R-:W-:Y:S01]  /*255c0*/  FADD R34, R46, R34 ;  /* 0x000000222e227221 */ /* 0x008fe20000000000 */
[----:B------:R-:W-:Y:S01]  /*255d0*/  FADD R35, R45, R35 ;  /* 0x000000232d237221 */ /* 0x000fe20000000000 */
[----:B--2---:R-:W-:Y:S01]  /*255e0*/  FADD R36, R44, R36 ;  /* 0x000000242c247221 */ /* 0x004fe20000000000 */
[----:B------:R-:W-:Y:S01]  /*255f0*/  FADD R37, R43, R37 ;  /* 0x000000252b257221 */ /* 0x000fe20000000000 */
[----:B------:R-:W-:Y:S01]  /*25600*/  FADD R38, R42, R38 ;  /* 0x000000262a267221 */ /* 0x000fe20000000000 */
[----:B------:R-:W-:-:S05]  /*25610*/  FADD R39, R41, R39 ;  /* 0x0000002729277221 */ /* 0x000fca0000000000 */
        /* <DEDUP_REMOVED lines=15> */
[----:B------:R-:W4:Y:S04]  /*25710*/  LDL.LU R52, [R1+0xae0] ;  /* 0x000ae00001347983 */ /* 0x000f280000300800 */
[----:B------:R4:W-:Y:S04]  /*25720*/  STL [R1+0xad4], R24 ;  /* 0x000ad41801007387 */ /* 0x0009e80000100800 */
[----:B------:R-:W4:Y:S04]  /*25730*/  LDL.LU R51, [R1+0xae4] ;  /* 0x000ae40001337983 */ /* 0x000f280000300800 */
[----:B------:R4:W-:Y:S04]  /*25740*/  STL [R1+0xad8], R0 ;  /* 0x000ad80001007387 */ /* 0x0009e80000100800 */
        /* <DEDUP_REMOVED lines=14> */
[----:B--2---:R-:W2:Y:S04]  /*25830*/  LDL.LU R37, [R1+0xb1c] ;  /* 0x000b1c0001257983 */ /* 0x004ea80000300800 */
        /* <DEDUP_REMOVED lines=258> */
[----:B------:R-:W-:Y:S01]  /*26860*/  FADD R0, R150, R0 ;  /* 0x0000000096007221 */ /* 0x000fe20000000000 */
[----:B------:R-:W-:-:S05]  /*26870*/  FADD R2, R2, R151 ;  /* 0x0000009702027221 */ /* 0x000fca0000000000 */
[----:B------:R0:W-:Y:S04]  /*26880*/  STL [R1+0xc50], R2 ;  /* 0x000c500201007387 */ /* 0x0001e80000100800 */
[----:B------:R0:W-:Y:S04]  /*26890*/  STL [R1+0xc48], R24 ;  /* 0x000c481801007387 */ /* 0x0001e80000100800 */
[----:B------:R0:W-:Y:S02]  /*268a0*/  STL [R1+0xc4c], R0 ;  /* 0x000c4c0001007387 */ /* 0x0001e40000100800 */
.L_x_32:
[----:B0-----:R-:W0:Y:S02]  /*268b0*/  LDC R0, c[0x0][0x28c] ;  /* 0x0000a300ff007b82 */ /* 0x001e240000000800 */
[----:B0-----:R-:W-:-:S13]  /*268c0*/  ISETP.GE.AND P0, PT, R0, 0x1, PT ;  /* 0x000000010000780c */ /* 0x001fda0003f06270 */
[----:B------:R-:W-:Y:S05]  /*268d0*/  @!P0 BRA `(.L_x_33) ;  /* 0x0000000000648947 */ /* 0x000fea0003800000 */
[----:B------:R-:W-:-:S06]  /*268e0*/  UISETP.NE.AND UP0, UPT, UR25, 0x3, UPT ;  /* 0x000000031900788c */ /* 0x000fcc000bf05270 */
[----:B------:R-:W-:-:S13]  /*268f0*/  PLOP3.LUT P0, PT, PT, PT, UP0, 0x80, 0x0 ;  /* 0x000000000000781c */ /* 0x000fda0003f0f008 */
[----:B------:R-:W-:Y:S05]  /*26900*/  @!P0 BRA `(.L_x_34) ;  /* 0x0000000000048947 */ /* 0x000fea0003800000 */
[----:B------:R-:W-:Y:S01]  /*26910*/  BPT.TRAP 0x1 ;  /* 0x000000040000795c */ /* 0x000fe20000300000 */
.L_x_34:
[----:B------:R-:W2:Y:S01]  /*26920*/  LDL R0, [R1+0xc54] ;  /* 0x000c540001007983 */ /* 0x000ea20000100800 */
[----:B------:R-:W-:Y:S01]  /*26930*/  BSSY B0, `(.L_x_35) ;  /* 0x000000f000007945 */ /* 0x000fe20003800000 */
[----:B--2---:R-:W-:-:S13]  /*26940*/  ISETP.NE.AND P0, PT, R0, RZ, PT ;  /* 0x000000ff0000720c */ /* 0x004fda0003f05270 */
[----:B------:R-:W-:Y:S05]  /*26950*/  @!P0 BRA `(.L_x_36) ;  /* 0x0000000000308947 */ /* 0x000fea0003800000 */
[----:B------:R-:W2:Y:S01]  /*26960*/  LDL R2, [R1+0xc58] ;  /* 0x000c580001027983 */ /* 0x000ea20000100800 */
[----:B------:R-:W-:-:S04]  /*26970*/  UISETP.LT.AND UP0, UPT, UR14, 0x1, UPT ;  /* 0x000000010e00788c */ /* 0x000fc8000bf01270 */
[----:B------:R-:W-:-:S04]  /*26980*/  USEL UR8, UR14, 0x1, UP0 ;  /* 0x000000010e087887 */ /* 0x000fc80008000000 */
[----:B------:R-:W-:-:S04]  /*26990*/  UIADD3 UR8, UR5, UR14, -UR8 ;  /* 0x0000000e05087290 */ /* 0x000fc8000fffe808 */
[----:B------:R-:W-:-:S04]  /*269a0*/  UIMAD.WIDE.U32 UR6, UR8, -0x33333333, URZ ;  /* 0xcccccccd080678a5 */ /* 0x000fc8000f8e003f */
[----:B------:R-:W-:-:S04]  /*269b0*/  USHF.R.U32.HI UR6, URZ, 0x2, UR7 ;  /* 0x000000023f067899 */ /* 0x000fc80008011607 */
[----:B------:R-:W-:-:S04]  /*269c0*/  UIMAD UR8, UR6, -0x5, UR8 ;  /* 0xfffffffb060878a4 */ /* 0x000fc8000f8e0208 */
[----:B------:R-:W-:-:S04]  /*269d0*/  ULEA UR8, UR8, UR16, 0x3 ;  /* 0x0000001008087291 */ /* 0x000fc8000f8e183f */
[----:B------:R-:W-:-:S06]  /*269e0*/  UIADD3 UR8, UR8, 0x28, URZ ;  /* 0x0000002808087890 */ /* 0x000fcc000fffe03f */
[----:B------:R-:W-:-:S05]  /*269f0*/  IMAD.U32 R0, RZ, RZ, UR8 ;  /* 0x00000008ff007e24 */ /* 0x000fca000f8e00ff */
[----:B--2---:R-:W-:-:S04]  /*26a00*/  PRMT R0, R2, 0x654, R0 ;  /* 0x0000065402007816 */ /* 0x004fc80000000000 */
[----:B------:R0:W-:Y:S03]  /*26a10*/  SYNCS.ARRIVE.TRANS64.RED.A1T0 RZ, [R0+URZ], RZ ;  /* 0x000000ff00ff79a7 */ /* 0x0001e6000810043f */
.L_x_36:
[----:B------:R-:W-:Y:S05]  /*26a20*/  BSYNC B0 ;  /* 0x0000000000007941 */ /* 0x000fea0003800000 */
.L_x_35:
[----:B------:R-:W-:-:S06]  /*26a30*/  UISETP.GT.U32.AND UP0, UPT, UR13, 0x1, UPT ;  /* 0x000000010d00788c */ /* 0x000fcc000bf04070 */
[----:B------:R-:W-:-:S13]  /*26a40*/  PLOP3.LUT P0, PT, PT, PT, UP0, 0x80, 0x0 ;  /* 0x000000000000781c */ /* 0x000fda0003f0f008 */
[----:B------:R-:W-:Y:S05]  /*26a50*/  @P0 BRA `(.L_x_33) ;  /* 0x0000000000040947 */ /* 0x000fea0003800000 */
[----:B------:R-:W-:Y:S01]  /*26a60*/  BPT.TRAP 0x1 ;  /* 0x000000040000795c */ /* 0x000fe20000300000 */
.L_x_33:
[----:B------:R-:W2:Y:S01]  /*26a70*/  LDL.LU R27, [R1+0xc68] ;  /* 0x000c6800011b7983 */ /* 0x000ea20000300800 */
[----:B------:R-:W3:Y:S01]  /*26a80*/  LDC R24, c[0x0][0x288] ;  /* 0x0000a200ff187b82 */ /* 0x000ee20000000800 */
[----:B------:R-:W4:Y:S01]  /*26a90*/  S2R R26, SR_TID.X ;  /* 0x00000000001a7919 */ /* 0x000f220000002100 */
[----:B------:R-:W-:Y:S01]  /*26aa0*/  UIADD3 UR9, UR14, UR5, URZ ;  /* 0x000000050e097290 */ /* 0x000fe2000fffe03f */
[----:B------:R-:W-:Y:S01]  /*26ab0*/  ULDC UR6, c[0x0][0x284] ;  /* 0x0000a10000067ab9 */ /* 0x000fe20000000800 */
[----:B------:R-:W2:Y:S01]  /*26ac0*/  LDL.LU R25, [R1+0xc64] ;  /* 0x000c640001197983 */ /* 0x000ea20000300800 */
[----:B------:R-:W-:Y:S01]  /*26ad0*/  USHF.R.S32.HI UR10, URZ, 0x1f, UR12 ;  /* 0x0000001f3f0a7899 */ /* 0x000fe2000801140c */
[----:B------:R-:W-:Y:S01]  /*26ae0*/  IMAD.MOV.U32 R40, RZ, RZ, -0x1 ;  /* 0xffffffffff287424 */ /* 0x000fe200078e00ff */
[----:B------:R-:W-:Y:S01]  /*26af0*/  UISETP.GT.U32.AND UP0, UPT, UR9, 0x4, UPT ;  /* 0x000000040900788c */ /* 0x000fe2000bf04070 */
[----:B------:R-:W-:Y:S01]  /*26b00*/  ULDC.64 UR20, c[0x0][0x5d0] ;  /* 0x0001740000147ab9 */ /* 0x000fe20000000a00 */
[----:B------:R-:W-:-:S02]  /*26b10*/  UISETP.GE.U32.AND UP1, UPT, UR14, 0x5, UPT ;  /* 0x000000050e00788c */ /* 0x000fc4000bf26070 */
[----:B------:R-:W-:Y:S02]  /*26b20*/  UIMAD UR5, UR10, UR20, URZ ;  /* 0x000000140a0572a4 */ /* 0x000fe4000f8e023f */
[----:B------:R-:W-:Y:S02]  /*26b30*/  UISETP.LT.U32.AND UP0, UPT, UR14, 0x5, UP0 ;  /* 0x000000050e00788c */ /* 0x000fe40008701070 */
[----:B------:R-:W-:Y:S02]  /*26b40*/  UIMAD UR8, UR12, UR21, UR5 ;  /* 0x000000150c0872a4 */ /* 0x000fe4000f8e0205 */
[----:B------:R-:W-:-:S04]  /*26b50*/  USEL UR5, URZ, 0x1, !UP0 ;  /* 0x000000013f057887 */ /* 0x000fc8000c000000 */
[----:B------:R-:W-:Y:S01]  /*26b60*/  ULOP3.LUT UR4, UR4, UR5, URZ, 0x3c, !UPT ;  /* 0x0000000504047292 */ /* 0x000fe2000f8e3c3f */
[--C-:B----4-:R-:W-:Y:S02]  /*26b70*/  SHF.R.U32.HI R36, RZ, 0x7, R26.reuse ;  /* 0x00000007ff247819 */ /* 0x110fe4000001161a */
[----:B------:R-:W-:Y:S02]  /*26b80*/  SHF.R.U32.HI R2, RZ, 0x2, R26 ;  /* 0x00000002ff027819 */ /* 0x000fe4000001161a */
[----:B------:R-:W-:Y:S02]  /*26b90*/  LOP3.LUT R35, R26, 0x60, RZ, 0xc0, !PT ;  /* 0x000000601a237812 */ /* 0x000fe400078ec0ff */
[----:B------:R-:W-:Y:S02]  /*26ba0*/  LOP3.LUT R36, R36, 0x1, RZ, 0xc0, !PT ;  /* 0x0000000124247812 */ /* 0x000fe400078ec0ff */
[----:B------:R-:W-:Y:S02]  /*26bb0*/  LOP3.LUT R2, R2, 0x7, RZ, 0xc0, !PT ;  /* 0x0000000702027812 */ /* 0x000fe400078ec0ff */
[----:B------:R-:W-:Y:S01]  /*26bc0*/  SHF.R.U32.HI R35, RZ, 0x1, R35 ;  /* 0x00000001ff237819 */ /* 0x000fe20000011623 */
[----:B------:R-:W-:Y:S01]  /*26bd0*/  IMAD.SHL.U32 R34, R36, 0x40, RZ ;  /* 0x0000004024227824 */ /* 0x000fe200078e00ff */
[----:B------:R-:W-:-:S02]  /*26be0*/  SHF.L.U32 R33, R26, 0x1, RZ ;  /* 0x000000011a217819 */ /* 0x000fc400000006ff */
[-CC-:B0-----:R-:W-:Y:S02]  /*26bf0*/  IADD3 R0, RZ, -R35.reuse, -R2.reuse ;  /* 0x80000023ff007210 */ /* 0x181fe40007ffe802 */
[----:B------:R-:W-:Y:S02]  /*26c00*/  LOP3.LUT R34, R34, 0x40, R2, 0xe2, !PT ;  /* 0x0000004022227812 */ /* 0x000fe400078ee202 */
[----:B------:R-:W-:Y:S01]  /*26c10*/  LOP3.LUT R2, R26, 0x3, RZ, 0xc0, !PT ;  /* 0x000000031a027812 */ /* 0x000fe200078ec0ff */
[----:B------:R-:W-:Y:S01]  /*26c20*/  IMAD R36, R36, -0x40, R0 ;  /* 0xffffffc024247824 */ /* 0x000fe200078e0200 */
[----:B------:R-:W-:Y:S01]  /*26c30*/  LOP3.LUT R34, R34, R35, RZ, 0xfc, !PT ;  /* 0x0000002322227212 */ /* 0x000fe200078efcff */
[----:B------:R-:W-:Y:S02]  /*26c40*/  IMAD.U32 R26, RZ, RZ, UR20 ;  /* 0x00000014ff1a7e24 */ /* 0x000fe4000f8e00ff */
[----:B---3--:R-:W-:Y:S02]  /*26c50*/  IMAD R2, R2, -0x2, R24 ;  /* 0xfffffffe02027824 */ /* 0x008fe400078e0218 */
[----:B------:R-:W-:-:S02]  /*26c60*/  IMAD.MOV.U32 R35, RZ, RZ, RZ ;  /* 0x000000ffff237224 */ /* 0x000fc400078e00ff */
[----:B--2---:R-:W-:-:S05]  /*26c70*/  IMAD.SHL.U32 R32, R27, 0x200, RZ ;  /* 0x000002001b207824 */ /* 0x004fca00078e00ff */
[----:B------:R-:W-:Y:S01]  /*26c80*/  ISETP.GE.AND P0, PT, R32, R24, PT ;  /* 0x000000182000720c */ /* 0x000fe20003f06270 */
[C---:B------:R-:W-:Y:S02]  /*26c90*/  IMAD R0, R25.reuse, 0xc0, RZ ;  /* 0x000000c019007824 */ /* 0x040fe400078e02ff */
[----:B------:R-:W-:-:S03]  /*26ca0*/  IMAD.WIDE R34, R25, 0xc0, R34 ;  /* 0x000000c019227825 */ /* 0x000fc600078e0222 */
[C---:B------:R-:W-:Y:S02]  /*26cb0*/  IADD3 R36, -R0.reuse, UR6, R36 ;  /* 0x0000000600247c10 */ /* 0x040fe4000fffe124 */
[----:B------:R-:W-:Y:S01]  /*26cc0*/  ISETP.GE.OR P0, PT, R0, UR6, P0 ;  /* 0x0000000600007c0c */ /* 0x000fe20008706670 */
[----:B------:R-:W-:Y:S01]  /*26cd0*/  IMAD.IADD R0, R2, 0x1, -R32 ;  /* 0x0000000102007824 */ /* 0x000fe200078e0a20 */
[----:B------:R-:W-:Y:S01]  /*26ce0*/  LOP3.LUT R32, R32, 0x6, R33, 0xf8, !PT ;  /* 0x0000000620207812 */ /* 0x000fe200078ef821 */
[----:B------:R-:W-:-:S03]  /*26cf0*/  UIMAD.WIDE.U32 UR6, UR9, -0x33333333, URZ ;  /* 0xcccccccd090678a5 */ /* 0x000fc6000f8e003f */
[--C-:B------:R-:W-:Y:S01]  /*26d00*/  SHF.R.S32.HI R33, RZ, 0x1f, R32.reuse ;  /* 0x0000001fff217819 */ /* 0x100fe20000011420 */
[----:B------:R-:W-:Y:S02]  /*26d10*/  USHF.R.U32.HI UR6, URZ, 0x2, UR7 ;  /* 0x000000023f067899 */ /* 0x000fe40008011607 */
[----:B------:R-:W-:Y:S02]  /*26d20*/  IMAD.WIDE.U32 R26, R26, UR12, R32 ;  /* 0x0000000c1a1a7c25 */ /* 0x000fe4000f8e0020 */
[----:B------:R-:W-:Y:S02]  /*26d30*/  UIMAD UR5, UR6, -0x5, UR9 ;  /* 0xfffffffb060578a4 */ /* 0x000fe4000f8e0209 */
[----:B------:R-:W-:Y:S01]  /*26d40*/  @UP1 ULOP3.LUT UR4, UR4, 0x1, UR6, 0x78, !UPT ;  /* 0x0000000104041892 */ /* 0x000fe2000f8e7806 */
[----:B------:R-:W-:Y:S01]  /*26d50*/  VIADD R27, R27, UR8 ;  /* 0x000000081b1b7c36 */ /* 0x000fe20008000000 */
[----:B------:R-:W-:Y:S10]  /*26d60*/  @P0 BRA `(.L_x_37) ;  /* 0x0000025400b40947 */ /* 0x000ff40003800000 */
[----:B------:R-:W0:Y:S01]  /*26d70*/  LDC.64 R28, c[0x0][0x5c8] ;  /* 0x00017200ff1c7b82 */ /* 0x000e220000000a00 */
[----:B------:R-:W-:Y:S01]  /*26d80*/  ULDC.64 UR6, c[0x0][0x5c0] ;  /* 0x0001700000067ab9 */ /* 0x000fe20000000a00 */
[----:B------:R-:W-:Y:S01]  /*26d90*/  BSSY B0, `(.L_x_37) ;  /* 0x000256a000007945 */ /* 0x000fe20003800000 */
[-C--:B0-----:R-:W-:Y:S01]  /*26da0*/  IMAD R2, R35, R28.reuse, RZ ;  /* 0x0000001c23027224 */ /* 0x081fe200078e02ff */
[----:B------:R-:W-:Y:S01]  /*26db0*/  SHF.L.U64.HI R37, R28, 0x3, R29 ;  /* 0x000000031c257819 */ /* 0x000fe2000001021d */
[----:B------:R-:W-:-:S04]  /*26dc0*/  IMAD.WIDE.U32 R26, R34, R28, R26 ;  /* 0x0000001c221a7225 */ /* 0x000fc800078e001a */
[----:B------:R-:W-:Y:S01]  /*26dd0*/  IMAD R2, R34, R29, R2 ;  /* 0x0000001d22027224 */ /* 0x000fe200078e0202 */
[C---:B------:R-:W-:Y:S01]  /*26de0*/  LEA R30, P2, R28.reuse, R26, 0x7 ;  /* 0x0000001a1c1e7211 */ /* 0x040fe200078438ff */
[----:B------:R-:W-:Y:S01]  /*26df0*/  IMAD.SHL.U32 R25, R28, 0x8, RZ ;  /* 0x000000081c197824 */ /* 0x000fe200078e00ff */
[----:B------:R-:W-:Y:S01]  /*26e00*/  IADD3 R24, P5, R26, UR6, RZ ;  /* 0x000000061a187c10 */ /* 0x000fe2000ffbe0ff */
[----:B------:R-:W-:-:S03]  /*26e10*/  IMAD.IADD R2, R27, 0x1, R2 ;  /* 0x000000011b027824 */ /* 0x000fc600078e0202 */
[----:B------:R-:W-:Y:S02]  /*26e20*/  IADD3 R26, P0, P1, R26, UR6, R25 ;  /* 0x000000061a1a7c10 */ /* 0x000fe4000f91e019 */
[----:B------:R-:W-:Y:S02]  /*26e30*/  LEA.HI.X R31, R28, R2, R29, 0x7, P2 ;  /* 0x000000021c1f7211 */ /* 0x000fe400010f3c1d */
[----:B------:R-:W-:Y:S02]  /*26e40*/  IADD3 R28, P2, P3, R30, UR6, R25 ;  /* 0x000000061e1c7c10 */ /* 0x000fe4000fb5e019 */
[----:B------:R-:W-:Y:S02]  /*26e50*/  IADD3.X R25, R2, UR7, RZ, P5, !PT ;  /* 0x0000000702197c10 */ /* 0x000fe4000affe4ff */
[----:B------:R-:W-:Y:S02]  /*26e60*/  FSETP.NEU.AND P5, PT, RZ, UR24, PT ;  /* 0x00000018ff007c0b */ /* 0x000fe4000bfad000 */
[----:B------:R-:W-:-:S02]  /*26e70*/  IADD3 R30, P6, R30, UR6, RZ ;  /* 0x000000061e1e7c10 */ /* 0x000fc4000ffde0ff */
[C-C-:B------:R-:W-:Y:S02]  /*26e80*/  IADD3.X R29, R31.reuse, UR7, R37.reuse, P2, P3 ;  /* 0x000000071f1d7c10 */ /* 0x140fe400097e6425 */
[----:B------:R-:W-:Y:S02]  /*26e90*/  IADD3.X R27, R2, UR7, R37, P0, P1 ;  /* 0x00000007021b7c10 */ /* 0x000fe400087e2425 */
[----:B------:R-:W-:-:S05]  /*26ea0*/  IADD3.X R31, R31, UR7, RZ, P6, !PT ;  /* 0x000000071f1f7c10 */ /* 0x000fca000b7fe4ff */
[----:B------:R-:W-:Y:S05]  /*26eb0*/  @!P5 BRA `(.L_x_38) ;  /* 0x000001b800f8d947 */ /* 0x000fea0003800000 */
[----:B------:R-:W-:Y:S01]  /*26ec0*/  ULDC.64 UR6, c[0x0][0x5b8] ;  /* 0x00016e0000067ab9 */ /* 0x000fe20000000a00 */
[----:B------:R-:W-:Y:S01]  /*26ed0*/  ISETP.GE.AND P3, PT, R36, 0x1, PT ;  /* 0x000000012400780c */ /* 0x000fe20003f66270 */
[----:B------:R-:W-:Y:S01]  /*26ee0*/  IMAD.U32 R2, RZ, RZ, UR6 ;  /* 0x00000006ff027e24 */ /* 0x000fe2000f8e00ff */
[----:B------:R-:W-:Y:S01]  /*26ef0*/  UIMAD UR6, UR10, UR6, URZ ;  /* 0x000000060a0672a4 */ /* 0x000fe2000f8e023f */
[----:B------:R-:W-:Y:S01]  /*26f00*/  BSSY B1, `(.L_x_39) ;  /* 0x0000010000017945 */ /* 0x000fe20003800000 */
[----:B------:R-:W-:Y:S01]  /*26f10*/  ISETP.LT.OR P1, PT, R0, 0x1, !P3 ;  /* 0x000000010000780c */ /* 0x000fe20005f21670 */
[----:B------:R-:W-:Y:S01]  /*26f20*/  IMAD.WIDE.U32 R32, R2, UR12, R32 ;  /* 0x0000000c02207c25 */ /* 0x000fe2000f8e0020 */
[----:B------:R-:W-:Y:S01]  /*26f30*/  UIMAD UR6, UR12, UR7, UR6 ;  /* 0x000000070c0672a4 */ /* 0x000fe2000f8e0206 */
[----:B------:R-:W-:Y:S02]  /*26f40*/  ULDC.64 UR8, c[0x0][0x5a8] ;  /* 0x00016a0000087ab9 */ /* 0x000fe40000000a00 */
[----:B------:R-:W-:-:S03]  /*26f50*/  IMAD.MOV.U32 R38, RZ, RZ, R32 ;  /* 0x000000ffff267224 */ /* 0x000fc600078e0020 */
[----:B------:R-:W-:Y:S01]  /*26f60*/  VIADD R39, R33, UR6 ;  /* 0x0000000621277c36 */ /* 0x000fe20008000000 */
[----:B------:R-:W-:Y:S02]  /*26f70*/  ULDC.64 UR6, c[0x0][0x5b0] ;  /* 0x00016c0000067ab9 */ /* 0x000fe40000000a00 */
[----:B------:R-:W-:Y:S02]  /*26f80*/  IMAD R2, R35, UR6, RZ ;  /* 0x0000000623027c24 */ /* 0x000fe4000f8e02ff */
[----:B------:R-:W-:-:S04]  /*26f90*/  IMAD.WIDE.U32 R32, R34, UR6, R38 ;  /* 0x0000000622207c25 */ /* 0x000fc8000f8e0026 */
[----:B------:R-:W-:Y:S01]  /*26fa0*/  IMAD R2, R34, UR7, R2 ;  /* 0x0000000722027c24 */ /* 0x000fe2000f8e0202 */
[----:B------:R-:W-:-:S04]  /*26fb0*/  IADD3 R32, P0, R32, UR8, RZ ;  /* 0x0000000820207c10 */ /* 0x000fc8000ff1e0ff */
[--C-:B------:R-:W-:Y:S02]  /*26fc0*/  IADD3.X R33, R33, UR9, R2.reuse, P0, !PT ;  /* 0x0000000921217c10 */ /* 0x100fe400087fe402 */
[----:B------:R-:W-:Y:S01]  /*26fd0*/  PRMT R2, RZ, 0x7610, R2 ;  /* 0x00007610ff027816 */ /* 0x000fe20000000002 */
[----:B------:R-:W-:Y:S06]  /*26fe0*/  @P1 BRA `(.L_x_40) ;  /* 0x0000000000041947 */ /* 0x000fec0003800000 */
[----:B------:R0:W5:Y:S02]  /*26ff0*/  LDG.E.U8 R2, desc[UR18][R32.64] ;  /* 0x0000001220027981 */ /* 0x000164000c1e1100 */
.L_x_40:
[----:B------:R-:W-:Y:S05]  /*27000*/  BSYNC B1 ;  /* 0x0000000000017941 */ /* 0x000fea0003800000 */
.L_x_39:
[----:B-----5:R-:W-:Y:S01]  /*27010*/  LOP3.LUT R2, R2, 0xff, RZ, 0xc0, !PT ;  /* 0x000000ff02027812 */ /* 0x020fe200078ec0ff */
[----:B------:R-:W-:Y:S01]  /*27020*/  BSSY B1, `(.L_x_41) ;  /* 0x000000b000017945 */ /* 0x000fe20003800000 */
[----:B------:R-:W-:Y:S02]  /*27030*/  ISETP.LT.OR P0, PT, R0, 0x2, !P3 ;  /* 0x000000020000780c */ /* 0x000fe40005f01670 */
[----:B------:R-:W-:-:S05]  /*27040*/  F2FP.F16.E4M3.UNPACK_B R2, R2 ;  /* 0x00000002ff02723e */ /* 0x000fca00020006ff */
[----:B------:R-:W-:-:S05]  /*27050*/  HADD2.F32 R2, -RZ, R2.H0_H0 ;  /* 0x20000002ff027230 */ /* 0x000fca0000004100 */
[----:B------:R-:W-:-:S04]  /*27060*/  FMUL R2, R2, UR24 ;  /* 0x0000001802027c20 */ /* 0x000fc80008400000 */
[--C-:B------:R-:W-:Y:S01]  /*27070*/  FFMA R3, R3, UR17, R2.reuse ;  /* 0x0000001103037c23 */ /* 0x100fe20008000002 */
[----:B------:R-:W-:-:S04]  /*27080*/  PRMT R2, RZ, 0x7610, R2 ;  /* 0x00007610ff027816 */ /* 0x000fc80000000002 */
[----:B------:R-:W-:-:S05]  /*27090*/  F2FP.SATFINITE.E4M3.F32.PACK_AB_MERGE_C R3, RZ, R3, RZ ;  /* 0x00000003ff03723e */ /* 0x000fca00048070ff */
[----:B------:R2:W-:Y:S01]  /*270a0*/  @!P1 STG.E.U8 desc[UR18][R24.64], R3 ;  /* 0x0000000318009986 */ /* 0x0005e2000c101112 */
[----:B------:R-:W-:Y:S05]  /*270b0*/  @P0 BRA `(.L_x_42) ;  /* 0x0000000000040947 */ /* 0x000fea0003800000 */
[----:B------:R3:W5:Y:S02]  /*270c0*/  LDG.E.U8 R2, desc[UR18][R32.64+0x1] ;  /* 0x0000011220027981 */ /* 0x000764000c1e1100 */
.L_x_42:
[----:B------:R-:W-:Y:S05]  /*270d0*/  BSYNC B1 ;  /* 0x0000000000017941 */ /* 0x000fea0003800000 */
.L_x_41:
[----:B--2--5:R-:W-:Y:S01]  /*270e0*/  LOP3.LUT R3, R2, 0xff, RZ, 0xc0, !PT ;  /* 0x000000ff02037812 */ /* 0x024fe200078ec0ff */
[----:B------:R-:W-:Y:S01]  /*270f0*/  BSSY B1, `(.L_x_43) ;  /* 0x0000013000017945 */ /* 0x000fe20003800000 */
[----:B------:R-:W-:Y:S02]  /*27100*/  IADD3 R2, P1, R34, 0x8, RZ ;  /* 0x0000000822027810 */ /* 0x000fe40007f3e0ff */
[----:B------:R-:W-:Y:S02]  /*27110*/  F2FP.F16.E4M3.UNPACK_B R3, R3 ;  /* 0x00000003ff03723e */ /* 0x000fe400020006ff */
[----:B------:R-:W-:-:S03]  /*27120*/  ISETP.GE.AND P2, PT, R36, 0x9, PT ;  /* 0x000000092400780c */ /* 0x000fc60003f46270 */
[----:B------:R-:W-:Y:S02]  /*27130*/  HADD2.F32 R37, -RZ, R3.H0_H0 ;  /* 0x20000003ff257230 */ /* 0x000fe40000004100 */
[----:B------:R-:W-:-:S03]  /*27140*/  IMAD.X R3, RZ, RZ, R35, P1 ;  /* 0x000000ffff037224 */ /* 0x000fc600008e0623 */
[----:B------:R-:W-:Y:S01]  /*27150*/  FMUL R37, R37, UR24 ;  /* 0x0000001825257c20 */ /* 0x000fe20008400000 */
[----:B------:R-:W-:-:S03]  /*27160*/  IMAD R3, R3, UR6, RZ ;  /* 0x0000000603037c24 */ /* 0x000fc6000f8e02ff */
[----:B------:R-:W-:Y:S01]  /*27170*/  FFMA R37, R4, UR17, R37 ;  /* 0x0000001104257c23 */ /* 0x000fe20008000025 */
[C---:B------:R-:W-:Y:S02]  /*27180*/  IMAD R4, R2.reuse, UR7, R3 ;  /* 0x0000000702047c24 */ /* 0x040fe4000f8e0203 */
[----:B------:R-:W-:Y:S02]  /*27190*/  IMAD.WIDE.U32 R2, R2, UR6, R38 ;  /* 0x0000000602027c25 */ /* 0x000fe4000f8e0026 */
[----:B------:R-:W-:Y:S02]  /*271a0*/  F2FP.SATFINITE.E4M3.F32.PACK_AB_MERGE_C R37, RZ, R37, RZ ;  /* 0x00000025ff25723e */ /* 0x000fe400048070ff */
[----:B------:R-:W-:-:S03]  /*271b0*/  IADD3 R2, P1, R2, UR8, RZ ;  /* 0x0000000802027c10 */ /* 0x000fc6000ff3e0ff */
[----:B------:R2:W-:Y:S01]  /*271c0*/  @!P0 STG.E.U8 desc[UR18][R24.64+0x1], R37 ;  /* 0x0000012518008986 */ /* 0x0005e2000c101112 */
[--C-:B------:R-:W-:Y:S02]  /*271d0*/  IADD3.X R3, R3, UR9, R4.reuse, P1, !PT ;  /* 0x0000000903037c10 */ /* 0x100fe40008ffe404 */
[----:B------:R-:W-:Y:S02]  /*271e0*/  ISETP.LT.OR P1, PT, R0, 0x1, !P2 ;  /* 0x000000010000780c */ /* 0x000fe40005721670 */
[----:B------:R-:W-:-:S11]  /*271f0*/  PRMT R4, RZ, 0x7610, R4 ;  /* 0x00007610ff047816 */ /* 0x000fd60000000004 */
[----:B--2---:R-:W-:Y:S05]  /*27200*/  @P1 BRA `(.L_x_44) ;  /* 0x0000000000041947 */ /* 0x004fea0003800000 */
[----:B------:R2:W5:Y:S02]  /*27210*/  LDG.E.U8 R4, desc[UR18][R2.64] ;  /* 0x0000001202047981 */ /* 0x000564000c1e1100 */
.L_x_44:
[----:B------:R-:W-:Y:S05]  /*27220*/  BSYNC B1 ;  /* 0x0000000000017941 */ /* 0x000fea0003800000 */
.L_x_43:
        /* <DEDUP_REMOVED lines=12> */
.L_x_46:
[----:B------:R-:W-:Y:S05]  /*272f0*/  BSYNC B1 ;  /* 0x0000000000017941 */ /* 0x000fea0003800000 */
.L_x_45:
        /* <DEDUP_REMOVED lines=12> */
.L_x_48:
[----:B------:R-:W-:Y:S05]  /*273c0*/  BSYNC B1 ;  /* 0x0000000000017941 */ /* 0x000fea0003800000 */
.L_x_47:
        /* <DEDUP_REMOVED lines=12> */
.L_x_50:
[----:B------:R-:W-:Y:S05]  /*27490*/  BSYNC B1 ;  /* 0x0000000000017941 */ /* 0x000fea0003800000 */
.L_x_49:
        /* <DEDUP_REMOVED lines=12> */
.L_x_52:
[----:B------:R-:W-:Y:S05]  /*27560*/  BSYNC B1 ;  /* 0x0000000000017941 */ /* 0x000fea0003800000 */
.L_x_51:
        /* <DEDUP_REMOVED lines=12> */
.L_x_54:
[----:B------:R-:W-:Y:S05]  /*27630*/  BSYNC B1 ;  /* 0x0000000000017941 */ /* 0x000fea0003800000 */
.L_x_53:
        /* <DEDUP_REMOVED lines=12> */
.L_x_56:
[----:B------:R-:W-:Y:S05]  /*27700*/  BSYNC B1 ;  /* 0x0000000000017941 */ /* 0x000fea0003800000 */
.L_x_55:
        /* <DEDUP_REMOVED lines=12> */
.L_x_58:
[----:B------:R-:W-:Y:S05]  /*277d0*/  BSYNC B1 ;  /* 0x0000000000017941 */ /* 0x000fea0003800000 */
.L_x_57:
        /* <DEDUP_REMOVED lines=12> */
.L_x_60:
[----:B------:R-:W-:Y:S05]  /*278a0*/  BSYNC B1 ;  /* 0x0000000000017941 */ /* 0x000fea0003800000 */
.L_x_59:
        /* <DEDUP_REMOVED lines=12> */
.L_x_62:
[----:B------:R-:W-:Y:S05]  /*27970*/  BSYNC B1 ;  /* 0x0000000000017941 */ /* 0x000fea0003800000 */
.L_x_61:
        /* <DEDUP_REMOVED lines=12> */
.L_x_64:
[----:B------:R-:W-:Y:S05]  /*27a40*/  BSYNC B1 ;  /* 0x0000000000017941 */ /* 0x000fea0003800000 */
.L_x_63:
        /* <DEDUP_REMOVED lines=12> */
.L_x_66:
[----:B------:R-:W-:Y:S05]  /*27b10*/  BSYNC B1 ;  /* 0x0000000000017941 */ /* 0x000fea0003800000 */
.L_x_65:
        /* <DEDUP_REMOVED lines=12> */
.L_x_68:
[----:B------:R-:W-:Y:S05]  /*27be0*/  BSYNC B1 ;  /* 0x0000000000017941 */ /* 0x000fea0003800000 */
.L_x_67:
        /* <DEDUP_REMOVED lines=12> */
.L_x_70:
[----:B------:R-:W-:Y:S05]  /*27cb0*/  BSYNC B1 ;  /* 0x0000000000017941 */ /* 0x000fea0003800000 */
.L_x_69:
        /* <DEDUP_REMOVED lines=12> */
.L_x_72:
[----:B------:R-:W-:Y:S05]  /*27d80*/  BSYNC B1 ;  /* 0x0000000000017941 */ /* 0x000fea0003800000 */
.L_x_71:
        /* <DEDUP_REMOVED lines=12> */
.L_x_74:
[----:B------:R-:W-:Y:S05]  /*27e50*/  BSYNC B1 ;  /* 0x0000000000017941 */ /* 0x000fea0003800000 */
.L_x_73:
        /* <DEDUP_REMOVED lines=12> */
.L_x_76:
[----:B------:R-:W-:Y:S05]  /*27f20*/  BSYNC B1 ;  /* 0x0000000000017941 */ /* 0x000fea0003800000 */
.L_x_75:
        /* <DEDUP_REMOVED lines=12> */
.L_x_78:
[----:B------:R-:W-:Y:S05]  /*27ff0*/  BSYNC B1 ;  /* 0x0000000000017941 */ /* 0x000fea0003800000 */
.L_x_77:
        /* <DEDUP_REMOVED lines=12> */
.L_x_80:
[----:B------:R-:W-:Y:S05]  /*280c0*/  BSYNC B1 ;  /* 0x0000000000017941 */ /* 0x000fea0003800000 */
.L_x_79:
        /* <DEDUP_REMOVED lines=12> */
.L_x_82:
[----:B------:R-:W-:Y:S05]  /*28190*/  BSYNC B1 ;  /* 0x0000000000017941 */ /* 0x000fea0003800000 */
.L_x_81:
        /* <DEDUP_REMOVED lines=12> */
.L_x_84:
[----:B------:R-:W-:Y:S05]  /*28260*/  BSYNC B1 ;  /* 0x0000000000017941 */ /* 0x000fea0003800000 */
.L_x_83:
        /* <DEDUP_REMOVED lines=12> */
.L_x_86:
[----:B------:R-:W-:Y:S05]  /*28330*/  BSYNC B1 ;  /* 0x0000000000017941 */ /* 0x000fea0003800000 */
.L_x_85:
        /* <DEDUP_REMOVED lines=12> */
.L_x_88:
[----:B------:R-:W-:Y:S05]  /*28400*/  BSYNC B1 ;  /* 0x0000000000017941 */ /* 0x000fea0003800000 */
.L_x_87:
        /* <DEDUP_REMOVED lines=12> */
.L_x_90:
[----:B------:R-:W-:Y:S05]  /*284d0*/  BSYNC B1 ;  /* 0x0000000000017941 */ /* 0x000fea0003800000 */
.L_x_89:
        /* <DEDUP_REMOVED lines=12> */
.L_x_92:
[----:B------:R-:W-:Y:S05]  /*285a0*/  BSYNC B1 ;  /* 0x0000000000017941 */ /* 0x000fea0003800000 */
.L_x_91:
        /* <DEDUP_REMOVED lines=12> */
.L_x_94:
[----:B------:R-:W-:Y:S05]  /*28670*/  BSYNC B1 ;  /* 0x0000000000017941 */ /* 0x000fea0003800000 */
.L_x_93:
        /* <DEDUP_REMOVED lines=12> */
.L_x_96:
[----:B------:R-:W-:Y:S05]  /*28740*/  BSYNC B1 ;  /* 0x0000000000017941 */ /* 0x000fea0003800000 */
.L_x_95:
        /* <DEDUP_REMOVED lines=12> */
.L_x_98:
[----:B------:R-:W-:Y:S05]  /*28810*/  BSYNC B1 ;  /* 0x0000000000017941 */ /* 0x000fea0003800000 */
.L_x_97:
        /* <DEDUP_REMOVED lines=12> */
.L_x_100:
[----:B------:R-:W-:Y:S05]  /*288e0*/  BSYNC B1 ;  /* 0x0000000000017941 */ /* 0x000fea0003800000 */
.L_x_99:
        /* <DEDUP_REMOVED lines=12> */
.L_x_102:
[----:B------:R-:W-:Y:S05]  /*289b0*/  BSYNC B1 ;  /* 0x0000000000017941 */ /* 0x000fea0003800000 */
.L_x_101:
        /* <DEDUP_REMOVED lines=12> */
.L_x_104:
[----:B------:R-:W-:Y:S05]  /*28a80*/  BSYNC B1 ;  /* 0x0000000000017941 */ /* 0x000fea0003800000 */
.L_x_103:
        /* <DEDUP_REMOVED lines=12> */
.L_x_106:
[----:B------:R-:W-:Y:S05]  /*28b50*/  BSYNC B1 ;  /* 0x0000000000017941 */ /* 0x000fea0003800000 */
.L_x_105:
        /* <DEDUP_REMOVED lines=12> */
.L_x_108:
[----:B------:R-:W-:Y:S05]  /*28c20*/  BSYNC B1 ;  /* 0x0000000000017941 */ /* 0x000fea0003800000 */
.L_x_107:
        /* <DEDUP_REMOVED lines=12> */
.L_x_110:
[----:B------:R-:W-:Y:S05]  /*28cf0*/  BSYNC B1 ;  /* 0x0000000000017941 */ /* 0x000fea0003800000 */
.L_x_109:
        /* <DEDUP_REMOVED lines=12> */
.L_x_112:
[----:B------:R-:W-:Y:S05]  /*28dc0*/  BSYNC B1 ;  /* 0x0000000000017941 */ /* 0x000fea0003800000 */
.L_x_111:
        /* <DEDUP_REMOVED lines=12> */
.L_x_114:
[----:B------:R-:W-:Y:S05]  /*28e90*/  BSYNC B1 ;  /* 0x0000000000017941 */ /* 0x000fea0003800000 */
.L_x_113:
        /* <DEDUP_REMOVED lines=12> */
.L_x_116:
[----:B------:R-:W-:Y:S05]  /*28f60*/  BSYNC B1 ;  /* 0x0000000000017941 */ /* 0x000fea0003800000 */
.L_x_115:
        /* <DEDUP_REMOVED lines=12> */
.L_x_118:
[----:B------:R-:W-:Y:S05]  /*29030*/  BSYNC B1 ;  /* 0x0000000000017941 */ /* 0x000fea0003800000 */
.L_x_117:
        /* <DEDUP_REMOVED lines=12> */
.L_x_120:
[----:B------:R-:W-:Y:S05]  /*29100*/  BSYNC B1 ;  /* 0x0000000000017941 */ /* 0x000fea0003800000 */
.L_x_119:
        /* <DEDUP_REMOVED lines=12> */
.L_x_122:
[----:B------:R-:W-:Y:S05]  /*291d0*/  BSYNC B1 ;  /* 0x0000000000017941 */ /* 0x000fea0003800000 */
.L_x_121:
        /* <DEDUP_REMOVED lines=12> */
.L_x_124:
[----:B------:R-:W-:Y:S05]  /*292a0*/  BSYNC B1 ;  /* 0x0000000000017941 */ /* 0x000fea0003800000 */
.L_x_123:
        /* <DEDUP_REMOVED lines=12> */
.L_x_126:
[----:B------:R-:W-:Y:S05]  /*29370*/  BSYNC B1 ;  /* 0x0000000000017941 */ /* 0x000fea0003800000 */
.L_x_125:
        /* <DEDUP_REMOVED lines=12> */
.L_x_128:
[----:B------:R-:W-:Y:S05]  /*29440*/  BSYNC B1 ;  /* 0x0000000000017941 */ /* 0x000fea0003800000 */
.L_x_127:
        /* <DEDUP_REMOVED lines=12> */
.L_x_130:
[----:B------:R-:W-:Y:S05]  /*29510*/  BSYNC B1 ;  /* 0x0000000000017941 */ /* 0x000fea0003800000 */
.L_x_129:
        /* <DEDUP_REMOVED lines=12> */
.L_x_132:
[----:B------:R-:W-:Y:S05]  /*295e0*/  BSYNC B1 ;  /* 0x0000000000017941 */ /* 0x000fea0003800000 */
.L_x_131:
        /* <DEDUP_REMOVED lines=12> */
.L_x_134:
[----:B------:R-:W-:Y:S05]  /*296b0*/  BSYNC B1 ;  /* 0x0000000000017941 */ /* 0x000fea0003800000 */
.L_x_133:
        /* <DEDUP_REMOVED lines=12> */
.L_x_136:
[----:B------:R-:W-:Y:S05]  /*29780*/  BSYNC B1 ;  /* 0x0000000000017941 */ /* 0x000fea0003800000 */
.L_x_135:
        /* <DEDUP_REMOVED lines=12> */
.L_x_138:
[----:B------:R-:W-:Y:S05]  /*29850*/  BSYNC B1 ;  /* 0x0000000000017941 */ /* 0x000fea0003800000 */
.L_x_137:
        /* <DEDUP_REMOVED lines=12> */
.L_x_140:
[----:B------:R-:W-:Y:S05]  /*29920*/  BSYNC B1 ;  /* 0x0000000000017941 */ /* 0x000fea0003800000 */
.L_x_139:
        /* <DEDUP_REMOVED lines=12> */
.L_x_142:
[----:B------:R-:W-:Y:S05]  /*299f0*/  BSYNC B1 ;  /* 0x0000000000017941 */ /* 0x000fea0003800000 */
.L_x_141:
        /* <DEDUP_REMOVED lines=12> */
.L_x_144:
[----:B------:R-:W-:Y:S05]  /*29ac0*/  BSYNC B1 ;  /* 0x0000000000017941 */ /* 0x000fea0003800000 */
.L_x_143:
        /* <DEDUP_REMOVED lines=12> */
.L_x_146:
[----:B------:R-:W-:Y:S05]  /*29b90*/  BSYNC B1 ;  /* 0x0000000000017941 */ /* 0x000fea0003800000 */
.L_x_145:
        /* <DEDUP_REMOVED lines=12> */
.L_x_148:
[----:B------:R-:W-:Y:S05]  /*29c60*/  BSYNC B1 ;  /* 0x0000000000017941 */ /* 0x000fea0003800000 */
.L_x_147:
        /* <DEDUP_REMOVED lines=12> */
.L_x_150:
[----:B------:R-:W-:Y:S05]  /*29d30*/  BSYNC B1 ;  /* 0x0000000000017941 */ /* 0x000fea0003800000 */
.L_x_149:
        /* <DEDUP_REMOVED lines=12> */
.L_x_152:
[----:B------:R-:W-:Y:S05]  /*29e00*/  BSYNC B1 ;  /* 0x0000000000017941 */ /* 0x000fea0003800000 */
.L_x_151:
        /* <DEDUP_REMOVED lines=12> */
.L_x_154:
[----:B------:R-:W-:Y:S05]  /*29ed0*/  BSYNC B1 ;  /* 0x0000000000017941 */ /* 0x000fea0003800000 */
.L_x_153:
        /* <DEDUP_REMOVED lines=12> */
.L_x_156:
[----:B------:R-:W-:Y:S05]  /*29fa0*/  BSYNC B1 ;  /* 0x0000000000017941 */ /* 0x000fea0003800000 */
.L_x_155:
        /* <DEDUP_REMOVED lines=12> */
.L_x_158:
[----:B------:R-:W-:Y:S05]  /*2a070*/  BSYNC B1 ;  /* 0x0000000000017941 */ /* 0x000fea0003800000 */
.L_x_157:
        /* <DEDUP_REMOVED lines=12> */
.L_x_160:
[----:B------:R-:W-:Y:S05]  /*2a140*/  BSYNC B1 ;  /* 0x0000000000017941 */ /* 0x000fea0003800000 */
.L_x_159:
        /* <DEDUP_REMOVED lines=12> */
.L_x_162:
[----:B------:R-:W-:Y:S05]  /*2a210*/  BSYNC B1 ;  /* 0x0000000000017941 */ /* 0x000fea0003800000 */
.L_x_161:
        /* <DEDUP_REMOVED lines=12> */
.L_x_164:
[----:B------:R-:W-:Y:S05]  /*2a2e0*/  BSYNC B1 ;  /* 0x0000000000017941 */ /* 0x000fea0003800000 */
.L_x_163:
        /* <DEDUP_REMOVED lines=12> */
.L_x_166:
[----:B------:R-:W-:Y:S05]  /*2a3b0*/  BSYNC B1 ;  /* 0x0000000000017941 */ /* 0x000fea0003800000 */
.L_x_165:
        /* <DEDUP_REMOVED lines=12> */
.L_x_168:
[----:B------:R-:W-:Y:S05]  /*2a480*/  BSYNC B1 ;  /* 0x0000000000017941 */ /* 0x000fea0003800000 */
.L_x_167:
        /* <DEDUP_REMOVED lines=12> */
.L_x_170:
[----:B------:R-:W-:Y:S05]  /*2a550*/  BSYNC B1 ;  /* 0x0000000000017941 */ /* 0x000fea0003800000 */
.L_x_169:
        /* <DEDUP_REMOVED lines=12> */
.L_x_172:
[----:B------:R-:W-:Y:S05]  /*2a620*/  BSYNC B1 ;  /* 0x0000000000017941 */ /* 0x000fea0003800000 */
.L_x_171:
        /* <DEDUP_REMOVED lines=12> */
.L_x_174:
[----:B------:R-:W-:Y:S05]  /*2a6f0*/  BSYNC B1 ;  /* 0x0000000000017941 */ /* 0x000fea0003800000 */
.L_x_173:
        /* <DEDUP_REMOVED lines=12> */
.L_x_176:
[----:B------:R-:W-:Y:S05]  /*2a7c0*/  BSYNC B1 ;  /* 0x0000000000017941 */ /* 0x000fea0003800000 */
.L_x_175:
        /* <DEDUP_REMOVED lines=12> */
.L_x_178:
[----:B------:R-:W-:Y:S05]  /*2a890*/  BSYNC B1 ;  /* 0x0000000000017941 */ /* 0x000fea0003800000 */
.L_x_177:
        /* <DEDUP_REMOVED lines=12> */
.L_x_180:
[----:B------:R-:W-:Y:S05]  /*2a960*/  BSYNC B1 ;  /* 0x0000000000017941 */ /* 0x000fea0003800000 */
.L_x_179:
        /* <DEDUP_REMOVED lines=12> */
.L_x_182:
[----:B------:R-:W-:Y:S05]  /*2aa30*/  BSYNC B1 ;  /* 0x0000000000017941 */ /* 0x000fea0003800000 */
.L_x_181:
        /* <DEDUP_REMOVED lines=12> */
.L_x_184:
[----:B------:R-:W-:Y:S05]  /*2ab00*/  BSYNC B1 ;  /* 0x0000000000017941 */ /* 0x000fea0003800000 */
.L_x_183:
        /* <DEDUP_REMOVED lines=12> */
.L_x_186:
[----:B------:R-:W-:Y:S05]  /*2abd0*/  BSYNC B1 ;  /* 0x0000000000017941 */ /* 0x000fea0003800000 */
.L_x_185:
        /* <DEDUP_REMOVED lines=12> */
.L_x_188:
[----:B------:R-:W-:Y:S05]  /*2aca0*/  BSYNC B1 ;  /* 0x0000000000017941 */ /* 0x000fea0003800000 */
.L_x_187:
        /* <DEDUP_REMOVED lines=12> */
.L_x_190:
[----:B------:R-:W-:Y:S05]  /*2ad70*/  BSYNC B1 ;  /* 0x0000000000017941 */ /* 0x000fea0003800000 */
.L_x_189:
        /* <DEDUP_REMOVED lines=12> */
.L_x_192:
[----:B------:R-:W-:Y:S05]  /*2ae40*/  BSYNC B1 ;  /* 0x0000000000017941 */ /* 0x000fea0003800000 */
.L_x_191:
        /* <DEDUP_REMOVED lines=12> */
.L_x_194:
[----:B------:R-:W-:Y:S05]  /*2af10*/  BSYNC B1 ;  /* 0x0000000000017941 */ /* 0x000fea0003800000 */
.L_x_193:
        /* <DEDUP_REMOVED lines=12> */
.L_x_196:
[----:B------:R-:W-:Y:S05]  /*2afe0*/  BSYNC B1 ;  /* 0x0000000000017941 */ /* 0x000fea0003800000 */
.L_x_195:
        /* <DEDUP_REMOVED lines=12> */
.L_x_198:
[----:B------:R-:W-:Y:S05]  /*2b0b0*/  BSYNC B1 ;  /* 0x0000000000017941 */ /* 0x000fea0003800000 */
.L_x_197:
        /* <DEDUP_REMOVED lines=12> */
.L_x_200:
[----:B------:R-:W-:Y:S05]  /*2b180*/  BSYNC B1 ;  /* 0x0000000000017941 */ /* 0x000fea0003800000 */
.L_x_199:
        /* <DEDUP_REMOVED lines=12> */
.L_x_202:
[----:B------:R-:W-:Y:S05]  /*2b250*/  BSYNC B1 ;  /* 0x0000000000017941 */ /* 0x000fea0003800000 */
.L_x_201:
        /* <DEDUP_REMOVED lines=12> */
.L_x_204:
[----:B------:R-:W-:Y:S05]  /*2b320*/  BSYNC B1 ;  /* 0x0000000000017941 */ /* 0x000fea0003800000 */
.L_x_203:
        /* <DEDUP_REMOVED lines=12> */
.L_x_206:
[----:B------:R-:W-:Y:S05]  /*2b3f0*/  BSYNC B1 ;  /* 0x0000000000017941 */ /* 0x000fea0003800000 */
.L_x_205:
        /* <DEDUP_REMOVED lines=12> */
.L_x_208:
[----:B------:R-:W-:Y:S05]  /*2b4c0*/  BSYNC B1 ;  /* 0x0000000000017941 */ /* 0x000fea0003800000 */
.L_x_207:
        /* <DEDUP_REMOVED lines=12> */
.L_x_210:
[----:B------:R-:W-:Y:S05]  /*2b590*/  BSYNC B1 ;  /* 0x0000000000017941 */ /* 0x000fea0003800000 */
.L_x_209:
        /* <DEDUP_REMOVED lines=12> */
.L_x_212:
[----:B------:R-:W-:Y:S05]  /*2b660*/  BSYNC B1 ;  /* 0x0000000000017941 */ /* 0x000fea0003800000 */
.L_x_211:
        /* <DEDUP_REMOVED lines=12> */
.L_x_214:
[----:B------:R-:W-:Y:S05]  /*2b730*/  BSYNC B1 ;  /* 0x0000000000017941 */ /* 0x000fea0003800000 */
.L_x_213:
        /* <DEDUP_REMOVED lines=12> */
.L_x_216:
[----:B------:R-:W-:Y:S05]  /*2b800*/  BSYNC B1 ;  /* 0x0000000000017941 */ /* 0x000fea0003800000 */
.L_x_215:
        /* <DEDUP_REMOVED lines=12> */
.L_x_218:
[----:B------:R-:W-:Y:S05]  /*2b8d0*/  BSYNC B1 ;  /* 0x0000000000017941 */ /* 0x000fea0003800000 */
.L_x_217:
        /* <DEDUP_REMOVED lines=12> */
.L_x_220:
[----:B------:R-:W-:Y:S05]  /*2b9a0*/  BSYNC B1 ;  /* 0x0000000000017941 */ /* 0x000fea0003800000 */
.L_x_219:
        /* <DEDUP_REMOVED lines=12> */
.L_x_222:
[----:B------:R-:W-:Y:S05]  /*2ba70*/  BSYNC B1 ;  /* 0x0000000000017941 */ /* 0x000fea0003800000 */
.L_x_221:
        /* <DEDUP_REMOVED lines=12> */
.L_x_224:
[----:B------:R-:W-:Y:S05]  /*2bb40*/  BSYNC B1 ;  /* 0x0000000000017941 */ /* 0x000fea0003800000 */
.L_x_223:
        /* <DEDUP_REMOVED lines=12> */
.L_x_226:
[----:B------:R-:W-:Y:S05]  /*2bc10*/  BSYNC B1 ;  /* 0x0000000000017941 */ /* 0x000fea0003800000 */
.L_x_225:
        /* <DEDUP_REMOVED lines=12> */
.L_x_228:
[----:B------:R-:W-:Y:S05]  /*2bce0*/  BSYNC B1 ;  /* 0x0000000000017941 */ /* 0x000fea0003800000 */
.L_x_227:
        /* <DEDUP_REMOVED lines=12> */
.L_x_230:
[----:B------:R-:W-:Y:S05]  /*2bdb0*/  BSYNC B1 ;  /* 0x0000000000017941 */ /* 0x000fea0003800000 */
.L_x_229:
        /* <DEDUP_REMOVED lines=12> */
.L_x_232:
[----:B------:R-:W-:Y:S05]  /*2be80*/  BSYNC B1 ;  /* 0x0000000000017941 */ /* 0x000fea0003800000 */
.L_x_231:
        /* <DEDUP_REMOVED lines=12> */
.L_x_234:
[----:B------:R-:W-:Y:S05]  /*2bf50*/  BSYNC B1 ;  /* 0x0000000000017941 */ /* 0x000fea0003800000 */
.L_x_233:
        /* <DEDUP_REMOVED lines=12> */
.L_x_236:
[----:B------:R-:W-:Y:S05]  /*2c020*/  BSYNC B1 ;  /* 0x0000000000017941 */ /* 0x000fea0003800000 */
.L_x_235:
        /* <DEDUP_REMOVED lines=12> */
.L_x_238:
[----:B------:R-:W-:Y:S05]  /*2c0f0*/  BSYNC B1 ;  /* 0x0000000000017941 */ /* 0x000fea0003800000 */
.L_x_237:
        /* <DEDUP_REMOVED lines=12> */
.L_x_240:
[----:B------:R-:W-:Y:S05]  /*2c1c0*/  BSYNC B1 ;  /* 0x0000000000017941 */ /* 0x000fea0003800000 */
.L_x_239:
        /* <DEDUP_REMOVED lines=12> */
.L_x_242:
[----:B------:R-:W-:Y:S05]  /*2c290*/  BSYNC B1 ;  /* 0x0000000000017941 */ /* 0x000fea0003800000 */
.L_x_241:
        /* <DEDUP_REMOVED lines=12> */
.L_x_244:
[----:B------:R-:W-:Y:S05]  /*2c360*/  BSYNC B1 ;  /* 0x0000000000017941 */ /* 0x000fea0003800000 */
.L_x_243:
        /* <DEDUP_REMOVED lines=12> */
.L_x_246:
[----:B------:R-:W-:Y:S05]  /*2c430*/  BSYNC B1 ;  /* 0x0000000000017941 */ /* 0x000fea0003800000 */
.L_x_245:
        /* <DEDUP_REMOVED lines=12> */
.L_x_248:
[----:B------:R-:W-:Y:S05]  /*2c500*/  BSYNC B1 ;  /* 0x0000000000017941 */ /* 0x000fea0003800000 */
.L_x_247:
        /* <DEDUP_REMOVED lines=12> */
.L_x_250:
[----:B------:R-:W-:Y:S05]  /*2c5d0*/  BSYNC B1 ;  /* 0x0000000000017941 */ /* 0x000fea0003800000 */
.L_x_249:
        /* <DEDUP_REMOVED lines=12> */
.L_x_252:
[----:B------:R-:W-:Y:S05]  /*2c6a0*/  BSYNC B1 ;  /* 0x0000000000017941 */ /* 0x000fea0003800000 */
.L_x_251:
        /* <DEDUP_REMOVED lines=12> */
.L_x_254:
[----:B------:R-:W-:Y:S05]  /*2c770*/  BSYNC B1 ;  /* 0x0000000000017941 */ /* 0x000fea0003800000 */
.L_x_253:
[----:B----4-:R-:W4:Y:S01]  /*2c780*/  LDL.LU R5, [R1+0x600] ;  /* 0x0006000001057983 */ /* 0x010f220000300800 */
[----:B-----5:R-:W-:Y:S01]  /*2c790*/  LOP3.LUT R4, R4, 0xff, RZ, 0xc0, !PT ;  /* 0x000000ff04047812 */ /* 0x020fe200078ec0ff */
[----:B------:R-:W-:Y:S01]  /*2c7a0*/  BSSY B1, `(.L_x_255) ;  /* 0x000000b000017945 */ /* 0x000fe20003800000 */
[----:B------:R-:W-:Y:S02]  /*2c7b0*/  ISETP.LT.OR P1, PT, R0, 0xd9, !P3 ;  /* 0x000000d90000780c */ /* 0x000fe40005f21670 */
[----:B------:R-:W-:-:S05]  /*2c7c0*/  F2FP.F16.E4M3.UNPACK_B R4, R4 ;  /* 0x00000004ff04723e */ /* 0x000fca00020006ff */
[----:B------:R-:W-:-:S05]  /*2c7d0*/  HADD2.F32 R4, -RZ, R4.H0_H0 ;  /* 0x20000004ff047230 */ /* 0x000fca0000004100 */
[----:B------:R-:W-:-:S04]  /*2c7e0*/  FMUL R4, R4, UR24 ;  /* 0x0000001804047c20 */ /* 0x000fc80008400000 */
[----:B----4-:R-:W-:-:S05]  /*2c7f0*/  FFMA R4, R5, UR17, R4 ;  /* 0x0000001105047c23 */ /* 0x010fca0008000004 */
[----:B------:R-:W-:Y:S02]  /*2c800*/  F2FP.SATFINITE.E4M3.F32.PACK_AB_MERGE_C R5, RZ, R4, RZ ;  /* 0x00000004ff05723e */ /* 0x000fe400048070ff */
[----:B------:R-:W-:-:S03]  /*2c810*/  PRMT R4, RZ, 0x7610, R4 ;  /* 0x00007610ff047816 */ /* 0x000fc60000000004 */
[----:B------:R4:W-:Y:S01]  /*2c820*/  @!P0 STG.E.U8 desc[UR18][R26.64+0xd1], R5 ;  /* 0x0000d1051a008986 */ /* 0x0009e2000c101112 */
[----:B------:R-:W-:Y:S05]  /*2c830*/  @P1 BRA `(.L_x_256) ;  /* 0x0000000000041947 */ /* 0x000fea0003800000 */
[----:B------:R0:W5:Y:S02]  /*2c840*/  LDG.E.U8 R4, desc[UR18][R32.64+0xd8] ;  /* 0x0000d81220047981 */ /* 0x000164000c1e1100 */
.L_x_256:
[----:B------:R-:W-:Y:S05]  /*2c850*/  BSYNC B1 ;  /* 0x0000000000017941 */ /* 0x000fea0003800000 */
.L_x_255:
        /* <DEDUP_REMOVED lines=13> */
.L_x_258:
[----:B------:R-:W-:Y:S05]  /*2c930*/  BSYNC B1 ;  /* 0x0000000000017941 */ /* 0x000fea0003800000 */
.L_x_257:
        /* <DEDUP_REMOVED lines=13> */
.L_x_260:
[----:B------:R-:W-:Y:S05]  /*2ca10*/  BSYNC B1 ;  /* 0x0000000000017941 */ /* 0x000fea0003800000 */
.L_x_259:
        /* <DEDUP_REMOVED lines=13> */
.L_x_262:
[----:B------:R-:W-:Y:S05]  /*2caf0*/  BSYNC B1 ;  /* 0x0000000000017941 */ /* 0x000fea0003800000 */
.L_x_261:
        /* <DEDUP_REMOVED lines=13> */
.L_x_264:
[----:B------:R-:W-:Y:S05]  /*2cbd0*/  BSYNC B1 ;  /* 0x0000000000017941 */ /* 0x000fea0003800000 */
.L_x_263:
        /* <DEDUP_REMOVED lines=13> */
.L_x_266:
[----:B------:R-:W-:Y:S05]  /*2ccb0*/  BSYNC B1 ;  /* 0x0000000000017941 */ /* 0x000fea0003800000 */
.L_x_265:
        /* <DEDUP_REMOVED lines=13> */
.L_x_268:
[----:B------:R-:W-:Y:S05]  /*2cd90*/  BSYNC B1 ;  /* 0x0000000000017941 */ /* 0x000fea0003800000 */
.L_x_267:
        /* <DEDUP_REMOVED lines=13> */
.L_x_270:
[----:B------:R-:W-:Y:S05]  /*2ce70*/  BSYNC B1 ;  /* 0x0000000000017941 */ /* 0x000fea0003800000 */
.L_x_269:
        /* <DEDUP_REMOVED lines=13> */
.L_x_272:
[----:B------:R-:W-:Y:S05]  /*2cf50*/  BSYNC B1 ;  /* 0x0000000000017941 */ /* 0x000fea0003800000 */
.L_x_271:
        /* <DEDUP_REMOVED lines=13> */
.L_x_274:
[----:B------:R-:W-:Y:S05]  /*2d030*/  BSYNC B1 ;  /* 0x0000000000017941 */ /* 0x000fea0003800000 */
.L_x_273:
        /* <DEDUP_REMOVED lines=13> */
.L_x_276:
[----:B------:R-:W-:Y:S05]  /*2d110*/  BSYNC B1 ;  /* 0x0000000000017941 */ /* 0x000fea0003800000 */
.L_x_275:
        /* <DEDUP_REMOVED lines=13> */
.L_x_278:
[----:B------:R-:W-:Y:S05]  /*2d1f0*/  BSYNC B1 ;  /* 0x0000000000017941 */ /* 0x000fea0003800000 */
.L_x_277:
        /* <DEDUP_REMOVED lines=13> */
.L_x_280:
[----:B------:R-:W-:Y:S05]  /*2d2d0*/  BSYNC B1 ;  /* 0x0000000000017941 */ /* 0x000fea0003800000 */
.L_x_279:
        /* <DEDUP_REMOVED lines=13> */
.L_x_282:
[----:B------:R-:W-:Y:S05]  /*2d3b0*/  BSYNC B1 ;  /* 0x0000000000017941 */ /* 0x000fea0003800000 */
.L_x_281:
        /* <DEDUP_REMOVED lines=13> */
.L_x_284:
[----:B------:R-:W-:Y:S05]  /*2d490*/  BSYNC B1 ;  /* 0x0000000000017941 */ /* 0x000fea0003800000 */
.L_x_283:
        /* <DEDUP_REMOVED lines=13> */
.L_x_286:
[----:B------:R-:W-:Y:S05]  /*2d570*/  BSYNC B1 ;  /* 0x0000000000017941 */ /* 0x000fea0003800000 */
.L_x_285:
        /* <DEDUP_REMOVED lines=13> */
.L_x_288:
[----:B------:R-:W-:Y:S05]  /*2d650*/  BSYNC B1 ;  /* 0x0000000000017941 */ /* 0x000fea0003800000 */
.L_x_287:
        /* <DEDUP_REMOVED lines=13> */
.L_x_290:
[----:B------:R-:W-:Y:S05]  /*2d730*/  BSYNC B1 ;  /* 0x0000000000017941 */ /* 0x000fea0003800000 */
.L_x_289:
        /* <DEDUP_REMOVED lines=13> */
.L_x_292:
[----:B------:R-:W-:Y:S05]  /*2d810*/  BSYNC B1 ;  /* 0x0000000000017941 */ /* 0x000fea0003800000 */
.L_x_291:
        /* <DEDUP_REMOVED lines=13> */
.L_x_294:
[----:B------:R-:W-:Y:S05]  /*2d8f0*/  BSYNC B1 ;  /* 0x0000000000017941 */ /* 0x000fea0003800000 */
.L_x_293:
[----:B0-----:R-:W2:Y:S01]  /*2d900*/  LDL.LU R9, [R1+0x650] ;  /* 0x0006500001097983 */ /* 0x001ea20000300800 */
[----:B-----5:R-:W-:Y:S01]  /*2d910*/  LOP3.LUT R4, R4, 0xff, RZ, 0xc0, !PT ;  /* 0x000000ff04047812 */ /* 0x020fe200078ec0ff */
[----:B------:R-:W-:Y:S01]  /*2d920*/  BSSY B1, `(.L_x_295) ;  /* 0x0000013000017945 */ /* 0x000fe20003800000 */
[----:B------:R-:W-:Y:S02]  /*2d930*/  IADD3 R6, P0, R34, 0x80, RZ ;  /* 0x0000008022067810 */ /* 0x000fe40007f1e0ff */
[----:B------:R-:W-:Y:S02]  /*2d940*/  F2FP.F16.E4M3.UNPACK_B R4, R4 ;  /* 0x00000004ff04723e */ /* 0x000fe400020006ff */
[----:B------:R-:W-:-:S03]  /*2d950*/  ISETP.GE.AND P1, PT, R36, 0x81, PT ;  /* 0x000000812400780c */ /* 0x000fc60003f26270 */
[----:B------:R-:W-:Y:S02]  /*2d960*/  HADD2.F32 R7, -RZ, R4.H0_H0 ;  /* 0x20000004ff077230 */ /* 0x000fe40000004100 */
[----:B------:R-:W-:Y:S01]  /*2d970*/  IMAD.X R4, RZ, RZ, R35, P0 ;  /* 0x000000ffff047224 */ /* 0x000fe200000e0623 */
[----:B------:R-:W-:Y:S02]  /*2d980*/  ISETP.LT.OR P0, PT, R0, 0x1, !P1 ;  /* 0x000000010000780c */ /* 0x000fe40004f01670 */
[----:B------:R-:W-:Y:S01]  /*2d990*/  FMUL R7, R7, UR24 ;  /* 0x0000001807077c20 */ /* 0x000fe20008400000 */
[----:B------:R-:W-:Y:S02]  /*2d9a0*/  IMAD R8, R4, UR6, RZ ;  /* 0x0000000604087c24 */ /* 0x000fe4000f8e02ff */
[----:B----4-:R-:W-:-:S04]  /*2d9b0*/  IMAD.WIDE.U32 R4, R6, UR6, R38 ;  /* 0x0000000606047c25 */ /* 0x010fc8000f8e0026 */
[----:B------:R-:W-:Y:S01]  /*2d9c0*/  IMAD R6, R6, UR7, R8 ;  /* 0x0000000706067c24 */ /* 0x000fe2000f8e0208 */
[----:B------:R-:W-:-:S04]  /*2d9d0*/  IADD3 R4, P6, R4, UR8, RZ ;  /* 0x0000000804047c10 */ /* 0x000fc8000ffde0ff */
[--C-:B------:R-:W-:Y:S02]  /*2d9e0*/  IADD3.X R5, R5, UR9, R6.reuse, P6, !PT ;  /* 0x0000000905057c10 */ /* 0x100fe4000b7fe406 */
[----:B------:R-:W-:Y:S01]  /*2d9f0*/  PRMT R6, RZ, 0x7610, R6 ;  /* 0x00007610ff067816 */ /* 0x000fe20000000006 */
[----:B--2---:R-:W-:-:S05]  /*2da00*/  FFMA R7, R9, UR17, R7 ;  /* 0x0000001109077c23 */ /* 0x004fca0008000007 */
[----:B------:R-:W-:-:S05]  /*2da10*/  F2FP.SATFINITE.E4M3.F32.PACK_AB_MERGE_C R7, RZ, R7, RZ ;  /* 0x00000007ff07723e */ /* 0x000fca00048070ff */
[----:B------:R0:W-:Y:S01]  /*2da20*/  @!P5 STG.E.U8 desc[UR18][R26.64+0xf9], R7 ;  /* 0x0000f9071a00d986 */ /* 0x0001e2000c101112 */
[----:B------:R-:W-:Y:S05]  /*2da30*/  @P0 BRA `(.L_x_296) ;  /* 0x0000000000040947 */ /* 0x000fea0003800000 */
[----:B------:R2:W5:Y:S02]  /*2da40*/  LDG.E.U8 R6, desc[UR18][R4.64] ;  /* 0x0000001204067981 */ /* 0x000564000c1e1100 */
.L_x_296:
[----:B------:R-:W-:Y:S05]  /*2da50*/  BSYNC B1 ;  /* 0x0000000000017941 */ /* 0x000fea0003800000 */
.L_x_295:
[----:B0-----:R-:W4:Y:S01]  /*2da60*/  LDL.LU R7, [R1+0x654] ;  /* 0x0006540001077983 */ /* 0x001f220000300800 */
        /* <DEDUP_REMOVED lines=12> */
.L_x_298:
[----:B------:R-:W-:Y:S05]  /*2db30*/  BSYNC B1 ;  /* 0x0000000000017941 */ /* 0x000fea0003800000 */
.L_x_297:
[----:B------:R-:W2:Y:S01]  /*2db40*/  LDL.LU R8, [R1+0x658] ;  /* 0x0006580001087983 */ /* 0x000ea20000300800 */
[----:B-----5:R-:W-:Y:S01]  /*2db50*/  LOP3.LUT R6, R6, 0xff, RZ, 0xc0, !PT ;  /* 0x000000ff06067812 */ /* 0x020fe200078ec0ff */
[----:B------:R-:W-:Y:S03]  /*2db60*/  BSSY B1, `(.L_x_299) ;  /* 0x0000013000017945 */ /* 0x000fe60003800000 */
[----:B------:R-:W-:-:S05]  /*2db70*/  F2FP.F16.E4M3.UNPACK_B R6, R6 ;  /* 0x00000006ff06723e */ /* 0x000fca00020006ff */
[----:B0-----:R-:W-:Y:S01]  /*2db80*/  HADD2.F32 R7, -RZ, R6.H0_H0 ;  /* 0x20000006ff077230 */ /* 0x001fe20000004100 */
[----:B------:R-:W-:-:S04]  /*2db90*/  IADD3 R6, P0, R34, 0x88, RZ ;  /* 0x0000008822067810 */ /* 0x000fc80007f1e0ff */
[----:B------:R-:W-:Y:S01]  /*2dba0*/  FMUL R7, R7, UR24 ;  /* 0x0000001807077c20 */ /* 0x000fe20008400000 */
[----:B------:R-:W-:Y:S01]  /*2dbb0*/  IMAD.X R34, RZ, RZ, R35, P0 ;  /* 0x000000ffff227224 */ /* 0x000fe200000e0623 */
[----:B------:R-:W-:Y:S01]  /*2dbc0*/  ISETP.GE.AND P0, PT, R36, 0x89, PT ;  /* 0x000000892400780c */ /* 0x000fe20003f06270 */
[----:B------:R-:W-:-:S04]  /*2dbd0*/  IMAD.WIDE.U32 R38, R6, UR6, R38 ;  /* 0x0000000606267c25 */ /* 0x000fc8000f8e0026 */
[----:B------:R-:W-:Y:S02]  /*2dbe0*/  IMAD R34, R34, UR6, RZ ;  /* 0x0000000622227c24 */ /* 0x000fe4000f8e02ff */
[----:B--2---:R-:W-:-:S05]  /*2dbf0*/  FFMA R7, R8, UR17, R7 ;  /* 0x0000001108077c23 */ /* 0x004fca0008000007 */
[----:B------:R-:W-:Y:S01]  /*2dc00*/  F2FP.SATFINITE.E4M3.F32.PACK_AB_MERGE_C R8, RZ, R7, RZ ;  /* 0x00000007ff08723e */ /* 0x000fe200048070ff */
[----:B------:R-:W-:Y:S01]  /*2dc10*/  IMAD R7, R6, UR7, R34 ;  /* 0x0000000706077c24 */ /* 0x000fe2000f8e0222 */
[----:B------:R-:W-:-:S03]  /*2dc20*/  IADD3 R6, P6, R38, UR8, RZ ;  /* 0x0000000826067c10 */ /* 0x000fc6000ffde0ff */
[----:B------:R0:W-:Y:S01]  /*2dc30*/  @!P5 STG.E.U8 desc[UR18][R30.64+0x1], R8 ;  /* 0x000001081e00d986 */ /* 0x0001e2000c101112 */
[----:B------:R-:W-:Y:S02]  /*2dc40*/  ISETP.LT.OR P5, PT, R0, 0x1, !P0 ;  /* 0x000000010000780c */ /* 0x000fe400047a1670 */
[----:B------:R-:W-:Y:S02]  /*2dc50*/  IADD3.X R7, R39, UR9, R7, P6, !PT ;  /* 0x0000000927077c10 */ /* 0x000fe4000b7fe407 */
[----:B0-----:R-:W-:-:S09]  /*2dc60*/  PRMT R8, RZ, 0x7610, R8 ;  /* 0x00007610ff087816 */ /* 0x001fd20000000008 */
[----:B------:R-:W-:Y:S05]  /*2dc70*/  @P5 BRA `(.L_x_300) ;  /* 0x0000000000045947 */ /* 0x000fea0003800000 */
[----:B------:R0:W5:Y:S02]  /*2dc80*/  LDG.E.U8 R8, desc[UR18][R6.64] ;  /* 0x0000001206087981 */ /* 0x000164000c1e1100 */
.L_x_300:
[----:B------:R-:W-:Y:S05]  /*2dc90*/  BSYNC B1 ;  /* 0x0000000000017941 */ /* 0x000fea0003800000 */
.L_x_299:
[----:B------:R-:W2:Y:S01]  /*2dca0*/  LDL.LU R9, [R1+0x65c] ;  /* 0x00065c0001097983 */ /* 0x000ea20000300800 */
[----:B-----5:R-:W-:Y:S01]  /*2dcb0*/  LOP3.LUT R8, R8, 0xff, RZ, 0xc0, !PT ;  /* 0x000000ff08087812 */ /* 0x020fe200078ec0ff */
[----:B------:R-:W-:Y:S01]  /*2dcc0*/  BSSY B1, `(.L_x_301) ;  /* 0x000000b000017945 */ /* 0x000fe20003800000 */
[----:B------:R-:W-:Y:S02]  /*2dcd0*/  ISETP.LT.OR P6, PT, R0, 0x2, !P0 ;  /* 0x000000020000780c */ /* 0x000fe400047c1670 */
[----:B------:R-:W-:-:S05]  /*2dce0*/  F2FP.F16.E4M3.UNPACK_B R8, R8 ;  /* 0x00000008ff08723e */ /* 0x000fca00020006ff */
[----:B------:R-:W-:-:S05]  /*2dcf0*/  HADD2.F32 R8, -RZ, R8.H0_H0 ;  /* 0x20000008ff087230 */ /* 0x000fca0000004100 */
[----:B------:R-:W-:-:S04]  /*2dd00*/  FMUL R8, R8, UR24 ;  /* 0x0000001808087c20 */ /* 0x000fc80008400000 */
[----:B--2---:R-:W-:-:S05]  /*2dd10*/  FFMA R8, R9, UR17, R8 ;  /* 0x0000001109087c23 */ /* 0x004fca0008000008 */
[----:B------:R-:W-:Y:S02]  /*2dd20*/  F2FP.SATFINITE.E4M3.F32.PACK_AB_MERGE_C R9, RZ, R8, RZ ;  /* 0x00000008ff09723e */ /* 0x000fe400048070ff */
[----:B------:R-:W-:-:S03]  /*2dd30*/  PRMT R8, RZ, 0x7610, R8 ;  /* 0x00007610ff087816 */ /* 0x000fc60000000008 */
[----:B------:R2:W-:Y:S01]  /*2dd40*/  @!P5 STG.E.U8 desc[UR18][R28.64], R9 ;  /* 0x000000091c00d986 */ /* 0x0005e2000c101112 */
[----:B------:R-:W-:Y:S05]  /*2dd50*/  @P6 BRA `(.L_x_302) ;  /* 0x0000000000046947 */ /* 0x000fea0003800000 */
[----:B------:R0:W5:Y:S02]  /*2dd60*/  LDG.E.U8 R8, desc[UR18][R6.64+0x1] ;  /* 0x0000011206087981 */ /* 0x000164000c1e1100 */
.L_x_302:
[----:B------:R-:W-:Y:S05]  /*2dd70*/  BSYNC B1 ;  /* 0x0000000000017941 */ /* 0x000fea0003800000 */
.L_x_301:
[----:B--2---:R-:W2:Y:S01]  /*2dd80*/  LDL.LU R9, [R1+0x660] ;  /* 0x0006600001097983 */ /* 0x004ea20000300800 */
        /* <DEDUP_REMOVED lines=12> */
.L_x_304:
[----:B------:R-:W-:Y:S05]  /*2de50*/  BSYNC B1 ;  /* 0x0000000000017941 */ /* 0x000fea0003800000 */
.L_x_303:
        /* <DEDUP_REMOVED lines=13> */
.L_x_306:
[----:B------:R-:W-:Y:S05]  /*2df30*/  BSYNC B1 ;  /* 0x0000000000017941 */ /* 0x000fea0003800000 */
.L_x_305:
        /* <DEDUP_REMOVED lines=13> */
.L_x_308:
[----:B------:R-:W-:Y:S05]  /*2e010*/  BSYNC B1 ;  /* 0x0000000000017941 */ /* 0x000fea0003800000 */
.L_x_307:
        /* <DEDUP_REMOVED lines=13> */
.L_x_310:
[----:B------:R-:W-:Y:S05]  /*2e0f0*/  BSYNC B1 ;  /* 0x0000000000017941 */ /* 0x000fea0003800000 */
.L_x_309:
        /* <DEDUP_REMOVED lines=13> */
.L_x_312:
[----:B------:R-:W-:Y:S05]  /*2e1d0*/  BSYNC B1 ;  /* 0x0000000000017941 */ /* 0x000fea0003800000 */
.L_x_311:
        /* <DEDUP_REMOVED lines=13> */
.L_x_314:
[----:B------:R-:W-:Y:S05]  /*2e2b0*/  BSYNC B1 ;  /* 0x0000000000017941 */ /* 0x000fea0003800000 */
.L_x_313:
        /* <DEDUP_REMOVED lines=13> */
.L_x_316:
[----:B------:R-:W-:Y:S05]  /*2e390*/  BSYNC B1 ;  /* 0x0000000000017941 */ /* 0x000fea0003800000 */
.L_x_315:
        /* <DEDUP_REMOVED lines=13> */
.L_x_318:
[----:B------:R-:W-:Y:S05]  /*2e470*/  BSYNC B1 ;  /* 0x0000000000017941 */ /* 0x000fea0003800000 */
.L_x_317:
        /* <DEDUP_REMOVED lines=13> */
.L_x_320:
[----:B------:R-:W-:Y:S05]  /*2e550*/  BSYNC B1 ;  /* 0x0000000000017941 */ /* 0x000fea0003800000 */
.L_x_319:
        /* <DEDUP_REMOVED lines=13> */
.L_x_322:
[----:B------:R-:W-:Y:S05]  /*2e630*/  BSYNC B1 ;  /* 0x0000000000017941 */ /* 0x000fea0003800000 */
.L_x_321:
        /* <DEDUP_REMOVED lines=13> */
.L_x_324:
[----:B------:R-:W-:Y:S05]  /*2e710*/  BSYNC B1 ;  /* 0x0000000000017941 */ /* 0x000fea0003800000 */
.L_x_323:
        /* <DEDUP_REMOVED lines=13> */
.L_x_326:
[----:B------:R-:W-:Y:S05]  /*2e7f0*/  BSYNC B1 ;  /* 0x0000000000017941 */ /* 0x000fea0003800000 */
.L_x_325:
        /* <DEDUP_REMOVED lines=13> */
.L_x_328:
[----:B------:R-:W-:Y:S05]  /*2e8d0*/  BSYNC B1 ;  /* 0x0000000000017941 */ /* 0x000fea0003800000 */
.L_x_327:
        /* <DEDUP_REMOVED lines=13> */
.L_x_330:
[----:B------:R-:W-:Y:S05]  /*2e9b0*/  BSYNC B1 ;  /* 0x0000000000017941 */ /* 0x000fea0003800000 */
.L_x_329:
        /* <DEDUP_REMOVED lines=13> */
.L_x_332:
[----:B------:R-:W-:Y:S05]  /*2ea90*/  BSYNC B1 ;  /* 0x0000000000017941 */ /* 0x000fea0003800000 */
.L_x_331:
        /* <DEDUP_REMOVED lines=13> */
.L_x_334:
[----:B------:R-:W-:Y:S05]  /*2eb70*/  BSYNC B1 ;  /* 0x0000000000017941 */ /* 0x000fea0003800000 */
.L_x_333:
        /* <DEDUP_REMOVED lines=13> */
.L_x_336:
[----:B------:R-:W-:Y:S05]  /*2ec50*/  BSYNC B1 ;  /* 0x0000000000017941 */ /* 0x000fea0003800000 */
.L_x_335:
        /* <DEDUP_REMOVED lines=13> */
.L_x_338:
[----:B------:R-:W-:Y:S05]  /*2ed30*/  BSYNC B1 ;  /* 0x0000000000017941 */ /* 0x000fea0003800000 */
.L_x_337:
        /* <DEDUP_REMOVED lines=13> */
.L_x_340:
[----:B------:R-:W-:Y:S05]  /*2ee10*/  BSYNC B1 ;  /* 0x0000000000017941 */ /* 0x000fea0003800000 */
.L_x_339:
        /* <DEDUP_REMOVED lines=13> */
.L_x_342:
[----:B------:R-:W-:Y:S05]  /*2eef0*/  BSYNC B1 ;  /* 0x0000000000017941 */ /* 0x000fea0003800000 */
.L_x_341:
        /* <DEDUP_REMOVED lines=13> */
.L_x_344:
[----:B------:R-:W-:Y:S05]  /*2efd0*/  BSYNC B1 ;  /* 0x0000000000017941 */ /* 0x000fea0003800000 */
.L_x_343:
        /* <DEDUP_REMOVED lines=13> */
.L_x_346:
[----:B------:R-:W-:Y:S05]  /*2f0b0*/  BSYNC B1 ;  /* 0x0000000000017941 */ /* 0x000fea0003800000 */
.L_x_345:
        /* <DEDUP_REMOVED lines=13> */
.L_x_348:
[----:B------:R-:W-:Y:S05]  /*2f190*/  BSYNC B1 ;  /* 0x0000000000017941 */ /* 0x000fea0003800000 */
.L_x_347:
        /* <DEDUP_REMOVED lines=13> */
.L_x_350:
[----:B------:R-:W-:Y:S05]  /*2f270*/  BSYNC B1 ;  /* 0x0000000000017941 */ /* 0x000fea0003800000 */
.L_x_349:
        /* <DEDUP_REMOVED lines=13> */
.L_x_352:
[----:B------:R-:W-:Y:S05]  /*2f350*/  BSYNC B1 ;  /* 0x0000000000017941 */ /* 0x000fea0003800000 */
.L_x_351:
        /* <DEDUP_REMOVED lines=13> */
.L_x_354:
[----:B------:R-:W-:Y:S05]  /*2f430*/  BSYNC B1 ;  /* 0x0000000000017941 */ /* 0x000fea0003800000 */
.L_x_353:
        /* <DEDUP_REMOVED lines=13> */
.L_x_356:
[----:B------:R-:W-:Y:S05]  /*2f510*/  BSYNC B1 ;  /* 0x0000000000017941 */ /* 0x000fea0003800000 */
.L_x_355:
        /* <DEDUP_REMOVED lines=13> */
.L_x_358:
[----:B------:R-:W-:Y:S05]  /*2f5f0*/  BSYNC B1 ;  /* 0x0000000000017941 */ /* 0x000fea0003800000 */
.L_x_357:
        /* <DEDUP_REMOVED lines=13> */
.L_x_360:
[----:B------:R-:W-:Y:S05]  /*2f6d0*/  BSYNC B1 ;  /* 0x0000000000017941 */ /* 0x000fea0003800000 */
.L_x_359:
        /* <DEDUP_REMOVED lines=13> */
.L_x_362:
[----:B------:R-:W-:Y:S05]  /*2f7b0*/  BSYNC B1 ;  /* 0x0000000000017941 */ /* 0x000fea0003800000 */
.L_x_361:
        /* <DEDUP_REMOVED lines=13> */
.L_x_364:
[----:B------:R-:W-:Y:S05]  /*2f890*/  BSYNC B1 ;  /* 0x0000000000017941 */ /* 0x000fea0003800000 */
.L_x_363:
        /* <DEDUP_REMOVED lines=13> */
.L_x_366:
[----:B------:R-:W-:Y:S05]  /*2f970*/  BSYNC B1 ;  /* 0x0000000000017941 */ /* 0x000fea0003800000 */
.L_x_365:
        /* <DEDUP_REMOVED lines=13> */
.L_x_368:
[----:B------:R-:W-:Y:S05]  /*2fa50*/  BSYNC B1 ;  /* 0x0000000000017941 */ /* 0x000fea0003800000 */
.L_x_367:
        /* <DEDUP_REMOVED lines=13> */
.L_x_370:
[----:B------:R-:W-:Y:S05]  /*2fb30*/  BSYNC B1 ;  /* 0x0000000000017941 */ /* 0x000fea0003800000 */
.L_x_369:
        /* <DEDUP_REMOVED lines=13> */
.L_x_372:
[----:B------:R-:W-:Y:S05]  /*2fc10*/  BSYNC B1 ;  /* 0x0000000000017941 */ /* 0x000fea0003800000 */
.L_x_371:
        /* <DEDUP_REMOVED lines=13> */
.L_x_374:
[----:B------:R-:W-:Y:S05]  /*2fcf0*/  BSYNC B1 ;  /* 0x0000000000017941 */ /* 0x000fea0003800000 */
.L_x_373:
        /* <DEDUP_REMOVED lines=13> */
.L_x_376:
[----:B------:R-:W-:Y:S05]  /*2fdd0*/  BSYNC B1 ;  /* 0x0000000000017941 */ /* 0x000fea0003800000 */
.L_x_375:
        /* <DEDUP_REMOVED lines=13> */
.L_x_378:
[----:B------:R-:W-:Y:S05]  /*2feb0*/  BSYNC B1 ;  /* 0x0000000000017941 */ /* 0x000fea0003800000 */
.L_x_377:
        /* <DEDUP_REMOVED lines=13> */
.L_x_380:
[----:B------:R-:W-:Y:S05]  /*2ff90*/  BSYNC B1 ;  /* 0x0000000000017941 */ /* 0x000fea0003800000 */
.L_x_379:
        /* <DEDUP_REMOVED lines=13> */
.L_x_382:
[----:B------:R-:W-:Y:S05]  /*30070*/  BSYNC B1 ;  /* 0x0000000000017941 */ /* 0x000fea0003800000 */
.L_x_381:
        /* <DEDUP_REMOVED lines=13> */
.L_x_384:
[----:B------:R-:W-:Y:S05]  /*30150*/  BSYNC B1 ;  /* 0x0000000000017941 */ /* 0x000fea0003800000 */
.L_x_383:
        /* <DEDUP_REMOVED lines=13> */
.L_x_386:
[----:B------:R-:W-:Y:S05]  /*30230*/  BSYNC B1 ;  /* 0x0000000000017941 */ /* 0x000fea0003800000 */
.L_x_385:
        /* <DEDUP_REMOVED lines=13> */
.L_x_388:
[----:B------:R-:W-:Y:S05]  /*30310*/  BSYNC B1 ;  /* 0x0000000000017941 */ /* 0x000fea0003800000 */
.L_x_387:
        /* <DEDUP_REMOVED lines=13> */
.L_x_390:
[----:B------:R-:W-:Y:S05]  /*303f0*/  BSYNC B1 ;  /* 0x0000000000017941 */ /* 0x000fea0003800000 */
.L_x_389:
        /* <DEDUP_REMOVED lines=13> */
.L_x_392:
[----:B------:R-:W-:Y:S05]  /*304d0*/  BSYNC B1 ;  /* 0x0000000000017941 */ /* 0x000fea0003800000 */
.L_x_391:
        /* <DEDUP_REMOVED lines=13> */
.L_x_394:
[----:B------:R-:W-:Y:S05]  /*305b0*/  BSYNC B1 ;  /* 0x0000000000017941 */ /* 0x000fea0003800000 */
.L_x_393:
        /* <DEDUP_REMOVED lines=13> */
.L_x_396:
[----:B------:R-:W-:Y:S05]  /*30690*/  BSYNC B1 ;  /* 0x0000000000017941 */ /* 0x000fea0003800000 */
.L_x_395:
        /* <DEDUP_REMOVED lines=13> */
.L_x_398:
[----:B------:R-:W-:Y:S05]  /*30770*/  BSYNC B1 ;  /* 0x0000000000017941 */ /* 0x000fea0003800000 */
.L_x_397:
        /* <DEDUP_REMOVED lines=13> */
.L_x_400:
[----:B------:R-:W-:Y:S05]  /*30850*/  BSYNC B1 ;  /* 0x0000000000017941 */ /* 0x000fea0003800000 */
.L_x_399:
        /* <DEDUP_REMOVED lines=13> */
.L_x_402:
[----:B------:R-:W-:Y:S05]  /*30930*/  BSYNC B1 ;  /* 0x0000000000017941 */ /* 0x000fea0003800000 */
.L_x_401:
        /* <DEDUP_REMOVED lines=13> */
.L_x_404:
[----:B------:R-:W-:Y:S05]  /*30a10*/  BSYNC B1 ;  /* 0x0000000000017941 */ /* 0x000fea0003800000 */
.L_x_403:
        /* <DEDUP_REMOVED lines=13> */
.L_x_406:
[----:B------:R-:W-:Y:S05]  /*30af0*/  BSYNC B1 ;  /* 0x0000000000017941 */ /* 0x000fea0003800000 */
.L_x_405:
        /* <DEDUP_REMOVED lines=13> */
.L_x_408:
[----:B------:R-:W-:Y:S05]  /*30bd0*/  BSYNC B1 ;  /* 0x0000000000017941 */ /* 0x000fea0003800000 */
.L_x_407:
        /* <DEDUP_REMOVED lines=13> */
.L_x_410:
[----:B------:R-:W-:Y:S05]  /*30cb0*/  BSYNC B1 ;  /* 0x0000000000017941 */ /* 0x000fea0003800000 */
.L_x_409:
        /* <DEDUP_REMOVED lines=13> */
.L_x_412:
[----:B------:R-:W-:Y:S05]  /*30d90*/  BSYNC B1 ;  /* 0x0000000000017941 */ /* 0x000fea0003800000 */
.L_x_411:
        /* <DEDUP_REMOVED lines=13> */
.L_x_414:
[----:B------:R-:W-:Y:S05]  /*30e70*/  BSYNC B1 ;  /* 0x0000000000017941 */ /* 0x000fea0003800000 */
.L_x_413:
        /* <DEDUP_REMOVED lines=13> */
.L_x_416:
[----:B------:R-:W-:Y:S05]  /*30f50*/  BSYNC B1 ;  /* 0x0000000000017941 */ /* 0x000fea0003800000 */
.L_x_415:
        /* <DEDUP_REMOVED lines=13> */
.L_x_418:
[----:B------:R-:W-:Y:S05]  /*31030*/  BSYNC B1 ;  /* 0x0000000000017941 */ /* 0x000fea0003800000 */
.L_x_417:
        /* <DEDUP_REMOVED lines=13> */
.L_x_420:
[----:B------:R-:W-:Y:S05]  /*31110*/  BSYNC B1 ;  /* 0x0000000000017941 */ /* 0x000fea0003800000 */
.L_x_419:
        /* <DEDUP_REMOVED lines=13> */
.L_x_422:
[----:B------:R-:W-:Y:S05]  /*311f0*/  BSYNC B1 ;  /* 0x0000000000017941 */ /* 0x000fea0003800000 */
.L_x_421:
        /* <DEDUP_REMOVED lines=13> */
.L_x_424:
[----:B------:R-:W-:Y:S05]  /*312d0*/  BSYNC B1 ;  /* 0x0000000000017941 */ /* 0x000fea0003800000 */
.L_x_423:
        /* <DEDUP_REMOVED lines=13> */
.L_x_426:
[----:B------:R-:W-:Y:S05]  /*313b0*/  BSYNC B1 ;  /* 0x0000000000017941 */ /* 0x000fea0003800000 */
.L_x_425:
        /* <DEDUP_REMOVED lines=13> */
.L_x_428:
[----:B------:R-:W-:Y:S05]  /*31490*/  BSYNC B1 ;  /* 0x0000000000017941 */ /* 0x000fea0003800000 */
.L_x_427:
        /* <DEDUP_REMOVED lines=13> */
.L_x_430:
[----:B------:R-:W-:Y:S05]  /*31570*/  BSYNC B1 ;  /* 0x0000000000017941 */ /* 0x000fea0003800000 */
.L_x_429:
        /* <DEDUP_REMOVED lines=13> */
.L_x_432:
[----:B------:R-:W-:Y:S05]  /*31650*/  BSYNC B1 ;  /* 0x0000000000017941 */ /* 0x000fea0003800000 */
.L_x_431:
        /* <DEDUP_REMOVED lines=13> */
.L_x_434:
[----:B------:R-:W-:Y:S05]  /*31730*/  BSYNC B1 ;  /* 0x0000000000017941 */ /* 0x000fea0003800000 */
.L_x_433:
        /* <DEDUP_REMOVED lines=13> */
.L_x_436:
[----:B------:R-:W-:Y:S05]  /*31810*/  BSYNC B1 ;  /* 0x0000000000017941 */ /* 0x000fea0003800000 */
.L_x_435:
        /* <DEDUP_REMOVED lines=13> */
.L_x_438:
[----:B------:R-:W-:Y:S05]  /*318f0*/  BSYNC B1 ;  /* 0x0000000000017941 */ /* 0x000fea0003800000 */
.L_x_437:
        /* <DEDUP_REMOVED lines=13> */
.L_x_440:
[----:B------:R-:W-:Y:S05]  /*319d0*/  BSYNC B1 ;  /* 0x0000000000017941 */ /* 0x000fea0003800000 */
.L_x_439:
        /* <DEDUP_REMOVED lines=13> */
.L_x_442:
[----:B------:R-:W-:Y:S05]  /*31ab0*/  BSYNC B1 ;  /* 0x0000000000017941 */ /* 0x000fea0003800000 */
.L_x_441:
        /* <DEDUP_REMOVED lines=13> */
.L_x_444:
[----:B------:R-:W-:Y:S05]  /*31b90*/  BSYNC B1 ;  /* 0x0000000000017941 */ /* 0x000fea0003800000 */
.L_x_443:
        /* <DEDUP_REMOVED lines=13> */
.L_x_446:
[----:B------:R-:W-:Y:S05]  /*31c70*/  BSYNC B1 ;  /* 0x0000000000017941 */ /* 0x000fea0003800000 */
.L_x_445:
        /* <DEDUP_REMOVED lines=13> */
.L_x_448:
[----:B------:R-:W-:Y:S05]  /*31d50*/  BSYNC B1 ;  /* 0x0000000000017941 */ /* 0x000fea0003800000 */
.L_x_447:
        /* <DEDUP_REMOVED lines=13> */
.L_x_450:
[----:B------:R-:W-:Y:S05]  /*31e30*/  BSYNC B1 ;  /* 0x0000000000017941 */ /* 0x000fea0003800000 */
.L_x_449:
        /* <DEDUP_REMOVED lines=13> */
.L_x_452:
[----:B------:R-:W-:Y:S05]  /*31f10*/  BSYNC B1 ;  /* 0x0000000000017941 */ /* 0x000fea0003800000 */
.L_x_451:
        /* <DEDUP_REMOVED lines=13> */
.L_x_454:
[----:B------:R-:W-:Y:S05]  /*31ff0*/  BSYNC B1 ;  /* 0x0000000000017941 */ /* 0x000fea0003800000 */
.L_x_453:
        /* <DEDUP_REMOVED lines=13> */
.L_x_456:
[----:B------:R-:W-:Y:S05]  /*320d0*/  BSYNC B1 ;  /* 0x0000000000017941 */ /* 0x000fea0003800000 */
.L_x_455:
        /* <DEDUP_REMOVED lines=13> */
.L_x_458:
[----:B------:R-:W-:Y:S05]  /*321b0*/  BSYNC B1 ;  /* 0x0000000000017941 */ /* 0x000fea0003800000 */
.L_x_457:
        /* <DEDUP_REMOVED lines=13> */
.L_x_460:
[----:B------:R-:W-:Y:S05]  /*32290*/  BSYNC B1 ;  /* 0x0000000000017941 */ /* 0x000fea0003800000 */
.L_x_459:
        /* <DEDUP_REMOVED lines=13> */
.L_x_462:
[----:B------:R-:W-:Y:S05]  /*32370*/  BSYNC B1 ;  /* 0x0000000000017941 */ /* 0x000fea0003800000 */
.L_x_461:
        /* <DEDUP_REMOVED lines=13> */
.L_x_464:
[----:B------:R-:W-:Y:S05]  /*32450*/  BSYNC B1 ;  /* 0x0000000000017941 */ /* 0x000fea0003800000 */
.L_x_463:
        /* <DEDUP_REMOVED lines=13> */
.L_x_466:
[----:B------:R-:W-:Y:S05]  /*32530*/  BSYNC B1 ;  /* 0x0000000000017941 */ /* 0x000fea0003800000 */
.L_x_465:
        /* <DEDUP_REMOVED lines=13> */
.L_x_468:
[----:B------:R-:W-:Y:S05]  /*32610*/  BSYNC B1 ;  /* 0x0000000000017941 */ /* 0x000fea0003800000 */
.L_x_467:
        /* <DEDUP_REMOVED lines=13> */
.L_x_470:
[----:B------:R-:W-:Y:S05]  /*326f0*/  BSYNC B1 ;  /* 0x0000000000017941 */ /* 0x000fea0003800000 */
.L_x_469:
        /* <DEDUP_REMOVED lines=13> */
.L_x_472:
[----:B------:R-:W-:Y:S05]  /*327d0*/  BSYNC B1 ;  /* 0x0000000000017941 */ /* 0x000fea0003800000 */
.L_x_471:
        /* <DEDUP_REMOVED lines=13> */
.L_x_474:
[----:B------:R-:W-:Y:S05]  /*328b0*/  BSYNC B1 ;  /* 0x0000000000017941 */ /* 0x000fea0003800000 */
.L_x_473:
        /* <DEDUP_REMOVED lines=13> */
.L_x_476:
[----:B------:R-:W-:Y:S05]  /*32990*/  BSYNC B1 ;  /* 0x0000000000017941 */ /* 0x000fea0003800000 */
.L_x_475:
        /* <DEDUP_REMOVED lines=13> */
.L_x_478:
[----:B------:R-:W-:Y:S05]  /*32a70*/  BSYNC B1 ;  /* 0x0000000000017941 */ /* 0x000fea0003800000 */
.L_x_477:
        /* <DEDUP_REMOVED lines=13> */
.L_x_480:
[----:B------:R-:W-:Y:S05]  /*32b50*/  BSYNC B1 ;  /* 0x0000000000017941 */ /* 0x000fea0003800000 */
.L_x_479:
        /* <DEDUP_REMOVED lines=13> */
.L_x_482:
[----:B------:R-:W-:Y:S05]  /*32c30*/  BSYNC B1 ;  /* 0x0000000000017941 */ /* 0x000fea0003800000 */
.L_x_481:
        /* <DEDUP_REMOVED lines=13> */
.L_x_484:
[----:B------:R-:W-:Y:S05]  /*32d10*/  BSYNC B1 ;  /* 0x0000000000017941 */ /* 0x000fea0003800000 */
.L_x_483:
        /* <DEDUP_REMOVED lines=13> */
.L_x_486:
[----:B------:R-:W-:Y:S05]  /*32df0*/  BSYNC B1 ;  /* 0x0000000000017941 */ /* 0x000fea0003800000 */
.L_x_485:
        /* <DEDUP_REMOVED lines=13> */
.L_x_488:
[----:B------:R-:W-:Y:S05]  /*32ed0*/  BSYNC B1 ;  /* 0x0000000000017941 */ /* 0x000fea0003800000 */
.L_x_487:
        /* <DEDUP_REMOVED lines=13> */
.L_x_490:
[----:B------:R-:W-:Y:S05]  /*32fb0*/  BSYNC B1 ;  /* 0x0000000000017941 */ /* 0x000fea0003800000 */
.L_x_489:
        /* <DEDUP_REMOVED lines=13> */
.L_x_492:
[----:B------:R-:W-:Y:S05]  /*33090*/  BSYNC B1 ;  /* 0x0000000000017941 */ /* 0x000fea0003800000 */
.L_x_491:
        /* <DEDUP_REMOVED lines=13> */
.L_x_494:
[----:B------:R-:W-:Y:S05]  /*33170*/  BSYNC B1 ;  /* 0x0000000000017941 */ /* 0x000fea0003800000 */
.L_x_493:
        /* <DEDUP_REMOVED lines=13> */
.L_x_496:
[----:B------:R-:W-:Y:S05]  /*33250*/  BSYNC B1 ;  /* 0x0000000000017941 */ /* 0x000fea0003800000 */
.L_x_495:
        /* <DEDUP_REMOVED lines=13> */
.L_x_498:
[----:B------:R-:W-:Y:S05]  /*33330*/  BSYNC B1 ;  /* 0x0000000000017941 */ /* 0x000fea0003800000 */
.L_x_497:
        /* <DEDUP_REMOVED lines=13> */
.L_x_500:
[----:B------:R-:W-:Y:S05]  /*33410*/  BSYNC B1 ;  /* 0x0000000000017941 */ /* 0x000fea0003800000 */
.L_x_499:
        /* <DEDUP_REMOVED lines=13> */
.L_x_502:
[----:B------:R-:W-:Y:S05]  /*334f0*/  BSYNC B1 ;  /* 0x0000000000017941 */ /* 0x000fea0003800000 */
.L_x_501:
        /* <DEDUP_REMOVED lines=13> */
.L_x_504:
[----:B------:R-:W-:Y:S05]  /*335d0*/  BSYNC B1 ;  /* 0x0000000000017941 */ /* 0x000fea0003800000 */
.L_x_503:
        /* <DEDUP_REMOVED lines=13> */
.L_x_506:
[----:B------:R-:W-:Y:S05]  /*336b0*/  BSYNC B1 ;  /* 0x0000000000017941 */ /* 0x000fea0003800000 */
.L_x_505:
        /* <DEDUP_REMOVED lines=13> */
.L_x_508:
[----:B------:R-:W-:Y:S05]  /*33790*/  BSYNC B1 ;  /* 0x0000000000017941 */ /* 0x000fea0003800000 */
.L_x_507:
        /* <DEDUP_REMOVED lines=13> */
.L_x_510:
[----:B------:R-:W-:Y:S05]  /*33870*/  BSYNC B1 ;  /* 0x0000000000017941 */ /* 0x000fea0003800000 */
.L_x_509:
        /* <DEDUP_REMOVED lines=13> */
.L_x_512:
[----:B------:R-:W-:Y:S05]  /*33950*/  BSYNC B1 ;  /* 0x0000000000017941 */ /* 0x000fea0003800000 */
.L_x_511:
        /* <DEDUP_REMOVED lines=13> */
.L_x_514:
[----:B------:R-:W-:Y:S05]  /*33a30*/  BSYNC B1 ;  /* 0x0000000000017941 */ /* 0x000fea0003800000 */
.L_x_513:
        /* <DEDUP_REMOVED lines=13> */
.L_x_516:
[----:B------:R-:W-:Y:S05]  /*33b10*/  BSYNC B1 ;  /* 0x0000000000017941 */ /* 0x000fea0003800000 */
.L_x_515:
        /* <DEDUP_REMOVED lines=13> */
.L_x_518:
[----:B------:R-:W-:Y:S05]  /*33bf0*/  BSYNC B1 ;  /* 0x0000000000017941 */ /* 0x000fea0003800000 */
.L_x_517:
        /* <DEDUP_REMOVED lines=13> */
.L_x_520:
[----:B------:R-:W-:Y:S05]  /*33cd0*/  BSYNC B1 ;  /* 0x0000000000017941 */ /* 0x000fea0003800000 */
.L_x_519:
        /* <DEDUP_REMOVED lines=13> */
.L_x_522:
[----:B------:R-:W-:Y:S05]  /*33db0*/  BSYNC B1 ;  /* 0x0000000000017941 */ /* 0x000fea0003800000 */
.L_x_521:
        /* <DEDUP_REMOVED lines=13> */
.L_x_524:
[----:B------:R-:W-:Y:S05]  /*33e90*/  BSYNC B1 ;  /* 0x0000000000017941 */ /* 0x000fea0003800000 */
.L_x_523:
        /* <DEDUP_REMOVED lines=13> */
.L_x_526:
[----:B------:R-:W-:Y:S05]  /*33f70*/  BSYNC B1 ;  /* 0x0000000000017941 */ /* 0x000fea0003800000 */
.L_x_525:
        /* <DEDUP_REMOVED lines=13> */
.L_x_528:
[----:B------:R-:W-:Y:S05]  /*34050*/  BSYNC B1 ;  /* 0x0000000000017941 */ /* 0x000fea0003800000 */
.L_x_527:
        /* <DEDUP_REMOVED lines=13> */
.L_x_530:
[----:B------:R-:W-:Y:S05]  /*34130*/  BSYNC B1 ;  /* 0x0000000000017941 */ /* 0x000fea0003800000 */
.L_x_529:
        /* <DEDUP_REMOVED lines=13> */
.L_x_532:
[----:B------:R-:W-:Y:S05]  /*34210*/  BSYNC B1 ;  /* 0x0000000000017941 */ /* 0x000fea0003800000 */
.L_x_531:
        /* <DEDUP_REMOVED lines=13> */
.L_x_534:
[----:B------:R-:W-:Y:S05]  /*342f0*/  BSYNC B1 ;  /* 0x0000000000017941 */ /* 0x000fea0003800000 */
.L_x_533:
        /* <DEDUP_REMOVED lines=13> */
.L_x_536:
[----:B------:R-:W-:Y:S05]  /*343d0*/  BSYNC B1 ;  /* 0x0000000000017941 */ /* 0x000fea0003800000 */
.L_x_535:
        /* <DEDUP_REMOVED lines=13> */
.L_x_538:
[----:B------:R-:W-:Y:S05]  /*344b0*/  BSYNC B1 ;  /* 0x0000000000017941 */ /* 0x000fea0003800000 */
.L_x_537:
        /* <DEDUP_REMOVED lines=13> */
.L_x_540:
[----:B------:R-:W-:Y:S05]  /*34590*/  BSYNC B1 ;  /* 0x0000000000017941 */ /* 0x000fea0003800000 */
.L_x_539:
        /* <DEDUP_REMOVED lines=13> */
.L_x_542:
[----:B------:R-:W-:Y:S05]  /*34670*/  BSYNC B1 ;  /* 0x0000000000017941 */ /* 0x000fea0003800000 */
.L_x_541:
        /* <DEDUP_REMOVED lines=13> */
.L_x_544:
[----:B------:R-:W-:Y:S05]  /*34750*/  BSYNC B1 ;  /* 0x0000000000017941 */ /* 0x000fea0003800000 */
.L_x_543:
        /* <DEDUP_REMOVED lines=13> */
.L_x_546:
[----:B------:R-:W-:Y:S05]  /*34830*/  BSYNC B1 ;  /* 0x0000000000017941 */ /* 0x000fea0003800000 */
.L_x_545:
        /* <DEDUP_REMOVED lines=13> */
.L_x_548:
[----:B------:R-:W-:Y:S05]  /*34910*/  BSYNC B1 ;  /* 0x0000000000017941 */ /* 0x000fea0003800000 */
.L_x_547:
        /* <DEDUP_REMOVED lines=13> */
.L_x_550:
[----:B------:R-:W-:Y:S05]  /*349f0*/  BSYNC B1 ;  /* 0x0000000000017941 */ /* 0x000fea0003800000 */
.L_x_549:
        /* <DEDUP_REMOVED lines=13> */
.L_x_552:
[----:B------:R-:W-:Y:S05]  /*34ad0*/  BSYNC B1 ;  /* 0x0000000000017941 */ /* 0x000fea0003800000 */
.L_x_551:
        /* <DEDUP_REMOVED lines=13> */
.L_x_554:
[----:B------:R-:W-:Y:S05]  /*34bb0*/  BSYNC B1 ;  /* 0x0000000000017941 */ /* 0x000fea0003800000 */
.L_x_553:
        /* <DEDUP_REMOVED lines=13> */
.L_x_556:
[----:B------:R-:W-:Y:S05]  /*34c90*/  BSYNC B1 ;  /* 0x0000000000017941 */ /* 0x000fea0003800000 */
.L_x_555:
        /* <DEDUP_REMOVED lines=13> */
.L_x_558:
[----:B------:R-:W-:Y:S05]  /*34d70*/  BSYNC B1 ;  /* 0x0000000000017941 */ /* 0x000fea0003800000 */
.L_x_557:
        /* <DEDUP_REMOVED lines=13> */
.L_x_560:
[----:B------:R-:W-:Y:S05]  /*34e50*/  BSYNC B1 ;  /* 0x0000000000017941 */ /* 0x000fea0003800000 */
.L_x_559:
        /* <DEDUP_REMOVED lines=13> */
.L_x_562:
[----:B------:R-:W-:Y:S05]  /*34f30*/  BSYNC B1 ;  /* 0x0000000000017941 */ /* 0x000fea0003800000 */
.L_x_561:
        /* <DEDUP_REMOVED lines=13> */
.L_x_564:
[----:B------:R-:W-:Y:S05]  /*35010*/  BSYNC B1 ;  /* 0x0000000000017941 */ /* 0x000fea0003800000 */
.L_x_563:
        /* <DEDUP_REMOVED lines=13> */
.L_x_566:
[----:B------:R-:W-:Y:S05]  /*350f0*/  BSYNC B1 ;  /* 0x0000000000017941 */ /* 0x000fea0003800000 */
.L_x_565:
        /* <DEDUP_REMOVED lines=13> */
.L_x_568:
[----:B------:R-:W-:Y:S05]  /*351d0*/  BSYNC B1 ;  /* 0x0000000000017941 */ /* 0x000fea0003800000 */
.L_x_567:
        /* <DEDUP_REMOVED lines=13> */
.L_x_570:
[----:B------:R-:W-:Y:S05]  /*352b0*/  BSYNC B1 ;  /* 0x0000000000017941 */ /* 0x000fea0003800000 */
.L_x_569:
        /* <DEDUP_REMOVED lines=13> */
.L_x_572:
[----:B------:R-:W-:Y:S05]  /*35390*/  BSYNC B1 ;  /* 0x0000000000017941 */ /* 0x000fea0003800000 */
.L_x_571:
        /* <DEDUP_REMOVED lines=13> */
.L_x_574:
[----:B------:R-:W-:Y:S05]  /*35470*/  BSYNC B1 ;  /* 0x0000000000017941 */ /* 0x000fea0003800000 */
.L_x_573:
        /* <DEDUP_REMOVED lines=13> */
.L_x_576:
[----:B------:R-:W-:Y:S05]  /*35550*/  BSYNC B1 ;  /* 0x0000000000017941 */ /* 0x000fea0003800000 */
.L_x_575:
        /* <DEDUP_REMOVED lines=13> */
.L_x_578:
[----:B------:R-:W-:Y:S05]  /*35630*/  BSYNC B1 ;  /* 0x0000000000017941 */ /* 0x000fea0003800000 */
.L_x_577:
        /* <DEDUP_REMOVED lines=13> */
.L_x_580:
[----:B------:R-:W-:Y:S05]  /*35710*/  BSYNC B1 ;  /* 0x0000000000017941 */ /* 0x000fea0003800000 */
.L_x_579:
        /* <DEDUP_REMOVED lines=13> */
.L_x_582:
[----:B------:R-:W-:Y:S05]  /*357f0*/  BSYNC B1 ;  /* 0x0000000000017941 */ /* 0x000fea0003800000 */
.L_x_581:
        /* <DEDUP_REMOVED lines=13> */
.L_x_584:
[----:B------:R-:W-:Y:S05]  /*358d0*/  BSYNC B1 ;  /* 0x0000000000017941 */ /* 0x000fea0003800000 */
.L_x_583:
        /* <DEDUP_REMOVED lines=13> */
.L_x_586:
[----:B------:R-:W-:Y:S05]  /*359b0*/  BSYNC B1 ;  /* 0x0000000000017941 */ /* 0x000fea0003800000 */
.L_x_585:
        /* <DEDUP_REMOVED lines=13> */
.L_x_588:
[----:B------:R-:W-:Y:S05]  /*35a90*/  BSYNC B1 ;  /* 0x0000000000017941 */ /* 0x000fea0003800000 */
.L_x_587:
        /* <DEDUP_REMOVED lines=13> */
.L_x_590:
[----:B------:R-:W-:Y:S05]  /*35b70*/  BSYNC B1 ;  /* 0x0000000000017941 */ /* 0x000fea0003800000 */
.L_x_589:
        /* <DEDUP_REMOVED lines=13> */
.L_x_592:
[----:B------:R-:W-:Y:S05]  /*35c50*/  BSYNC B1 ;  /* 0x0000000000017941 */ /* 0x000fea0003800000 */
.L_x_591:
        /* <DEDUP_REMOVED lines=13> */
.L_x_594:
[----:B------:R-:W-:Y:S05]  /*35d30*/  BSYNC B1 ;  /* 0x0000000000017941 */ /* 0x000fea0003800000 */
.L_x_593:
        /* <DEDUP_REMOVED lines=13> */
.L_x_596:
[----:B------:R-:W-:Y:S05]  /*35e10*/  BSYNC B1 ;  /* 0x0000000000017941 */ /* 0x000fea0003800000 */
.L_x_595:
        /* <DEDUP_REMOVED lines=13> */
.L_x_598:
[----:B------:R-:W-:Y:S05]  /*35ef0*/  BSYNC B1 ;  /* 0x0000000000017941 */ /* 0x000fea0003800000 */
.L_x_597:
        /* <DEDUP_REMOVED lines=13> */
.L_x_600:
[----:B------:R-:W-:Y:S05]  /*35fd0*/  BSYNC B1 ;  /* 0x0000000000017941 */ /* 0x000fea0003800000 */
.L_x_599:
        /* <DEDUP_REMOVED lines=13> */
.L_x_602:
[----:B------:R-:W-:Y:S05]  /*360b0*/  BSYNC B1 ;  /* 0x0000000000017941 */ /* 0x000fea0003800000 */
.L_x_601:
        /* <DEDUP_REMOVED lines=13> */
.L_x_604:
[----:B------:R-:W-:Y:S05]  /*36190*/  BSYNC B1 ;  /* 0x0000000000017941 */ /* 0x000fea0003800000 */
.L_x_603:
        /* <DEDUP_REMOVED lines=13> */
.L_x_606:
[----:B------:R-:W-:Y:S05]  /*36270*/  BSYNC B1 ;  /* 0x0000000000017941 */ /* 0x000fea0003800000 */
.L_x_605:
        /* <DEDUP_REMOVED lines=13> */
.L_x_608:
[----:B------:R-:W-:Y:S05]  /*36350*/  BSYNC B1 ;  /* 0x0000000000017941 */ /* 0x000fea0003800000 */
.L_x_607:
        /* <DEDUP_REMOVED lines=13> */
.L_x_610:
[----:B------:R-:W-:Y:S05]  /*36430*/  BSYNC B1 ;  /* 0x0000000000017941 */ /* 0x000fea0003800000 */
.L_x_609:
        /* <DEDUP_REMOVED lines=13> */
.L_x_612:
[----:B------:R-:W-:Y:S05]  /*36510*/  BSYNC B1 ;  /* 0x0000000000017941 */ /* 0x000fea0003800000 */
.L_x_611:
        /* <DEDUP_REMOVED lines=13> */
.L_x_614:
[----:B------:R-:W-:Y:S05]  /*365f0*/  BSYNC B1 ;  /* 0x0000000000017941 */ /* 0x000fea0003800000 */
.L_x_613:
        /* <DEDUP_REMOVED lines=13> */
.L_x_616:
[----:B------:R-:W-:Y:S05]  /*366d0*/  BSYNC B1 ;  /* 0x0000000000017941 */ /* 0x000fea0003800000 */
.L_x_615:
        /* <DEDUP_REMOVED lines=13> */
.L_x_618:
[----:B------:R-:W-:Y:S05]  /*367b0*/  BSYNC B1 ;  /* 0x0000000000017941 */ /* 0x000fea0003800000 */
.L_x_617:
        /* <DEDUP_REMOVED lines=13> */
.L_x_620:
[----:B------:R-:W-:Y:S05]  /*36890*/  BSYNC B1 ;  /* 0x0000000000017941 */ /* 0x000fea0003800000 */
.L_x_619:
        /* <DEDUP_REMOVED lines=13> */
.L_x_622:
[----:B------:R-:W-:Y:S05]  /*36970*/  BSYNC B1 ;  /* 0x0000000000017941 */ /* 0x000fea0003800000 */
.L_x_621:
        /* <DEDUP_REMOVED lines=13> */
.L_x_624:
[----:B------:R-:W-:Y:S05]  /*36a50*/  BSYNC B1 ;  /* 0x0000000000017941 */ /* 0x000fea0003800000 */
.L_x_623:
        /* <DEDUP_REMOVED lines=13> */
.L_x_626:
[----:B------:R-:W-:Y:S05]  /*36b30*/  BSYNC B1 ;  /* 0x0000000000017941 */ /* 0x000fea0003800000 */
.L_x_625:
        /* <DEDUP_REMOVED lines=13> */
.L_x_628:
[----:B------:R-:W-:Y:S05]  /*36c10*/  BSYNC B1 ;  /* 0x0000000000017941 */ /* 0x000fea0003800000 */
.L_x_627:
        /* <DEDUP_REMOVED lines=13> */
.L_x_630:
[----:B------:R-:W-:Y:S05]  /*36cf0*/  BSYNC B1 ;  /* 0x0000000000017941 */ /* 0x000fea0003800000 */
.L_x_629:
        /* <DEDUP_REMOVED lines=13> */
.L_x_632:
[----:B------:R-:W-:Y:S05]  /*36dd0*/  BSYNC B1 ;  /* 0x0000000000017941 */ /* 0x000fea0003800000 */
.L_x_631:
        /* <DEDUP_REMOVED lines=13> */
.L_x_634:
[----:B------:R-:W-:Y:S05]  /*36eb0*/  BSYNC B1 ;  /* 0x0000000000017941 */ /* 0x000fea0003800000 */
.L_x_633:
        /* <DEDUP_REMOVED lines=13> */
.L_x_636:
[----:B------:R-:W-:Y:S05]  /*36f90*/  BSYNC B1 ;  /* 0x0000000000017941 */ /* 0x000fea0003800000 */
.L_x_635:
        /* <DEDUP_REMOVED lines=13> */
.L_x_638:
[----:B------:R-:W-:Y:S05]  /*37070*/  BSYNC B1 ;  /* 0x0000000000017941 */ /* 0x000fea0003800000 */
.L_x_637:
        /* <DEDUP_REMOVED lines=13> */
.L_x_640:
[----:B------:R-:W-:Y:S05]  /*37150*/  BSYNC B1 ;  /* 0x0000000000017941 */ /* 0x000fea0003800000 */
.L_x_639:
        /* <DEDUP_REMOVED lines=13> */
.L_x_642:
[----:B------:R-:W-:Y:S05]  /*37230*/  BSYNC B1 ;  /* 0x0000000000017941 */ /* 0x000fea0003800000 */
.L_x_641:
        /* <DEDUP_REMOVED lines=13> */
.L_x_644:
[----:B------:R-:W-:Y:S05]  /*37310*/  BSYNC B1 ;  /* 0x0000000000017941 */ /* 0x000fea0003800000 */
.L_x_643:
        /* <DEDUP_REMOVED lines=13> */
.L_x_646:
[----:B------:R-:W-:Y:S05]  /*373f0*/  BSYNC B1 ;  /* 0x0000000000017941 */ /* 0x000fea0003800000 */
.L_x_645:
        /* <DEDUP_REMOVED lines=13> */
.L_x_648:
[----:B------:R-:W-:Y:S05]  /*374d0*/  BSYNC B1 ;  /* 0x0000000000017941 */ /* 0x000fea0003800000 */
.L_x_647:
        /* <DEDUP_REMOVED lines=13> */
.L_x_650:
[----:B------:R-:W-:Y:S05]  /*375b0*/  BSYNC B1 ;  /* 0x0000000000017941 */ /* 0x000fea0003800000 */
.L_x_649:
        /* <DEDUP_REMOVED lines=13> */
.L_x_652:
[----:B------:R-:W-:Y:S05]  /*37690*/  BSYNC B1 ;  /* 0x0000000000017941 */ /* 0x000fea0003800000 */
.L_x_651:
        /* <DEDUP_REMOVED lines=13> */
.L_x_654:
[----:B------:R-:W-:Y:S05]  /*37770*/  BSYNC B1 ;  /* 0x0000000000017941 */ /* 0x000fea0003800000 */
.L_x_653:
        /* <DEDUP_REMOVED lines=13> */
.L_x_656:
[----:B------:R-:W-:Y:S05]  /*37850*/  BSYNC B1 ;  /* 0x0000000000017941 */ /* 0x000fea0003800000 */
.L_x_655:
        /* <DEDUP_REMOVED lines=13> */
.L_x_658:
[----:B------:R-:W-:Y:S05]  /*37930*/  BSYNC B1 ;  /* 0x0000000000017941 */ /* 0x000fea0003800000 */
.L_x_657:
        /* <DEDUP_REMOVED lines=13> */
.L_x_660:
[----:B------:R-:W-:Y:S05]  /*37a10*/  BSYNC B1 ;  /* 0x0000000000017941 */ /* 0x000fea0003800000 */
.L_x_659:
        /* <DEDUP_REMOVED lines=13> */
.L_x_662:
[----:B------:R-:W-:Y:S05]  /*37af0*/  BSYNC B1 ;  /* 0x0000000000017941 */ /* 0x000fea0003800000 */
.L_x_661:
        /* <DEDUP_REMOVED lines=13> */
.L_x_664:
[----:B------:R-:W-:Y:S05]  /*37bd0*/  BSYNC B1 ;  /* 0x0000000000017941 */ /* 0x000fea0003800000 */
.L_x_663:
        /* <DEDUP_REMOVED lines=13> */
.L_x_666:
[----:B------:R-:W-:Y:S05]  /*37cb0*/  BSYNC B1 ;  /* 0x0000000000017941 */ /* 0x000fea0003800000 */
.L_x_665:
        /* <DEDUP_REMOVED lines=13> */
.L_x_668:
[----:B------:R-:W-:Y:S05]  /*37d90*/  BSYNC B1 ;  /* 0x0000000000017941 */ /* 0x000fea0003800000 */
.L_x_667:
        /* <DEDUP_REMOVED lines=13> */
.L_x_670:
[----:B------:R-:W-:Y:S05]  /*37e70*/  BSYNC B1 ;  /* 0x0000000000017941 */ /* 0x000fea0003800000 */
.L_x_669:
        /* <DEDUP_REMOVED lines=13> */
.L_x_672:
[----:B------:R-:W-:Y:S05]  /*37f50*/  BSYNC B1 ;  /* 0x0000000000017941 */ /* 0x000fea0003800000 */
.L_x_671:
        /* <DEDUP_REMOVED lines=13> */
.L_x_674:
[----:B------:R-:W-:Y:S05]  /*38030*/  BSYNC B1 ;  /* 0x0000000000017941 */ /* 0x000fea0003800000 */
.L_x_673:
        /* <DEDUP_REMOVED lines=13> */
.L_x_676:
[----:B------:R-:W-:Y:S05]  /*38110*/  BSYNC B1 ;  /* 0x0000000000017941 */ /* 0x000fea0003800000 */
.L_x_675:
        /* <DEDUP_REMOVED lines=13> */
.L_x_678:
[----:B------:R-:W-:Y:S05]  /*381f0*/  BSYNC B1 ;  /* 0x0000000000017941 */ /* 0x000fea0003800000 */
.L_x_677:
        /* <DEDUP_REMOVED lines=13> */
.L_x_680:
[----:B------:R-:W-:Y:S05]  /*382d0*/  BSYNC B1 ;  /* 0x0000000000017941 */ /* 0x000fea0003800000 */
.L_x_679:
        /* <DEDUP_REMOVED lines=13> */
.L_x_682:
[----:B------:R-:W-:Y:S05]  /*383b0*/  BSYNC B1 ;  /* 0x0000000000017941 */ /* 0x000fea0003800000 */
.L_x_681:
        /* <DEDUP_REMOVED lines=13> */
.L_x_684:
[----:B------:R-:W-:Y:S05]  /*38490*/  BSYNC B1 ;  /* 0x0000000000017941 */ /* 0x000fea0003800000 */
.L_x_683:
        /* <DEDUP_REMOVED lines=13> */
.L_x_686:
[----:B------:R-:W-:Y:S05]  /*38570*/  BSYNC B1 ;  /* 0x0000000000017941 */ /* 0x000fea0003800000 */
.L_x_685:
        /* <DEDUP_REMOVED lines=13> */
.L_x_688:
[----:B------:R-:W-:Y:S05]  /*38650*/  BSYNC B1 ;  /* 0x0000000000017941 */ /* 0x000fea0003800000 */
.L_x_687:
        /* <DEDUP_REMOVED lines=13> */
.L_x_690:
[----:B------:R-:W-:Y:S05]  /*38730*/  BSYNC B1 ;  /* 0x0000000000017941 */ /* 0x000fea0003800000 */
.L_x_689:
        /* <DEDUP_REMOVED lines=13> */
.L_x_692:
[----:B------:R-:W-:Y:S05]  /*38810*/  BSYNC B1 ;  /* 0x0000000000017941 */ /* 0x000fea0003800000 */
.L_x_691:
        /* <DEDUP_REMOVED lines=13> */
.L_x_694:
[----:B------:R-:W-:Y:S05]  /*388f0*/  BSYNC B1 ;  /* 0x0000000000017941 */ /* 0x000fea0003800000 */
.L_x_693:
        /* <DEDUP_REMOVED lines=13> */
.L_x_696:
[----:B------:R-:W-:Y:S05]  /*389d0*/  BSYNC B1 ;  /* 0x0000000000017941 */ /* 0x000fea0003800000 */
.L_x_695:
        /* <DEDUP_REMOVED lines=13> */
.L_x_698:
[----:B------:R-:W-:Y:S05]  /*38ab0*/  BSYNC B1 ;  /* 0x0000000000017941 */ /* 0x000fea0003800000 */
.L_x_697:
        /* <DEDUP_REMOVED lines=13> */
.L_x_700:
[----:B------:R-:W-:Y:S05]  /*38b90*/  BSYNC B1 ;  /* 0x0000000000017941 */ /* 0x000fea0003800000 */
.L_x_699:
        /* <DEDUP_REMOVED lines=13> */
.L_x_702:
[----:B------:R-:W-:Y:S05]  /*38c70*/  BSYNC B1 ;  /* 0x0000000000017941 */ /* 0x000fea0003800000 */
.L_x_701:
        /* <DEDUP_REMOVED lines=13> */
.L_x_704:
[----:B------:R-:W-:Y:S05]  /*38d50*/  BSYNC B1 ;  /* 0x0000000000017941 */ /* 0x000fea0003800000 */
.L_x_703:
        /* <DEDUP_REMOVED lines=13> */
.L_x_706:
[----:B------:R-:W-:Y:S05]  /*38e30*/  BSYNC B1 ;  /* 0x0000000000017941 */ /* 0x000fea0003800000 */
.L_x_705:
        /* <DEDUP_REMOVED lines=13> */
.L_x_708:
[----:B------:R-:W-:Y:S05]  /*38f10*/  BSYNC B1 ;  /* 0x0000000000017941 */ /* 0x000fea0003800000 */
.L_x_707:
        /* <DEDUP_REMOVED lines=13> */
.L_x_710:
[----:B------:R-:W-:Y:S05]  /*38ff0*/  BSYNC B1 ;  /* 0x0000000000017941 */ /* 0x000fea0003800000 */
.L_x_709:
        /* <DEDUP_REMOVED lines=13> */
.L_x_712:
[----:B------:R-:W-:Y:S05]  /*390d0*/  BSYNC B1 ;  /* 0x0000000000017941 */ /* 0x000fea0003800000 */
.L_x_711:
        /* <DEDUP_REMOVED lines=13> */
.L_x_714:
[----:B------:R-:W-:Y:S05]  /*391b0*/  BSYNC B1 ;  /* 0x0000000000017941 */ /* 0x000fea0003800000 */
.L_x_713:
        /* <DEDUP_REMOVED lines=13> */
.L_x_716:
[----:B------:R-:W-:Y:S05]  /*39290*/  BSYNC B1 ;  /* 0x0000000000017941 */ /* 0x000fea0003800000 */
.L_x_715:
        /* <DEDUP_REMOVED lines=13> */
.L_x_718:
[----:B------:R-:W-:Y:S05]  /*39370*/  BSYNC B1 ;  /* 0x0000000000017941 */ /* 0x000fea0003800000 */
.L_x_717:
        /* <DEDUP_REMOVED lines=13> */
.L_x_720:
[----:B------:R-:W-:Y:S05]  /*39450*/  BSYNC B1 ;  /* 0x0000000000017941 */ /* 0x000fea0003800000 */
.L_x_719:
        /* <DEDUP_REMOVED lines=13> */
.L_x_722:
[----:B------:R-:W-:Y:S05]  /*39530*/  BSYNC B1 ;  /* 0x0000000000017941 */ /* 0x000fea0003800000 */
.L_x_721:
        /* <DEDUP_REMOVED lines=13> */
.L_x_724:
[----:B------:R-:W-:Y:S05]  /*39610*/  BSYNC B1 ;  /* 0x0000000000017941 */ /* 0x000fea0003800000 */
.L_x_723:
        /* <DEDUP_REMOVED lines=13> */
.L_x_726:
[----:B------:R-:W-:Y:S05]  /*396f0*/  BSYNC B1 ;  /* 0x0000000000017941 */ /* 0x000fea0003800000 */
.L_x_725:
        /* <DEDUP_REMOVED lines=13> */
.L_x_728:
[----:B------:R-:W-:Y:S05]  /*397d0*/  BSYNC B1 ;  /* 0x0000000000017941 */ /* 0x000fea0003800000 */
.L_x_727:
        /* <DEDUP_REMOVED lines=13> */
.L_x_730:
[----:B------:R-:W-:Y:S05]  /*398b0*/  BSYNC B1 ;  /* 0x0000000000017941 */ /* 0x000fea0003800000 */
.L_x_729:
        /* <DEDUP_REMOVED lines=13> */
.L_x_732:
[----:B------:R-:W-:Y:S05]  /*39990*/  BSYNC B1 ;  /* 0x0000000000017941 */ /* 0x000fea0003800000 */
.L_x_731:
        /* <DEDUP_REMOVED lines=13> */
.L_x_734:
[----:B------:R-:W-:Y:S05]  /*39a70*/  BSYNC B1 ;  /* 0x0000000000017941 */ /* 0x000fea0003800000 */
.L_x_733:
        /* <DEDUP_REMOVED lines=13> */
.L_x_736:
[----:B------:R-:W-:Y:S05]  /*39b50*/  BSYNC B1 ;  /* 0x0000000000017941 */ /* 0x000fea0003800000 */
.L_x_735:
        /* <DEDUP_REMOVED lines=13> */
.L_x_738:
[----:B------:R-:W-:Y:S05]  /*39c30*/  BSYNC B1 ;  /* 0x0000000000017941 */ /* 0x000fea0003800000 */
.L_x_737:
        /* <DEDUP_REMOVED lines=13> */
.L_x_740:
[----:B------:R-:W-:Y:S05]  /*39d10*/  BSYNC B1 ;  /* 0x0000000000017941 */ /* 0x000fea0003800000 */
.L_x_739:
        /* <DEDUP_REMOVED lines=13> */
.L_x_742:
[----:B------:R-:W-:Y:S05]  /*39df0*/  BSYNC B1 ;  /* 0x0000000000017941 */ /* 0x000fea0003800000 */
.L_x_741:
        /* <DEDUP_REMOVED lines=13> */
.L_x_744:
[----:B------:R-:W-:Y:S05]  /*39ed0*/  BSYNC B1 ;  /* 0x0000000000017941 */ /* 0x000fea0003800000 */
.L_x_743:
        /* <DEDUP_REMOVED lines=13> */
.L_x_746:
[----:B------:R-:W-:Y:S05]  /*39fb0*/  BSYNC B1 ;  /* 0x0000000000017941 */ /* 0x000fea0003800000 */
.L_x_745:
        /* <DEDUP_REMOVED lines=13> */
.L_x_748:
[----:B------:R-:W-:Y:S05]  /*3a090*/  BSYNC B1 ;  /* 0x0000000000017941 */ /* 0x000fea0003800000 */
.L_x_747:
        /* <DEDUP_REMOVED lines=13> */
.L_x_750:
[----:B------:R-:W-:Y:S05]  /*3a170*/  BSYNC B1 ;  /* 0x0000000000017941 */ /* 0x000fea0003800000 */
.L_x_749:
        /* <DEDUP_REMOVED lines=13> */
.L_x_752:
[----:B------:R-:W-:Y:S05]  /*3a250*/  BSYNC B1 ;  /* 0x0000000000017941 */ /* 0x000fea0003800000 */
.L_x_751:
        /* <DEDUP_REMOVED lines=13> */
.L_x_754:
[----:B------:R-:W-:Y:S05]  /*3a330*/  BSYNC B1 ;  /* 0x0000000000017941 */ /* 0x000fea0003800000 */
.L_x_753:
        /* <DEDUP_REMOVED lines=13> */
.L_x_756:
[----:B------:R-:W-:Y:S05]  /*3a410*/  BSYNC B1 ;  /* 0x0000000000017941 */ /* 0x000fea0003800000 */
.L_x_755:
        /* <DEDUP_REMOVED lines=13> */
.L_x_758:
[----:B------:R-:W-:Y:S05]  /*3a4f0*/  BSYNC B1 ;  /* 0x0000000000017941 */ /* 0x000fea0003800000 */
.L_x_757:
        /* <DEDUP_REMOVED lines=13> */
.L_x_760:
[----:B------:R-:W-:Y:S05]  /*3a5d0*/  BSYNC B1 ;  /* 0x0000000000017941 */ /* 0x000fea0003800000 */
.L_x_759:
        /* <DEDUP_REMOVED lines=13> */
.L_x_762:
[----:B------:R-:W-:Y:S05]  /*3a6b0*/  BSYNC B1 ;  /* 0x0000000000017941 */ /* 0x000fea0003800000 */
.L_x_761:
        /* <DEDUP_REMOVED lines=13> */
.L_x_764:
[----:B------:R-:W-:Y:S05]  /*3a790*/  BSYNC B1 ;  /* 0x0000000000017941 */ /* 0x000fea0003800000 */
.L_x_763:
        /* <DEDUP_REMOVED lines=13> */
.L_x_766:
[----:B------:R-:W-:Y:S05]  /*3a870*/  BSYNC B1 ;  /* 0x0000000000017941 */ /* 0x000fea0003800000 */
.L_x_765:
        /* <DEDUP_REMOVED lines=13> */
.L_x_768:
[----:B------:R-:W-:Y:S05]  /*3a950*/  BSYNC B1 ;  /* 0x0000000000017941 */ /* 0x000fea0003800000 */
.L_x_767:
        /* <DEDUP_REMOVED lines=13> */
.L_x_770:
[----:B------:R-:W-:Y:S05]  /*3aa30*/  BSYNC B1 ;  /* 0x0000000000017941 */ /* 0x000fea0003800000 */
.L_x_769:
        /* <DEDUP_REMOVED lines=13> */
.L_x_772:
[----:B------:R-:W-:Y:S05]  /*3ab10*/  BSYNC B1 ;  /* 0x0000000000017941 */ /* 0x000fea0003800000 */
.L_x_771:
        /* <DEDUP_REMOVED lines=13> */
.L_x_774:
[----:B------:R-:W-:Y:S05]  /*3abf0*/  BSYNC B1 ;  /* 0x0000000000017941 */ /* 0x000fea0003800000 */
.L_x_773:
        /* <DEDUP_REMOVED lines=13> */
.L_x_776:
[----:B------:R-:W-:Y:S05]  /*3acd0*/  BSYNC B1 ;  /* 0x0000000000017941 */ /* 0x000fea0003800000 */
.L_x_775:
        /* <DEDUP_REMOVED lines=13> */
.L_x_778:
[----:B------:R-:W-:Y:S05]  /*3adb0*/  BSYNC B1 ;  /* 0x0000000000017941 */ /* 0x000fea0003800000 */
.L_x_777:
        /* <DEDUP_REMOVED lines=13> */
.L_x_780:
[----:B------:R-:W-:Y:S05]  /*3ae90*/  BSYNC B1 ;  /* 0x0000000000017941 */ /* 0x000fea0003800000 */
.L_x_779:
        /* <DEDUP_REMOVED lines=13> */
.L_x_782:
[----:B------:R-:W-:Y:S05]  /*3af70*/  BSYNC B1 ;  /* 0x0000000000017941 */ /* 0x000fea0003800000 */
.L_x_781:
        /* <DEDUP_REMOVED lines=13> */
.L_x_784:
[----:B------:R-:W-:Y:S05]  /*3b050*/  BSYNC B1 ;  /* 0x0000000000017941 */ /* 0x000fea0003800000 */
.L_x_783:
        /* <DEDUP_REMOVED lines=13> */
.L_x_786:
[----:B------:R-:W-:Y:S05]  /*3b130*/  BSYNC B1 ;  /* 0x0000000000017941 */ /* 0x000fea0003800000 */
.L_x_785:
        /* <DEDUP_REMOVED lines=13> */
.L_x_788:
[----:B------:R-:W-:Y:S05]  /*3b210*/  BSYNC B1 ;  /* 0x0000000000017941 */ /* 0x000fea0003800000 */
.L_x_787:
        /* <DEDUP_REMOVED lines=13> */
.L_x_790:
[----:B------:R-:W-:Y:S05]  /*3b2f0*/  BSYNC B1 ;  /* 0x0000000000017941 */ /* 0x000fea0003800000 */
.L_x_789:
        /* <DEDUP_REMOVED lines=13> */
.L_x_792:
[----:B------:R-:W-:Y:S05]  /*3b3d0*/  BSYNC B1 ;  /* 0x0000000000017941 */ /* 0x000fea0003800000 */
.L_x_791:
        /* <DEDUP_REMOVED lines=13> */
.L_x_794:
[----:B------:R-:W-:Y:S05]  /*3b4b0*/  BSYNC B1 ;  /* 0x0000000000017941 */ /* 0x000fea0003800000 */
.L_x_793:
        /* <DEDUP_REMOVED lines=13> */
.L_x_796:
[----:B------:R-:W-:Y:S05]  /*3b590*/  BSYNC B1 ;  /* 0x0000000000017941 */ /* 0x000fea0003800000 */
.L_x_795:
        /* <DEDUP_REMOVED lines=13> */
.L_x_798:
[----:B------:R-:W-:Y:S05]  /*3b670*/  BSYNC B1 ;  /* 0x0000000000017941 */ /* 0x000fea0003800000 */
.L_x_797:
        /* <DEDUP_REMOVED lines=13> */
.L_x_800:
[----:B------:R-:W-:Y:S05]  /*3b750*/  BSYNC B1 ;  /* 0x0000000000017941 */ /* 0x000fea0003800000 */
.L_x_799:
        /* <DEDUP_REMOVED lines=13> */
.L_x_802:
[----:B------:R-:W-:Y:S05]  /*3b830*/  BSYNC B1 ;  /* 0x0000000000017941 */ /* 0x000fea0003800000 */
.L_x_801:
        /* <DEDUP_REMOVED lines=13> */
.L_x_804:
[----:B------:R-:W-:Y:S05]  /*3b910*/  BSYNC B1 ;  /* 0x0000000000017941 */ /* 0x000fea0003800000 */
.L_x_803:
        /* <DEDUP_REMOVED lines=13> */
.L_x_806:
[----:B------:R-:W-:Y:S05]  /*3b9f0*/  BSYNC B1 ;  /* 0x0000000000017941 */ /* 0x000fea0003800000 */
.L_x_805:
[----:B0-----:R-:W3:Y:S01]  /*3ba00*/  LDL.LU R3, [R1+0xa50] ;  /* 0x000a500001037983 */ /* 0x001ee20000300800 */
[----:B-----5:R-:W-:Y:S01]  /*3ba10*/  LOP3.LUT R8, R8, 0xff, RZ, 0xc0, !PT ;  /* 0x000000ff08087812 */ /* 0x020fe200078ec0ff */
[----:B------:R-:W-:Y:S01]  /*3ba20*/  BSSY B1, `(.L_x_807) ;  /* 0x000000b000017945 */ /* 0x000fe20003800000 */
[----:B------:R-:W-:Y:S02]  /*3ba30*/  ISETP.LT.OR P3, PT, R0, 0x101, !P1 ;  /* 0x000001010000780c */ /* 0x000fe40004f61670 */
[----:B------:R-:W-:Y:S02]  /*3ba40*/  F2FP.F16.E4M3.UNPACK_B R8, R8 ;  /* 0x00000008ff08723e */ /* 0x000fe400020006ff */
[----:B------:R-:W-:-:S03]  /*3ba50*/  PRMT R2, RZ, 0x7610, R2 ;  /* 0x00007610ff027816 */ /* 0x000fc60000000002 */
[----:B------:R-:W-:-:S05]  /*3ba60*/  HADD2.F32 R8, -RZ, R8.H0_H0 ;  /* 0x20000008ff087230 */ /* 0x000fca0000004100 */
[----:B------:R-:W-:-:S04]  /*3ba70*/  FMUL R8, R8, UR24 ;  /* 0x0000001808087c20 */ /* 0x000fc80008400000 */
[----:B---3--:R-:W-:-:S05]  /*3ba80*/  FFMA R8, R3, UR17, R8 ;  /* 0x0000001103087c23 */ /* 0x008fca0008000008 */
[----:B------:R-:W-:-:S05]  /*3ba90*/  F2FP.SATFINITE.E4M3.F32.PACK_AB_MERGE_C R3, RZ, R8, RZ ;  /* 0x00000008ff03723e */ /* 0x000fca00048070ff */
[----:B------:R0:W-:Y:S01]  /*3baa0*/  @!P2 STG.E.U8 desc[UR18][R26.64+0x1f9], R3 ;  /* 0x0001f9031a00a986 */ /* 0x0001e2000c101112 */
[----:B------:R-:W-:Y:S05]  /*3bab0*/  @P3 BRA `(.L_x_808) ;  /* 0x0000000000043947 */ /* 0x000fea0003800000 */
[----:B------:R3:W5:Y:S02]  /*3bac0*/  LDG.E.U8 R2, desc[UR18][R4.64+0x100] ;  /* 0x0001001204027981 */ /* 0x000764000c1e1100 */
.L_x_808:
[----:B------:R-:W-:Y:S05]  /*3bad0*/  BSYNC B1 ;  /* 0x0000000000017941 */ /* 0x000fea0003800000 */
.L_x_807:
[----:B0-----:R-:W2:Y:S01]  /*3bae0*/  LDL.LU R3, [R1+0xa54] ;  /* 0x000a540001037983 */ /* 0x001ea20000300800 */
        /* <DEDUP_REMOVED lines=12> */
.L_x_810:
[----:B------:R-:W-:Y:S05]  /*3bbb0*/  BSYNC B1 ;  /* 0x0000000000017941 */ /* 0x000fea0003800000 */
.L_x_809:
[----:B0-----:R-:W3:Y:S01]  /*3bbc0*/  LDL.LU R3, [R1+0xa58] ;  /* 0x000a580001037983 */ /* 0x001ee20000300800 */
[----:B-----5:R-:W-:Y:S01]  /*3bbd0*/  LOP3.LUT R2, R2, 0xff, RZ, 0xc0, !PT ;  /* 0x000000ff02027812 */ /* 0x020fe200078ec0ff */
[----:B------:R-:W-:Y:S01]  /*3bbe0*/  BSSY B1, `(.L_x_811) ;  /* 0x000000b000017945 */ /* 0x000fe20003800000 */
[----:B------:R-:W-:Y:S02]  /*3bbf0*/  ISETP.LT.OR P3, PT, R0, 0x101, !P0 ;  /* 0x000001010000780c */ /* 0x000fe40004761670 */
[----:B------:R-:W-:-:S05]  /*3bc00*/  F2FP.F16.E4M3.UNPACK_B R2, R2 ;  /* 0x00000002ff02723e */ /* 0x000fca00020006ff */
[----:B------:R-:W-:-:S05]  /*3bc10*/  HADD2.F32 R2, -RZ, R2.H0_H0 ;  /* 0x20000002ff027230 */ /* 0x000fca0000004100 */
[----:B------:R-:W-:-:S04]  /*3bc20*/  FMUL R2, R2, UR24 ;  /* 0x0000001802027c20 */ /* 0x000fc80008400000 */
[----:B---3--:R-:W-:-:S05]  /*3bc30*/  FFMA R2, R3, UR17, R2 ;  /* 0x0000001103027c23 */ /* 0x008fca0008000002 */
[----:B------:R-:W-:Y:S02]  /*3bc40*/  F2FP.SATFINITE.E4M3.F32.PACK_AB_MERGE_C R3, RZ, R2, RZ ;  /* 0x00000002ff03723e */ /* 0x000fe400048070ff */
[----:B------:R-:W-:-:S03]  /*3bc50*/  PRMT R2, RZ, 0x7610, R2 ;  /* 0x00007610ff027816 */ /* 0x000fc60000000002 */
[----:B------:R0:W-:Y:S01]  /*3bc60*/  @!P2 STG.E.U8 desc[UR18][R30.64+0x101], R3 ;  /* 0x000101031e00a986 */ /* 0x0001e2000c101112 */
[----:B------:R-:W-:Y:S05]  /*3bc70*/  @P3 BRA `(.L_x_812) ;  /* 0x0000000000043947 */ /* 0x000fea0003800000 */
[----:B------:R3:W5:Y:S02]  /*3bc80*/  LDG.E.U8 R2, desc[UR18][R6.64+0x100] ;  /* 0x0001001206027981 */ /* 0x000764000c1e1100 */
.L_x_812:
[----:B------:R-:W-:Y:S05]  /*3bc90*/  BSYNC B1 ;  /* 0x0000000000017941 */ /* 0x000fea0003800000 */
.L_x_811:
        /* <DEDUP_REMOVED lines=13> */
.L_x_814:
[----:B------:R-:W-:Y:S05]  /*3bd70*/  BSYNC B1 ;  /* 0x0000000000017941 */ /* 0x000fea0003800000 */
.L_x_813:
        /* <DEDUP_REMOVED lines=13> */
.L_x_816:
[----:B------:R-:W-:Y:S05]  /*3be50*/  BSYNC B1 ;  /* 0x0000000000017941 */ /* 0x000fea0003800000 */
.L_x_815:
        /* <DEDUP_REMOVED lines=13> */
.L_x_818:
[----:B------:R-:W-:Y:S05]  /*3bf30*/  BSYNC B1 ;  /* 0x0000000000017941 */ /* 0x000fea0003800000 */
.L_x_817:
        /* <DEDUP_REMOVED lines=13> */
.L_x_820:
[----:B------:R-:W-:Y:S05]  /*3c010*/  BSYNC B1 ;  /* 0x0000000000017941 */ /* 0x000fea0003800000 */
.L_x_819:
        /* <DEDUP_REMOVED lines=13> */
.L_x_822:
[----:B------:R-:W-:Y:S05]  /*3c0f0*/  BSYNC B1 ;  /* 0x0000000000017941 */ /* 0x000fea0003800000 */
.L_x_821:
        /* <DEDUP_REMOVED lines=13> */
.L_x_824:
[----:B------:R-:W-:Y:S05]  /*3c1d0*/  BSYNC B1 ;  /* 0x0000000000017941 */ /* 0x000fea0003800000 */
.L_x_823:
        /* <DEDUP_REMOVED lines=13> */
.L_x_826:
[----:B------:R-:W-:Y:S05]  /*3c2b0*/  BSYNC B1 ;  /* 0x0000000000017941 */ /* 0x000fea0003800000 */
.L_x_825:
        /* <DEDUP_REMOVED lines=13> */
.L_x_828:
[----:B------:R-:W-:Y:S05]  /*3c390*/  BSYNC B1 ;  /* 0x0000000000017941 */ /* 0x000fea0003800000 */
.L_x_827:
        /* <DEDUP_REMOVED lines=13> */
.L_x_830:
[----:B------:R-:W-:Y:S05]  /*3c470*/  BSYNC B1 ;  /* 0x0000000000017941 */ /* 0x000fea0003800000 */
.L_x_829:
        /* <DEDUP_REMOVED lines=13> */
.L_x_832:
[----:B------:R-:W-:Y:S05]  /*3c550*/  BSYNC B1 ;  /* 0x0000000000017941 */ /* 0x000fea0003800000 */
.L_x_831:
        /* <DEDUP_REMOVED lines=13> */
.L_x_834:
[----:B------:R-:W-:Y:S05]  /*3c630*/  BSYNC B1 ;  /* 0x0000000000017941 */ /* 0x000fea0003800000 */
.L_x_833:
        /* <DEDUP_REMOVED lines=13> */
.L_x_836:
[----:B------:R-:W-:Y:S05]  /*3c710*/  BSYNC B1 ;  /* 0x0000000000017941 */ /* 0x000fea0003800000 */
.L_x_835:
        /* <DEDUP_REMOVED lines=13> */
.L_x_838:
[----:B------:R-:W-:Y:S05]  /*3c7f0*/  BSYNC B1 ;  /* 0x0000000000017941 */ /* 0x000fea0003800000 */
.L_x_837:
        /* <DEDUP_REMOVED lines=13> */
.L_x_840:
[----:B------:R-:W-:Y:S05]  /*3c8d0*/  BSYNC B1 ;  /* 0x0000000000017941 */ /* 0x000fea0003800000 */
.L_x_839:
        /* <DEDUP_REMOVED lines=13> */
.L_x_842:
[----:B------:R-:W-:Y:S05]  /*3c9b0*/  BSYNC B1 ;  /* 0x0000000000017941 */ /* 0x000fea0003800000 */
.L_x_841:
        /* <DEDUP_REMOVED lines=13> */
.L_x_844:
[----:B------:R-:W-:Y:S05]  /*3ca90*/  BSYNC B1 ;  /* 0x0000000000017941 */ /* 0x000fea0003800000 */
.L_x_843:
        /* <DEDUP_REMOVED lines=13> */
.L_x_846:
[----:B------:R-:W-:Y:S05]  /*3cb70*/  BSYNC B1 ;  /* 0x0000000000017941 */ /* 0x000fea0003800000 */
.L_x_845:
        /* <DEDUP_REMOVED lines=13> */
.L_x_848:
[----:B------:R-:W-:Y:S05]  /*3cc50*/  BSYNC B1 ;  /* 0x0000000000017941 */ /* 0x000fea0003800000 */
.L_x_847:
        /* <DEDUP_REMOVED lines=13> */
.L_x_850:
[----:B------:R-:W-:Y:S05]  /*3cd30*/  BSYNC B1 ;  /* 0x0000000000017941 */ /* 0x000fea0003800000 */
.L_x_849:
        /* <DEDUP_REMOVED lines=13> */
.L_x_852:
[----:B------:R-:W-:Y:S05]  /*3ce10*/  BSYNC B1 ;  /* 0x0000000000017941 */ /* 0x000fea0003800000 */
.L_x_851:
        /* <DEDUP_REMOVED lines=13> */
.L_x_854:
[----:B------:R-:W-:Y:S05]  /*3cef0*/  BSYNC B1 ;  /* 0x0000000000017941 */ /* 0x000fea0003800000 */
.L_x_853:
        /* <DEDUP_REMOVED lines=13> */
.L_x_856:
[----:B------:R-:W-:Y:S05]  /*3cfd0*/  BSYNC B1 ;  /* 0x0000000000017941 */ /* 0x000fea0003800000 */
.L_x_855:
        /* <DEDUP_REMOVED lines=13> */
.L_x_858:
[----:B------:R-:W-:Y:S05]  /*3d0b0*/  BSYNC B1 ;  /* 0x0000000000017941 */ /* 0x000fea0003800000 */
.L_x_857:
        /* <DEDUP_REMOVED lines=13> */
.L_x_860:
[----:B------:R-:W-:Y:S05]  /*3d190*/  BSYNC B1 ;  /* 0x0000000000017941 */ /* 0x000fea0003800000 */
.L_x_859:
        /* <DEDUP_REMOVED lines=13> */
.L_x_862:
[----:B------:R-:W-:Y:S05]  /*3d270*/  BSYNC B1 ;  /* 0x0000000000017941 */ /* 0x000fea0003800000 */
.L_x_861:
        /* <DEDUP_REMOVED lines=13> */
.L_x_864:
[----:B------:R-:W-:Y:S05]  /*3d350*/  BSYNC B1 ;  /* 0x0000000000017941 */ /* 0x000fea0003800000 */
.L_x_863:
        /* <DEDUP_REMOVED lines=13> */
.L_x_866:
[----:B------:R-:W-:Y:S05]  /*3d430*/  BSYNC B1 ;  /* 0x0000000000017941 */ /* 0x000fea0003800000 */
.L_x_865:
        /* <DEDUP_REMOVED lines=13> */
.L_x_868:
[----:B------:R-:W-:Y:S05]  /*3d510*/  BSYNC B1 ;  /* 0x0000000000017941 */ /* 0x000fea0003800000 */
.L_x_867:
        /* <DEDUP_REMOVED lines=13> */
.L_x_870:
[----:B------:R-:W-:Y:S05]  /*3d5f0*/  BSYNC B1 ;  /* 0x0000000000017941 */ /* 0x000fea0003800000 */
.L_x_869:
        /* <DEDUP_REMOVED lines=13> */
.L_x_872:
[----:B------:R-:W-:Y:S05]  /*3d6d0*/  BSYNC B1 ;  /* 0x0000000000017941 */ /* 0x000fea0003800000 */
.L_x_871:
        /* <DEDUP_REMOVED lines=13> */
.L_x_874:
[----:B------:R-:W-:Y:S05]  /*3d7b0*/  BSYNC B1 ;  /* 0x0000000000017941 */ /* 0x000fea0003800000 */
.L_x_873:
        /* <DEDUP_REMOVED lines=13> */
.L_x_876:
[----:B------:R-:W-:Y:S05]  /*3d890*/  BSYNC B1 ;  /* 0x0000000000017941 */ /* 0x000fea0003800000 */
.L_x_875:
        /* <DEDUP_REMOVED lines=13> */
.L_x_878:
[----:B------:R-:W-:Y:S05]  /*3d970*/  BSYNC B1 ;  /* 0x0000000000017941 */ /* 0x000fea0003800000 */
.L_x_877:
        /* <DEDUP_REMOVED lines=13> */
.L_x_880:
[----:B------:R-:W-:Y:S05]  /*3da50*/  BSYNC B1 ;  /* 0x0000000000017941 */ /* 0x000fea0003800000 */
.L_x_879:
        /* <DEDUP_REMOVED lines=13> */
.L_x_882:
[----:B------:R-:W-:Y:S05]  /*3db30*/  BSYNC B1 ;  /* 0x0000000000017941 */ /* 0x000fea0003800000 */
.L_x_881:
        /* <DEDUP_REMOVED lines=13> */
.L_x_884:
[----:B------:R-:W-:Y:S05]  /*3dc10*/  BSYNC B1 ;  /* 0x0000000000017941 */ /* 0x000fea0003800000 */
.L_x_883:
        /* <DEDUP_REMOVED lines=13> */
.L_x_886:
[----:B------:R-:W-:Y:S05]  /*3dcf0*/  BSYNC B1 ;  /* 0x0000000000017941 */ /* 0x000fea0003800000 */
.L_x_885:
        /* <DEDUP_REMOVED lines=13> */
.L_x_888:
[----:B------:R-:W-:Y:S05]  /*3ddd0*/  BSYNC B1 ;  /* 0x0000000000017941 */ /* 0x000fea0003800000 */
.L_x_887:
        /* <DEDUP_REMOVED lines=13> */
.L_x_890:
[----:B------:R-:W-:Y:S05]  /*3deb0*/  BSYNC B1 ;  /* 0x0000000000017941 */ /* 0x000fea0003800000 */
.L_x_889:
        /* <DEDUP_REMOVED lines=13> */
.L_x_892:
[----:B------:R-:W-:Y:S05]  /*3df90*/  BSYNC B1 ;  /* 0x0000000000017941 */ /* 0x000fea0003800000 */
.L_x_891:
        /* <DEDUP_REMOVED lines=13> */
.L_x_894:
[----:B------:R-:W-:Y:S05]  /*3e070*/  BSYNC B1 ;  /* 0x0000000000017941 */ /* 0x000fea0003800000 */
.L_x_893:
        /* <DEDUP_REMOVED lines=13> */
.L_x_896:
[----:B------:R-:W-:Y:S05]  /*3e150*/  BSYNC B1 ;  /* 0x0000000000017941 */ /* 0x000fea0003800000 */
.L_x_895:
        /* <DEDUP_REMOVED lines=13> */
.L_x_898:
[----:B------:R-:W-:Y:S05]  /*3e230*/  BSYNC B1 ;  /* 0x0000000000017941 */ /* 0x000fea0003800000 */
.L_x_897:
        /* <DEDUP_REMOVED lines=13> */
.L_x_900:
[----:B------:R-:W-:Y:S05]  /*3e310*/  BSYNC B1 ;  /* 0x0000000000017941 */ /* 0x000fea0003800000 */
.L_x_899:
        /* <DEDUP_REMOVED lines=13> */
.L_x_902:
[----:B------:R-:W-:Y:S05]  /*3e3f0*/  BSYNC B1 ;  /* 0x0000000000017941 */ /* 0x000fea0003800000 */
.L_x_901:
        /* <DEDUP_REMOVED lines=13> */
.L_x_904:
[----:B------:R-:W-:Y:S05]  /*3e4d0*/  BSYNC B1 ;  /* 0x0000000000017941 */ /* 0x000fea0003800000 */
.L_x_903:
        /* <DEDUP_REMOVED lines=13> */
.L_x_906:
[----:B------:R-:W-:Y:S05]  /*3e5b0*/  BSYNC B1 ;  /* 0x0000000000017941 */ /* 0x000fea0003800000 */
.L_x_905:
        /* <DEDUP_REMOVED lines=13> */
.L_x_908:
[----:B------:R-:W-:Y:S05]  /*3e690*/  BSYNC B1 ;  /* 0x0000000000017941 */ /* 0x000fea0003800000 */
.L_x_907:
        /* <DEDUP_REMOVED lines=13> */
.L_x_910:
[----:B------:R-:W-:Y:S05]  /*3e770*/  BSYNC B1 ;  /* 0x0000000000017941 */ /* 0x000fea0003800000 */
.L_x_909:
        /* <DEDUP_REMOVED lines=13> */
.L_x_912:
[----:B------:R-:W-:Y:S05]  /*3e850*/  BSYNC B1 ;  /* 0x0000000000017941 */ /* 0x000fea0003800000 */
.L_x_911:
        /* <DEDUP_REMOVED lines=13> */
.L_x_914:
[----:B------:R-:W-:Y:S05]  /*3e930*/  BSYNC B1 ;  /* 0x0000000000017941 */ /* 0x000fea0003800000 */
.L_x_913:
        /* <DEDUP_REMOVED lines=13> */
.L_x_916:
[----:B------:R-:W-:Y:S05]  /*3ea10*/  BSYNC B1 ;  /* 0x0000000000017941 */ /* 0x000fea0003800000 */
.L_x_915:
        /* <DEDUP_REMOVED lines=13> */
.L_x_918:
[----:B------:R-:W-:Y:S05]  /*3eaf0*/  BSYNC B1 ;  /* 0x0000000000017941 */ /* 0x000fea0003800000 */
.L_x_917:
        /* <DEDUP_REMOVED lines=13> */
.L_x_920:
[----:B------:R-:W-:Y:S05]  /*3ebd0*/  BSYNC B1 ;  /* 0x0000000000017941 */ /* 0x000fea0003800000 */
.L_x_919:
        /* <DEDUP_REMOVED lines=13> */
.L_x_922:
[----:B------:R-:W-:Y:S05]  /*3ecb0*/  BSYNC B1 ;  /* 0x0000000000017941 */ /* 0x000fea0003800000 */
.L_x_921:
        /* <DEDUP_REMOVED lines=13> */
.L_x_924:
[----:B------:R-:W-:Y:S05]  /*3ed90*/  BSYNC B1 ;  /* 0x0000000000017941 */ /* 0x000fea0003800000 */
.L_x_923:
        /* <DEDUP_REMOVED lines=13> */
.L_x_926:
[----:B------:R-:W-:Y:S05]  /*3ee70*/  BSYNC B1 ;  /* 0x0000000000017941 */ /* 0x000fea0003800000 */
.L_x_925:
        /* <DEDUP_REMOVED lines=13> */
.L_x_928:
[----:B------:R-:W-:Y:S05]  /*3ef50*/  BSYNC B1 ;  /* 0x0000000000017941 */ /* 0x000fea0003800000 */
.L_x_927:
        /* <DEDUP_REMOVED lines=13> */
.L_x_930:
[----:B------:R-:W-:Y:S05]  /*3f030*/  BSYNC B1 ;  /* 0x0000000000017941 */ /* 0x000fea0003800000 */
.L_x_929:
        /* <DEDUP_REMOVED lines=13> */
.L_x_932:
[----:B------:R-:W-:Y:S05]  /*3f110*/  BSYNC B1 ;  /* 0x0000000000017941 */ /* 0x000fea0003800000 */
.L_x_931:
        /* <DEDUP_REMOVED lines=13> */
.L_x_934:
[----:B------:R-:W-:Y:S05]  /*3f1f0*/  BSYNC B1 ;  /* 0x0000000000017941 */ /* 0x000fea0003800000 */
.L_x_933:
        /* <DEDUP_REMOVED lines=13> */
.L_x_936:
[----:B------:R-:W-:Y:S05]  /*3f2d0*/  BSYNC B1 ;  /* 0x0000000000017941 */ /* 0x000fea0003800000 */
.L_x_935:
        /* <DEDUP_REMOVED lines=13> */
.L_x_938:
[----:B------:R-:W-:Y:S05]  /*3f3b0*/  BSYNC B1 ;  /* 0x0000000000017941 */ /* 0x000fea0003800000 */
.L_x_937:
        /* <DEDUP_REMOVED lines=13> */
.L_x_940:
[----:B------:R-:W-:Y:S05]  /*3f490*/  BSYNC B1 ;  /* 0x0000000000017941 */ /* 0x000fea0003800000 */
.L_x_939:
        /* <DEDUP_REMOVED lines=13> */
.L_x_942:
[----:B------:R-:W-:Y:S05]  /*3f570*/  BSYNC B1 ;  /* 0x0000000000017941 */ /* 0x000fea0003800000 */
.L_x_941:
        /* <DEDUP_REMOVED lines=13> */
.L_x_944:
[----:B------:R-:W-:Y:S05]  /*3f650*/  BSYNC B1 ;  /* 0x0000000000017941 */ /* 0x000fea0003800000 */
.L_x_943:
        /* <DEDUP_REMOVED lines=13> */
.L_x_946:
[----:B------:R-:W-:Y:S05]  /*3f730*/  BSYNC B1 ;  /* 0x0000000000017941 */ /* 0x000fea0003800000 */
.L_x_945:
        /* <DEDUP_REMOVED lines=13> */
.L_x_948:
[----:B------:R-:W-:Y:S05]  /*3f810*/  BSYNC B1 ;  /* 0x0000000000017941 */ /* 0x000fea0003800000 */
.L_x_947:
        /* <DEDUP_REMOVED lines=13> */
.L_x_950:
[----:B------:R-:W-:Y:S05]  /*3f8f0*/  BSYNC B1 ;  /* 0x0000000000017941 */ /* 0x000fea0003800000 */
.L_x_949:
        /* <DEDUP_REMOVED lines=13> */
.L_x_952:
[----:B------:R-:W-:Y:S05]  /*3f9d0*/  BSYNC B1 ;  /* 0x0000000000017941 */ /* 0x000fea0003800000 */
.L_x_951:
        /* <DEDUP_REMOVED lines=13> */
.L_x_954:
[----:B------:R-:W-:Y:S05]  /*3fab0*/  BSYNC B1 ;  /* 0x0000000000017941 */ /* 0x000fea0003800000 */
.L_x_953:
        /* <DEDUP_REMOVED lines=13> */
.L_x_956:
[----:B------:R-:W-:Y:S05]  /*3fb90*/  BSYNC B1 ;  /* 0x0000000000017941 */ /* 0x000fea0003800000 */
.L_x_955:
        /* <DEDUP_REMOVED lines=13> */
.L_x_958:
[----:B------:R-:W-:Y:S05]  /*3fc70*/  BSYNC B1 ;  /* 0x0000000000017941 */ /* 0x000fea0003800000 */
.L_x_957:
        /* <DEDUP_REMOVED lines=13> */
.L_x_960:
[----:B------:R-:W-:Y:S05]  /*3fd50*/  BSYNC B1 ;  /* 0x0000000000017941 */ /* 0x000fea0003800000 */
.L_x_959:
        /* <DEDUP_REMOVED lines=13> */
.L_x_962:
[----:B------:R-:W-:Y:S05]  /*3fe30*/  BSYNC B1 ;  /* 0x0000000000017941 */ /* 0x000fea0003800000 */
.L_x_961:
        /* <DEDUP_REMOVED lines=13> */
.L_x_964:
[----:B------:R-:W-:Y:S05]  /*3ff10*/  BSYNC B1 ;  /* 0x0000000000017941 */ /* 0x000fea0003800000 */
.L_x_963:
        /* <DEDUP_REMOVED lines=13> */
.L_x_966:
[----:B------:R-:W-:Y:S05]  /*3fff0*/  BSYNC B1 ;  /* 0x0000000000017941 */ /* 0x000fea0003800000 */
.L_x_965:
        /* <DEDUP_REMOVED lines=13> */
.L_x_968:
[----:B------:R-:W-:Y:S05]  /*400d0*/  BSYNC B1 ;  /* 0x0000000000017941 */ /* 0x000fea0003800000 */
.L_x_967:
        /* <DEDUP_REMOVED lines=13> */
.L_x_970:
[----:B------:R-:W-:Y:S05]  /*401b0*/  BSYNC B1 ;  /* 0x0000000000017941 */ /* 0x000fea0003800000 */
.L_x_969:
        /* <DEDUP_REMOVED lines=13> */
.L_x_972:
[----:B------:R-:W-:Y:S05]  /*40290*/  BSYNC B1 ;  /* 0x0000000000017941 */ /* 0x000fea0003800000 */
.L_x_971:
        /* <DEDUP_REMOVED lines=13> */
.L_x_974:
[----:B------:R-:W-:Y:S05]  /*40370*/  BSYNC B1 ;  /* 0x0000000000017941 */ /* 0x000fea0003800000 */
.L_x_973:
        /* <DEDUP_REMOVED lines=13> */
.L_x_976:
[----:B------:R-:W-:Y:S05]  /*40450*/  BSYNC B1 ;  /* 0x0000000000017941 */ /* 0x000fea0003800000 */
.L_x_975:
        /* <DEDUP_REMOVED lines=13> */
.L_x_978:
[----:B------:R-:W-:Y:S05]  /*40530*/  BSYNC B1 ;  /* 0x0000000000017941 */ /* 0x000fea0003800000 */
.L_x_977:
        /* <DEDUP_REMOVED lines=13> */
.L_x_980:
[----:B------:R-:W-:Y:S05]  /*40610*/  BSYNC B1 ;  /* 0x0000000000017941 */ /* 0x000fea0003800000 */
.L_x_979:
        /* <DEDUP_REMOVED lines=13> */
.L_x_982:
[----:B------:R-:W-:Y:S05]  /*406f0*/  BSYNC B1 ;  /* 0x0000000000017941 */ /* 0x000fea0003800000 */
.L_x_981:
        /* <DEDUP_REMOVED lines=13> */
.L_x_984:
[----:B------:R-:W-:Y:S05]  /*407d0*/  BSYNC B1 ;  /* 0x0000000000017941 */ /* 0x000fea0003800000 */
.L_x_983:
        /* <DEDUP_REMOVED lines=13> */
.L_x_986:
[----:B------:R-:W-:Y:S05]  /*408b0*/  BSYNC B1 ;  /* 0x0000000000017941 */ /* 0x000fea0003800000 */
.L_x_985:
        /* <DEDUP_REMOVED lines=13> */
.L_x_988:
[----:B------:R-:W-:Y:S05]  /*40990*/  BSYNC B1 ;  /* 0x0000000000017941 */ /* 0x000fea0003800000 */
.L_x_987:
        /* <DEDUP_REMOVED lines=13> */
.L_x_990:
[----:B------:R-:W-:Y:S05]  /*40a70*/  BSYNC B1 ;  /* 0x0000000000017941 */ /* 0x000fea0003800000 */
.L_x_989:
        /* <DEDUP_REMOVED lines=13> */
.L_x_992:
[----:B------:R-:W-:Y:S05]  /*40b50*/  BSYNC B1 ;  /* 0x0000000000017941 */ /* 0x000fea0003800000 */
.L_x_991:
        /* <DEDUP_REMOVED lines=13> */
.L_x_994:
[----:B------:R-:W-:Y:S05]  /*40c30*/  BSYNC B1 ;  /* 0x0000000000017941 */ /* 0x000fea0003800000 */
.L_x_993:
        /* <DEDUP_REMOVED lines=13> */
.L_x_996:
[----:B------:R-:W-:Y:S05]  /*40d10*/  BSYNC B1 ;  /* 0x0000000000017941 */ /* 0x000fea0003800000 */
.L_x_995:
        /* <DEDUP_REMOVED lines=13> */
.L_x_998:
[----:B------:R-:W-:Y:S05]  /*40df0*/  BSYNC B1 ;  /* 0x0000000000017941 */ /* 0x000fea0003800000 */
.L_x_997:
        /* <DEDUP_REMOVED lines=13> */
.L_x_1000:
[----:B------:R-:W-:Y:S05]  /*40ed0*/  BSYNC B1 ;  /* 0x0000000000017941 */ /* 0x000fea0003800000 */
.L_x_999:
        /* <DEDUP_REMOVED lines=13> */
.L_x_1002:
[----:B------:R-:W-:Y:S05]  /*40fb0*/  BSYNC B1 ;  /* 0x0000000000017941 */ /* 0x000fea0003800000 */
.L_x_1001:
        /* <DEDUP_REMOVED lines=13> */
.L_x_1004:
[----:B------:R-:W-:Y:S05]  /*41090*/  BSYNC B1 ;  /* 0x0000000000017941 */ /* 0x000fea0003800000 */
.L_x_1003:
        /* <DEDUP_REMOVED lines=13> */
.L_x_1006:
[----:B------:R-:W-:Y:S05]  /*41170*/  BSYNC B1 ;  /* 0x0000000000017941 */ /* 0x000fea0003800000 */
.L_x_1005:
        /* <DEDUP_REMOVED lines=13> */
.L_x_1008:
[----:B------:R-:W-:Y:S05]  /*41250*/  BSYNC B1 ;  /* 0x0000000000017941 */ /* 0x000fea0003800000 */
.L_x_1007:
        /* <DEDUP_REMOVED lines=13> */
.L_x_1010:
[----:B------:R-:W-:Y:S05]  /*41330*/  BSYNC B1 ;  /* 0x0000000000017941 */ /* 0x000fea0003800000 */
.L_x_1009:
        /* <DEDUP_REMOVED lines=13> */
.L_x_1012:
[----:B------:R-:W-:Y:S05]  /*41410*/  BSYNC B1 ;  /* 0x0000000000017941 */ /* 0x000fea0003800000 */
.L_x_1011:
        /* <DEDUP_REMOVED lines=13> */
.L_x_1014:
[----:B------:R-:W-:Y:S05]  /*414f0*/  BSYNC B1 ;  /* 0x0000000000017941 */ /* 0x000fea0003800000 */
.L_x_1013:
        /* <DEDUP_REMOVED lines=13> */
.L_x_1016:
[----:B------:R-:W-:Y:S05]  /*415d0*/  BSYNC B1 ;  /* 0x0000000000017941 */ /* 0x000fea0003800000 */
.L_x_1015:
        /* <DEDUP_REMOVED lines=13> */
.L_x_1018:
[----:B------:R-:W-:Y:S05]  /*416b0*/  BSYNC B1 ;  /* 0x0000000000017941 */ /* 0x000fea0003800000 */
.L_x_1017:
        /* <DEDUP_REMOVED lines=13> */
.L_x_1020:
[----:B------:R-:W-:Y:S05]  /*41790*/  BSYNC B1 ;  /* 0x0000000000017941 */ /* 0x000fea0003800000 */
.L_x_1019:
        /* <DEDUP_REMOVED lines=13> */
.L_x_1022:
[----:B------:R-:W-:Y:S05]  /*41870*/  BSYNC B1 ;  /* 0x0000000000017941 */ /* 0x000fea0003800000 */
.L_x_1021:
        /* <DEDUP_REMOVED lines=13> */
.L_x_1024:
[----:B------:R-:W-:Y:S05]  /*41950*/  BSYNC B1 ;  /* 0x0000000000017941 */ /* 0x000fea0003800000 */
.L_x_1023:
        /* <DEDUP_REMOVED lines=13> */
.L_x_1026:
[----:B------:R-:W-:Y:S05]  /*41a30*/  BSYNC B1 ;  /* 0x0000000000017941 */ /* 0x000fea0003800000 */
.L_x_1025:
        /* <DEDUP_REMOVED lines=13> */
.L_x_1028:
[----:B------:R-:W-:Y:S05]  /*41b10*/  BSYNC B1 ;  /* 0x0000000000017941 */ /* 0x000fea0003800000 */
.L_x_1027:
        /* <DEDUP_REMOVED lines=13> */
.L_x_1030:
[----:B------:R-:W-:Y:S05]  /*41bf0*/  BSYNC B1 ;  /* 0x0000000000017941 */ /* 0x000fea0003800000 */
.L_x_1029:
        /* <DEDUP_REMOVED lines=13> */
.L_x_1032:
[----:B------:R-:W-:Y:S05]  /*41cd0*/  BSYNC B1 ;  /* 0x0000000000017941 */ /* 0x000fea0003800000 */
.L_x_1031:
        /* <DEDUP_REMOVED lines=13> */
.L_x_1034:
[----:B------:R-:W-:Y:S05]  /*41db0*/  BSYNC B1 ;  /* 0x0000000000017941 */ /* 0x000fea0003800000 */
.L_x_1033:
        /* <DEDUP_REMOVED lines=13> */
.L_x_1036:
[----:B------:R-:W-:Y:S05]  /*41e90*/  BSYNC B1 ;  /* 0x0000000000017941 */ /* 0x000fea0003800000 */
.L_x_1035:
        /* <DEDUP_REMOVED lines=13> */
.L_x_1038:
[----:B------:R-:W-:Y:S05]  /*41f70*/  BSYNC B1 ;  /* 0x0000000000017941 */ /* 0x000fea0003800000 */
.L_x_1037:
        /* <DEDUP_REMOVED lines=13> */
.L_x_1040:
[----:B------:R-:W-:Y:S05]  /*42050*/  BSYNC B1 ;  /* 0x0000000000017941 */ /* 0x000fea0003800000 */
.L_x_1039:
        /* <DEDUP_REMOVED lines=13> */
.L_x_1042:
[----:B------:R-:W-:Y:S05]  /*42130*/  BSYNC B1 ;  /* 0x0000000000017941 */ /* 0x000fea0003800000 */
.L_x_1041:
        /* <DEDUP_REMOVED lines=13> */
.L_x_1044:
[----:B------:R-:W-:Y:S05]  /*42210*/  BSYNC B1 ;  /* 0x0000000000017941 */ /* 0x000fea0003800000 */
.L_x_1043:
        /* <DEDUP_REMOVED lines=13> */
.L_x_1046:
[----:B------:R-:W-:Y:S05]  /*422f0*/  BSYNC B1 ;  /* 0x0000000000017941 */ /* 0x000fea0003800000 */
.L_x_1045:
        /* <DEDUP_REMOVED lines=13> */
.L_x_1048:
[----:B------:R-:W-:Y:S05]  /*423d0*/  BSYNC B1 ;  /* 0x0000000000017941 */ /* 0x000fea0003800000 */
.L_x_1047:
        /* <DEDUP_REMOVED lines=13> */
.L_x_1050:
[----:B------:R-:W-:Y:S05]  /*424b0*/  BSYNC B1 ;  /* 0x0000000000017941 */ /* 0x000fea0003800000 */
.L_x_1049:
        /* <DEDUP_REMOVED lines=13> */
.L_x_1052:
[----:B------:R-:W-:Y:S05]  /*42590*/  BSYNC B1 ;  /* 0x0000000000017941 */ /* 0x000fea0003800000 */
.L_x_1051:
        /* <DEDUP_REMOVED lines=13> */
.L_x_1054:
[----:B------:R-:W-:Y:S05]  /*42670*/  BSYNC B1 ;  /* 0x0000000000017941 */ /* 0x000fea0003800000 */
.L_x_1053:
        /* <DEDUP_REMOVED lines=13> */
.L_x_1056:
[----:B------:R-:W-:Y:S05]  /*42750*/  BSYNC B1 ;  /* 0x0000000000017941 */ /* 0x000fea0003800000 */
.L_x_1055:
        /* <DEDUP_REMOVED lines=13> */
.L_x_1058:
[----:B------:R-:W-:Y:S05]  /*42830*/  BSYNC B1 ;  /* 0x0000000000017941 */ /* 0x000fea0003800000 */
.L_x_1057:
        /* <DEDUP_REMOVED lines=13> */
.L_x_1060:
[----:B------:R-:W-:Y:S05]  /*42910*/  BSYNC B1 ;  /* 0x0000000000017941 */ /* 0x000fea0003800000 */
.L_x_1059:
[----:B0-----:R-:W2:Y:S01]  /*42920*/  LDL.LU R3, [R1+0xc4c] ;  /* 0x000c4c0001037983 */ /* 0x001ea20000300800 */
[----:B-----5:R-:W-:Y:S01]  /*42930*/  LOP3.LUT R2, R2, 0xff, RZ, 0xc0, !PT ;  /* 0x000000ff02027812 */ /* 0x020fe200078ec0ff */
[----:B------:R-:W-:Y:S01]  /*42940*/  BSSY B1, `(.L_x_1061) ;  /* 0x000000b000017945 */ /* 0x000fe20003800000 */
[----:B------:R-:W-:Y:S02]  /*42950*/  ISETP.LT.OR P0, PT, R0, 0x1fa, !P0 ;  /* 0x000001fa0000780c */ /* 0x000fe40004701670 */
[----:B------:R-:W-:Y:S02]  /*42960*/  F2FP.F16.E4M3.UNPACK_B R2, R2 ;  /* 0x00000002ff02723e */ /* 0x000fe400020006ff */
[----:B------:R-:W-:-:S03]  /*42970*/  PRMT R0, RZ, 0x7610, R0 ;  /* 0x00007610ff007816 */ /* 0x000fc60000000000 */
[----:B------:R-:W-:-:S05]  /*42980*/  HADD2.F32 R2, -RZ, R2.H0_H0 ;  /* 0x20000002ff027230 */ /* 0x000fca0000004100 */
[----:B------:R-:W-:-:S04]  /*42990*/  FMUL R2, R2, UR24 ;  /* 0x0000001802027c20 */ /* 0x000fc80008400000 */
[----:B--2---:R-:W-:-:S05]  /*429a0*/  FFMA R2, R3, UR17, R2 ;  /* 0x0000001103027c23 */ /* 0x004fca0008000002 */
[----:B------:R-:W-:-:S05]  /*429b0*/  F2FP.SATFINITE.E4M3.F32.PACK_AB_MERGE_C R3, RZ, R2, RZ ;  /* 0x00000002ff03723e */ /* 0x000fca00048070ff */
[----:B------:R0:W-:Y:S01]  /*429c0*/  @!P2 STG.E.U8 desc[UR18][R28.64+0x1f8], R3 ;  /* 0x0001f8031c00a986 */ /* 0x0001e2000c101112 */
[----:B------:R-:W-:Y:S05]  /*429d0*/  @P0 BRA `(.L_x_1062) ;  /* 0x0000000000040947 */ /* 0x000fea0003800000 */
[----:B------:R2:W5:Y:S02]  /*429e0*/  LDG.E.U8 R0, desc[UR18][R6.64+0x1f9] ;  /* 0x0001f91206007981 */ /* 0x000564000c1e1100 */
.L_x_1062:
[----:B------:R-:W-:Y:S05]  /*429f0*/  BSYNC B1 ;  /* 0x0000000000017941 */ /* 0x000fea0003800000 */
.L_x_1061:
[----:B------:R-:W-:Y:S05]  /*42a00*/  @P0 BRA `(.L_x_1063) ;  /* 0x0000009800880947 */ /* 0x000fea0003800000 */
[----:B------:R-:W2:Y:S01]  /*42a10*/  LDL.LU R2, [R1+0xc50] ;  /* 0x000c500001027983 */ /* 0x000ea20000300800 */
[----:B-----5:R-:W-:-:S04]  /*42a20*/  LOP3.LUT R0, R0, 0xff, RZ, 0xc0, !PT ;  /* 0x000000ff00007812 */ /* 0x020fc800078ec0ff */
[----:B------:R-:W-:-:S05]  /*42a30*/  F2FP.F16.E4M3.UNPACK_B R0, R0 ;  /* 0x00000000ff00723e */ /* 0x000fca00020006ff */
[----:B------:R-:W-:-:S05]  /*42a40*/  HADD2.F32 R0, -RZ, R0.H0_H0 ;  /* 0x20000000ff007230 */ /* 0x000fca0000004100 */
[----:B------:R-:W-:-:S04]  /*42a50*/  FMUL R0, R0, UR24 ;  /* 0x0000001800007c20 */ /* 0x000fc80008400000 */
[----:B--2---:R-:W-:-:S05]  /*42a60*/  FFMA R0, R2, UR17, R0 ;  /* 0x0000001102007c23 */ /* 0x004fca0008000000 */
[----:B0-----:R-:W-:-:S05]  /*42a70*/  F2FP.SATFINITE.E4M3.F32.PACK_AB_MERGE_C R3, RZ, R0, RZ ;  /* 0x00000000ff03723e */ /* 0x001fca00048070ff */
[----:B------:R0:W-:Y:S01]  /*42a80*/  STG.E.U8 desc[UR18][R28.64+0x1f9], R3 ;  /* 0x0001f9031c007986 */ /* 0x0001e2000c101112 */
[----:B------:R-:W-:Y:S05]  /*42a90*/  BRA `(.L_x_1063) ;  /* 0x0000009800647947 */ /* 0x000fea0003800000 */
.L_x_38:
[----:B------:R-:W2:Y:S04]  /*42aa0*/  LDL.LU R33, [R1+0x600] ;  /* 0x0006000001217983 */ /* 0x000ea80000300800 */
[----:B------:R-:W3:Y:S01]  /*42ab0*/  LDL.LU R32, [R1+0x604] ;  /* 0x0006040001207983 */ /* 0x000ee20000300800 */
[C---:B------:R-:W-:Y:S02]  /*42ac0*/  ISETP.GE.AND P3, PT, R36.reuse, 0x1, PT ;  /* 0x000000012400780c */ /* 0x040fe40003f66270 */
[----:B------:R-:W-:Y:S01]  /*42ad0*/  ISETP.GE.AND P2, PT, R36, 0x9, PT ;  /* 0x000000092400780c */ /* 0x000fe20003f46270 */
[----:B------:R-:W-:Y:S01]  /*42ae0*/  FMUL R3, R3, UR17 ;  /* 0x0000001103037c20 */ /* 0x000fe20008400000 */
[----:B------:R-:W-:Y:S01]  /*42af0*/  ISETP.LT.OR P0, PT, R0, 0x1, !P3 ;  /* 0x000000010000780c */ /* 0x000fe20005f01670 */
[----:B------:R-:W-:Y:S01]  /*42b00*/  FMUL R4, R4, UR17 ;  /* 0x0000001104047c20 */ /* 0x000fe20008400000 */
[C---:B------:R-:W-:Y:S01]  /*42b10*/  ISETP.LT.OR P1, PT, R0.reuse, 0x2, !P3 ;  /* 0x000000020000780c */ /* 0x040fe20005f21670 */
[----:B------:R-:W-:Y:S01]  /*42b20*/  FMUL R5, R5, UR17 ;  /* 0x0000001105057c20 */ /* 0x000fe20008400000 */
[----:B------:R-:W-:Y:S01]  /*42b30*/  ISETP.LT.OR P5, PT, R0, 0x1, !P2 ;  /* 0x000000010000780c */ /* 0x000fe200057a1670 */
[----:B------:R-:W-:Y:S01]  /*42b40*/  FMUL R6, R6, UR17 ;  /* 0x0000001106067c20 */ /* 0x000fe20008400000 */
[----:B------:R-:W-:Y:S01]  /*42b50*/  F2FP.SATFINITE.E4M3.F32.PACK_AB_MERGE_C R3, RZ, R3, RZ ;  /* 0x00000003ff03723e */ /* 0x000fe200048070ff */
[----:B------:R-:W-:Y:S01]  /*42b60*/  FMUL R7, R7, UR17 ;  /* 0x0000001107077c20 */ /* 0x000fe20008400000 */
[----:B------:R-:W-:Y:S01]  /*42b70*/  F2FP.SATFINITE.E4M3.F32.PACK_AB_MERGE_C R4, RZ, R4, RZ ;  /* 0x00000004ff04723e */ /* 0x000fe200048070ff */
[----:B------:R-:W-:Y:S01]  /*42b80*/  FMUL R8, R8, UR17 ;  /* 0x0000001108087c20 */ /* 0x000fe20008400000 */
[----:B------:R-:W-:Y:S01]  /*42b90*/  F2FP.SATFINITE.E4M3.F32.PACK_AB_MERGE_C R5, RZ, R5, RZ ;  /* 0x00000005ff05723e */ /* 0x000fe200048070ff */
[----:B------:R-:W-:Y:S01]  /*42ba0*/  FMUL R9, R9, UR17 ;  /* 0x0000001109097c20 */ /* 0x000fe20008400000 */
[----:B------:R-:W-:Y:S01]  /*42bb0*/  FMUL R10, R10, UR17 ;  /* 0x000000110a0a7c20 */ /* 0x000fe20008400000 */
[----:B------:R-:W-:Y:S01]  /*42bc0*/  @!P0 STG.E.U8 desc[UR18][R24.64], R3 ;  /* 0x0000000318008986 */ /* 0x000fe2000c101112 */
[----:B------:R-:W-:-:S03]  /*42bd0*/  ISETP.LT.OR P0, PT, R0, 0x2, !P2 ;  /* 0x000000020000780c */ /* 0x000fc60005701670 */
[----:B------:R2:W-:Y:S01]  /*42be0*/  @!P1 STG.E.U8 desc[UR18][R24.64+0x1], R4 ;  /* 0x0000010418009986 */ /* 0x0005e2000c101112 */
[----:B------:R-:W-:-:S03]  /*42bf0*/  ISETP.LT.OR P1, PT, R0, 0x9, !P3 ;  /* 0x000000090000780c */ /* 0x000fc60005f21670 */
[----:B------:R0:W-:Y:S01]  /*42c00*/  @!P5 STG.E.U8 desc[UR18][R26.64], R5 ;  /* 0x000000051a00d986 */ /* 0x0001e2000c101112 */
[----:B------:R-:W-:Y:S02]  /*42c10*/  ISETP.LT.OR P5, PT, R0, 0xa, !P3 ;  /* 0x0000000a0000780c */ /* 0x000fe40005fa1670 */
[----:B------:R-:W-:Y:S01]  /*42c20*/  F2FP.SATFINITE.E4M3.F32.PACK_AB_MERGE_C R6, RZ, R6, RZ ;  /* 0x00000006ff06723e */ /* 0x000fe200048070ff */
[----:B------:R-:W-:Y:S01]  /*42c30*/  FMUL R11, R11, UR17 ;  /* 0x000000110b0b7c20 */ /* 0x000fe20008400000 */
[----:B------:R-:W-:Y:S01]  /*42c40*/  F2FP.SATFINITE.E4M3.F32.PACK_AB_MERGE_C R7, RZ, R7, RZ ;  /* 0x00000007ff07723e */ /* 0x000fe200048070ff */
[----:B------:R-:W-:Y:S01]  /*42c50*/  FMUL R12, R12, UR17 ;  /* 0x000000110c0c7c20 */ /* 0x000fe20008400000 */
[----:B------:R-:W-:Y:S01]  /*42c60*/  F2FP.SATFINITE.E4M3.F32.PACK_AB_MERGE_C R8, RZ, R8, RZ ;  /* 0x00000008ff08723e */ /* 0x000fe200048070ff */
[----:B------:R-:W-:Y:S01]  /*42c70*/  @!P0 STG.E.U8 desc[UR18][R26.64+0x1], R6 ;  /* 0x000001061a008986 */ /* 0x000fe2000c101112 */
[----:B------:R-:W-:-:S03]  /*42c80*/  ISETP.LT.OR P0, PT, R0, 0x9, !P2 ;  /* 0x000000090000780c */ /* 0x000fc60005701670 */
[----:B------:R-:W-:Y:S01]  /*42c90*/  @!P1 STG.E.U8 desc[UR18][R24.64+0x8], R7 ;  /* 0x0000080718009986 */ /* 0x000fe2000c101112 */
[----:B------:R-:W-:-:S03]  /*42ca0*/  ISETP.LT.OR P1, PT, R0, 0xa, !P2 ;  /* 0x0000000a0000780c */ /* 0x000fc60005721670 */
[----:B------:R-:W-:Y:S01]  /*42cb0*/  @!P5 STG.E.U8 desc[UR18][R24.64+0x9], R8 ;  /* 0x000009081800d986 */ /* 0x000fe2000c101112 */
        /* <DEDUP_REMOVED lines=22> */
[----:B------:R-:W-:Y:S01]  /*42e20*/  ISETP.LT.OR P5, PT, R0, 0x19, !P2 ;  /* 0x000000190000780c */ /* 0x000fe200057a1670 */
[----:B------:R-:W-:Y:S01]  /*42e30*/  FMUL R17, R17, UR17 ;  /* 0x0000001111117c20 */ /* 0x000fe20008400000 */
        /* <DEDUP_REMOVED lines=39> */
[----:B------:R-:W4:Y:S01]  /*430b0*/  LDL.LU R2, [R1+0x608] ;  /* 0x0006080001027983 */ /* 0x000f220000300800 */
[----:B------:R-:W-:-:S03]  /*430c0*/  F2FP.SATFINITE.E4M3.F32.PACK_AB_MERGE_C R154, RZ, R154, RZ ;  /* 0x0000009aff9a723e */ /* 0x000fc600048070ff */
[----:B------:R-:W-:Y:S01]  /*430d0*/  @!P0 STG.E.U8 desc[UR18][R24.64+0x29], R152 ;  /* 0x0000299818008986 */ /* 0x000fe2000c101112 */
[----:B------:R-:W-:-:S03]  /*430e0*/  ISETP.LT.OR P0, PT, R0, 0x31, !P3 ;  /* 0x000000310000780c */ /* 0x000fc60005f01670 */
[----:B------:R-:W-:Y:S01]  /*430f0*/  @!P1 STG.E.U8 desc[UR18][R26.64+0x28], R153 ;  /* 0x000028991a009986 */ /* 0x000fe2000c101112 */
[----:B------:R-:W-:Y:S01]  /*43100*/  ISETP.LT.OR P1, PT, R0, 0x32, !P3 ;  /* 0x000000320000780c */ /* 0x000fe20005f21670 */
[----:B------:R-:W-:Y:S02]  /*43110*/  FMUL R156, R156, UR17 ;  /* 0x000000119c9c7c20 */ /* 0x000fe40008400000 */
[----:B------:R-:W-:Y:S01]  /*43120*/  @!P5 STG.E.U8 desc[UR18][R26.64+0x29], R154 ;  /* 0x0000299a1a00d986 */ /* 0x000fe2000c101112 */
[----:B------:R-:W-:Y:S01]  /*43130*/  ISETP.LT.OR P5, PT, R0, 0x31, !P2 ;  /* 0x000000310000780c */ /* 0x000fe200057a1670 */
[----:B------:R-:W-:Y:S01]  /*43140*/  FMUL R157, R157, UR17 ;  /* 0x000000119d9d7c20 */ /* 0x000fe20008400000 */
[----:B------:R-:W-:Y:S01]  /*43150*/  F2FP.SATFINITE.E4M3.F32.PACK_AB_MERGE_C R155, RZ, R155, RZ ;  /* 0x0000009bff9b723e */ /* 0x000fe200048070ff */
[----:B------:R-:W4:Y:S01]  /*43160*/  LDL.LU R41, [R1+0x60c] ;  /* 0x00060c0001297983 */ /* 0x000f220000300800 */
[----:B------:R-:W-:-:S03]  /*43170*/  F2FP.SATFINITE.E4M3.F32.PACK_AB_MERGE_C R156, RZ, R156, RZ ;  /* 0x0000009cff9c723e */ /* 0x000fc600048070ff */
[----:B------:R-:W4:Y:S01]  /*43180*/  LDL.LU R39, [R1+0x610] ;  /* 0x0006100001277983 */ /* 0x000f220000300800 */
[----:B------:R-:W-:-:S03]  /*43190*/  F2FP.SATFINITE.E4M3.F32.PACK_AB_MERGE_C R157, RZ, R157, RZ ;  /* 0x0000009dff9d723e */ /* 0x000fc600048070ff */
[----:B------:R-:W4:Y:S04]  /*431a0*/  LDL.LU R37, [R1+0x614] ;  /* 0x0006140001257983 */ /* 0x000f280000300800 */
[----:B------:R-:W-:Y:S01]  /*431b0*/  @!P0 STG.E.U8 desc[UR18][R24.64+0x30], R155 ;  /* 0x0000309b18008986 */ /* 0x000fe2000c101112 */
[----:B------:R-:W-:-:S03]  /*431c0*/  ISETP.LT.OR P0, PT, R0, 0x32, !P2 ;  /* 0x000000320000780c */ /* 0x000fc60005701670 */
[----:B------:R-:W-:Y:S01]  /*431d0*/  @!P1 STG.E.U8 desc[UR18][R24.64+0x31], R156 ;  /* 0x0000319c18009986 */ /* 0x000fe2000c101112 */
[----:B------:R-:W-:Y:S01]  /*431e0*/  ISETP.LT.OR P1, PT, R0, 0x39, !P3 ;  /* 0x000000390000780c */ /* 0x000fe20005f21670 */
[----:B------:R-:W-:Y:S02]  /*431f0*/  FMUL R158, R158, UR17 ;  /* 0x000000119e9e7c20 */ /* 0x000fe40008400000 */
[----:B------:R-:W-:Y:S01]  /*43200*/  @!P5 STG.E.U8 desc[UR18][R26.64+0x30], R157 ;  /* 0x0000309d1a00d986 */ /* 0x000fe2000c101112 */
[----:B------:R-:W-:Y:S01]  /*43210*/  ISETP.LT.OR P5, PT, R0, 0x3a, !P3 ;  /* 0x0000003a0000780c */ /* 0x000fe20005fa1670 */
[----:B------:R-:W-:Y:S02]  /*43220*/  FMUL R159, R159, UR17 ;  /* 0x000000119f9f7c20 */ /* 0x000fe40008400000 */
[----:B------:R-:W4:Y:S01]  /*43230*/  LDL.LU R35, [R1+0x618] ;  /* 0x0006180001237983 */ /* 0x000f220000300800 */
[----:B------:R-:W-:Y:S01]  /*43240*/  FMUL R160, R160, UR17 ;  /* 0x00000011a0a07c20 */ /* 0x000fe20008400000 */
[----:B------:R-:W-:Y:S01]  /*43250*/  F2FP.SATFINITE.E4M3.F32.PACK_AB_MERGE_C R158, RZ, R158, RZ ;  /* 0x0000009eff9e723e */ /* 0x000fe200048070ff */
[----:B------:R-:W-:Y:S01]  /*43260*/  FMUL R162, R162, UR17 ;  /* 0x00000011a2a27c20 */ /* 0x000fe20008400000 */
[----:B------:R-:W-:Y:S01]  /*43270*/  F2FP.SATFINITE.E4M3.F32.PACK_AB_MERGE_C R159, RZ, R159, RZ ;  /* 0x0000009fff9f723e */ /* 0x000fe200048070ff */
[----:B------:R-:W4:Y:S01]  /*43280*/  LDL.LU R34, [R1+0x61c] ;  /* 0x00061c0001227983 */ /* 0x000f220000300800 */
[----:B------:R-:W-:Y:S01]  /*43290*/  F2FP.SATFINITE.E4M3.F32.PACK_AB_MERGE_C R160, RZ, R160, RZ ;  /* 0x000000a0ffa0723e */ /* 0x000fe200048070ff */
[----:B------:R-:W-:Y:S01]  /*432a0*/  FMUL R161, R161, UR17 ;  /* 0x00000011a1a17c20 */ /* 0x000fe20008400000 */
[----:B------:R-:W-:Y:S01]  /*432b0*/  FMUL R163, R163, UR17 ;  /* 0x00000011a3a37c20 */ /* 0x000fe20008400000 */
[----:B------:R-:W-:Y:S01]  /*432c0*/  @!P0 STG.E.U8 desc[UR18][R26.64+0x31], R158 ;  /* 0x0000319e1a008986 */ /* 0x000fe2000c101112 */
[----:B------:R-:W-:Y:S01]  /*432d0*/  ISETP.LT.OR P0, PT, R0, 0x39, !P2 ;  /* 0x000000390000780c */ /* 0x000fe20005701670 */
[----:B------:R-:W-:Y:S01]  /*432e0*/  FMUL R164, R164, UR17 ;  /* 0x00000011a4a47c20 */ /* 0x000fe20008400000 */
[C---:B------:R-:W-:Y:S01]  /*432f0*/  ISETP.LT.OR P6, PT, R0.reuse, 0x42, !P3 ;  /* 0x000000420000780c */ /* 0x040fe20005fc1670 */
[----:B------:R-:W-:Y:S01]  /*43300*/  @!P1 STG.E.U8 desc[UR18][R24.64+0x38], R159 ;  /* 0x0000389f18009986 */ /* 0x000fe2000c101112 */
[----:B------:R-:W-:Y:S01]  /*43310*/  ISETP.LT.OR P1, PT, R0, 0x3a, !P2 ;  /* 0x0000003a0000780c */ /* 0x000fe20005721670 */
[----:B------:R-:W-:Y:S01]  /*43320*/  FMUL R166, R166, UR17 ;  /* 0x00000011a6a67c20 */ /* 0x000fe20008400000 */
[----:B------:R-:W-:Y:S01]  /*43330*/  F2FP.SATFINITE.E4M3.F32.PACK_AB_MERGE_C R162, RZ, R162, RZ ;  /* 0x000000a2ffa2723e */ /* 0x000fe200048070ff */
[----:B------:R-:W4:Y:S01]  /*43340*/  LDL.LU R38, [R1+0x620] ;  /* 0x0006200001267983 */ /* 0x000f220000300800 */
[----:B------:R-:W-:Y:S01]  /*43350*/  F2FP.SATFINITE.E4M3.F32.PACK_AB_MERGE_C R161, RZ, R161, RZ ;  /* 0x000000a1ffa1723e */ /* 0x000fe200048070ff */
[----:B------:R-:W-:Y:S01]  /*43360*/  FMUL R165, R165, UR17 ;  /* 0x00000011a5a57c20 */ /* 0x000fe20008400000 */
[----:B------:R-:W-:Y:S01]  /*43370*/  F2FP.SATFINITE.E4M3.F32.PACK_AB_MERGE_C R163, RZ, R163, RZ ;  /* 0x000000a3ffa3723e */ /* 0x000fe200048070ff */
[----:B------:R-:W-:Y:S01]  /*43380*/  @!P5 STG.E.U8 desc[UR18][R24.64+0x39], R160 ;  /* 0x000039a01800d986 */ /* 0x000fe2000c101112 */
[C---:B------:R-:W-:Y:S01]  /*43390*/  ISETP.LT.OR P5, PT, R0.reuse, 0x41, !P3 ;  /* 0x000000410000780c */ /* 0x040fe20005fa1670 */
[----:B------:R-:W-:Y:S01]  /*433a0*/  FMUL R167, R167, UR17 ;  /* 0x00000011a7a77c20 */ /* 0x000fe20008400000 */
[----:B------:R-:W-:Y:S01]  /*433b0*/  F2FP.SATFINITE.E4M3.F32.PACK_AB_MERGE_C R164, RZ, R164, RZ ;  /* 0x000000a4ffa4723e */ /* 0x000fe200048070ff */
[----:B------:R-:W-:Y:S01]  /*433c0*/  @!P0 STG.E.U8 desc[UR18][R26.64+0x38], R161 ;  /* 0x000038a11a008986 */ /* 0x000fe2000c101112 */
[----:B------:R-:W-:Y:S01]  /*433d0*/  ISETP.LT.OR P0, PT, R0, 0x41, !P2 ;  /* 0x000000410000780c */ /* 0x000fe20005701670 */
[----:B------:R-:W-:Y:S01]  /*433e0*/  FMUL R168, R168, UR17 ;  /* 0x00000011a8a87c20 */ /* 0x000fe20008400000 */
[----:B------:R-:W-:Y:S01]  /*433f0*/  F2FP.SATFINITE.E4M3.F32.PACK_AB_MERGE_C R166, RZ, R166, RZ ;  /* 0x000000a6ffa6723e */ /* 0x000fe200048070ff */
[----:B------:R-:W-:Y:S01]  /*43400*/  @!P1 STG.E.U8 desc[UR18][R26.64+0x39], R162 ;  /* 0x000039a21a009986 */ /* 0x000fe2000c101112 */
[----:B------:R-:W-:Y:S01]  /*43410*/  ISETP.LT.OR P1, PT, R0, 0x42, !P2 ;  /* 0x000000420000780c */ /* 0x000fe20005721670 */
[----:B------:R-:W-:Y:S01]  /*43420*/  FMUL R170, R170, UR17 ;  /* 0x00000011aaaa7c20 */ /* 0x000fe20008400000 */
[----:B------:R-:W-:Y:S01]  /*43430*/  F2FP.SATFINITE.E4M3.F32.PACK_AB_MERGE_C R165, RZ, R165, RZ ;  /* 0x000000a5ffa5723e */ /* 0x000fe200048070ff */
[----:B------:R-:W-:Y:S01]  /*43440*/  @!P6 STG.E.U8 desc[UR18][R24.64+0x41], R164 ;  /* 0x000041a41800e986 */ /* 0x000fe2000c101112 */
[C---:B------:R-:W-:Y:S01]  /*43450*/  ISETP.LT.OR P6, PT, R0.reuse, 0x4a, !P3 ;  /* 0x0000004a0000780c */ /* 0x040fe20005fc1670 */
        /* <DEDUP_REMOVED lines=93> */
[----:B--2---:R-:W-:Y:S01]  /*43a30*/  FMUL R4, R33, UR17 ;  /* 0x0000001121047c20 */ /* 0x004fe20008400000 */
[----:B------:R-:W-:Y:S01]  /*43a40*/  @!P6 STG.E.U8 desc[UR18][R24.64+0x71], R188 ;  /* 0x000071bc1800e986 */ /* 0x000fe2000c101112 */
[----:B------:R-:W-:Y:S01]  /*43a50*/  ISETP.LT.OR P6, PT, R0, 0x7a, !P3 ;  /* 0x0000007a0000780c */ /* 0x000fe20005fc1670 */
[----:B------:R-:W-:Y:S01]  /*43a60*/  FMUL R193, R193, UR17 ;  /* 0x00000011c1c17c20 */ /* 0x000fe20008400000 */
[----:B---3--:R-:W-:Y:S01]  /*43a70*/  FMUL R3, R32, UR17 ;  /* 0x0000001120037c20 */ /* 0x008fe20008400000 */
[----:B------:R-:W2:Y:S01]  /*43a80*/  LDL.LU R33, [R1+0x624] ;  /* 0x0006240001217983 */ /* 0x000ea20000300800 */
[----:B------:R-:W-:Y:S01]  /*43a90*/  F2FP.SATFINITE.E4M3.F32.PACK_AB_MERGE_C R189, RZ, R189, RZ ;  /* 0x000000bdffbd723e */ /* 0x000fe200048070ff */
[----:B------:R-:W-:Y:S01]  /*43aa0*/  FMUL R195, R195, UR17 ;  /* 0x00000011c3c37c20 */ /* 0x000fe20008400000 */
[----:B------:R-:W-:Y:S01]  /*43ab0*/  F2FP.SATFINITE.E4M3.F32.PACK_AB_MERGE_C R191, RZ, R191, RZ ;  /* 0x000000bfffbf723e */ /* 0x000fe200048070ff */
[----:B------:R-:W3:Y:S01]  /*43ac0*/  LDL.LU R32, [R1+0x628] ;  /* 0x0006280001207983 */ /* 0x000ee20000300800 */
[----:B------:R-:W-:Y:S01]  /*43ad0*/  F2FP.SATFINITE.E4M3.F32.PACK_AB_MERGE_C R192, RZ, R192, RZ ;  /* 0x000000c0ffc0723e */ /* 0x000fe200048070ff */
        /* <DEDUP_REMOVED lines=167> */
[----:B------:R-:W-:-:S02]  /*44550*/  ISETP.LT.OR P1, PT, R0, 0xca, !P2 ;  /* 0x000000ca0000780c */ /* 0x000fc40005721670 */
[----:B------:R-:W-:Y:S01]  /*44560*/  F2FP.SATFINITE.E4M3.F32.PACK_AB_MERGE_C R235, RZ, R235, RZ ;  /* 0x000000ebffeb723e */ /* 0x000fe200048070ff */
[----:B------:R-:W-:Y:S01]  /*44570*/  @!P0 STG.E.U8 desc[UR18][R26.64+0xc0], R229 ;  /* 0x0000c0e51a008986 */ /* 0x000fe2000c101112 */
[C---:B------:R-:W-:Y:S02]  /*44580*/  ISETP.LT.OR P0, PT, R0.reuse, 0xc9, !P2 ;  /* 0x000000c90000780c */ /* 0x040fe40005701670 */
[----:B------:R-:W-:Y:S01]  /*44590*/  F2FP.SATFINITE.E4M3.F32.PACK_AB_MERGE_C R236, RZ, R236, RZ ;  /* 0x000000ecffec723e */ /* 0x000fe200048070ff */
[----:B------:R-:W-:Y:S01]  /*445a0*/  @!P6 STG.E.U8 desc[UR18][R24.64+0xc9], R232 ;  /* 0x0000c9e81800e986 */ /* 0x000fe2000c101112 */
[----:B------:R-:W-:-:S03]  /*445b0*/  ISETP.LT.OR P6, PT, R0, 0xd2, !P3 ;  /* 0x000000d20000780c */ /* 0x000fc60005fc1670 */
[----:B------:R-:W-:Y:S01]  /*445c0*/  @!P5 STG.E.U8 desc[UR18][R24.64+0xc8], R231 ;  /* 0x0000c8e71800d986 */ /* 0x000fe2000c101112 */
[----:B------:R-:W-:-:S03]  /*445d0*/  ISETP.LT.OR P5, PT, R0, 0xd1, !P3 ;  /* 0x000000d10000780c */ /* 0x000fc60005fa1670 */
[----:B------:R-:W-:Y:S01]  /*445e0*/  @!P1 STG.E.U8 desc[UR18][R26.64+0xc9], R234 ;  /* 0x0000c9ea1a009986 */ /* 0x000fe2000c101112 */
[----:B------:R-:W-:-:S03]  /*445f0*/  ISETP.LT.OR P1, PT, R0, 0xd2, !P2 ;  /* 0x000000d20000780c */ /* 0x000fc60005721670 */
[----:B------:R-:W-:Y:S01]  /*44600*/  @!P0 STG.E.U8 desc[UR18][R26.64+0xc8], R233 ;  /* 0x0000c8e91a008986 */ /* 0x000fe2000c101112 */
[----:B------:R-:W-:-:S05]  /*44610*/  ISETP.LT.OR P0, PT, R0, 0xd1, !P2 ;  /* 0x000000d10000780c */ /* 0x000fca0005701670 */
[----:B------:R-:W-:Y:S01]  /*44620*/  @!P5 STG.E.U8 desc[UR18][R24.64+0xd0], R235 ;  /* 0x0000d0eb1800d986 */ /* 0x000fe2000c101112 */
[----:B------:R-:W-:-:S03]  /*44630*/  ISETP.LT.OR P5, PT, R0, 0xd9, !P3 ;  /* 0x000000d90000780c */ /* 0x000fc60005fa1670 */
[----:B------:R-:W-:Y:S01]  /*44640*/  @!P6 STG.E.U8 desc[UR18][R24.64+0xd1], R236 ;  /* 0x0000d1ec1800e986 */ /* 0x000fe2000c101112 */
[----:B------:R-:W-:Y:S01]  /*44650*/  ISETP.LT.OR P6, PT, R0, 0xda, !P3 ;  /* 0x000000da0000780c */ /* 0x000fe20005fc1670 */
[----:B----4-:R-:W-:Y:S01]  /*44660*/  FMUL R2, R2, UR17 ;  /* 0x0000001102027c20 */ /* 0x010fe20008400000 */
[----:B------:R-:W-:Y:S02]  /*44670*/  F2FP.SATFINITE.E4M3.F32.PACK_AB_MERGE_C R4, RZ, R4, RZ ;  /* 0x00000004ff04723e */ /* 0x000fe400048070ff */
[----:B------:R-:W-:Y:S02]  /*44680*/  F2FP.SATFINITE.E4M3.F32.PACK_AB_MERGE_C R237, RZ, R237, RZ ;  /* 0x000000edffed723e */ /* 0x000fe400048070ff */
[----:B------:R-:W-:Y:S01]  /*44690*/  F2FP.SATFINITE.E4M3.F32.PACK_AB_MERGE_C R3, RZ, R3, RZ ;  /* 0x00000003ff03723e */ /* 0x000fe200048070ff */
[----:B------:R4:W-:Y:S01]  /*446a0*/  @!P1 STG.E.U8 desc[UR18][R26.64+0xd1], R4 ;  /* 0x0000d1041a009986 */ /* 0x0009e2000c101112 */
[----:B0-----:R-:W-:Y:S01]  /*446b0*/  F2FP.SATFINITE.E4M3.F32.PACK_AB_MERGE_C R5, RZ, R2, RZ ;  /* 0x00000002ff05723e */ /* 0x001fe200048070ff */
[----:B------:R-:W-:Y:S01]  /*446c0*/  FMUL R2, R37, UR17 ;  /* 0x0000001125027c20 */ /* 0x000fe20008400000 */
[C---:B------:R-:W-:Y:S01]  /*446d0*/  ISETP.LT.OR P1, PT, R0.reuse, 0xda, !P2 ;  /* 0x000000da0000780c */ /* 0x040fe20005721670 */
[----:B------:R-:W-:Y:S01]  /*446e0*/  @!P0 STG.E.U8 desc[UR18][R26.64+0xd0], R237 ;  /* 0x0000d0ed1a008986 */ /* 0x000fe2000c101112 */
[----:B------:R-:W-:-:S03]  /*446f0*/  ISETP.LT.OR P0, PT, R0, 0xd9, !P2 ;  /* 0x000000d90000780c */ /* 0x000fc60005701670 */
[----:B------:R0:W-:Y:S01]  /*44700*/  @!P5 STG.E.U8 desc[UR18][R24.64+0xd8], R3 ;  /* 0x0000d8031800d986 */ /* 0x0001e2000c101112 */
[----:B----4-:R-:W-:-:S03]  /*44710*/  FMUL R4, R41, UR17 ;  /* 0x0000001129047c20 */ /* 0x010fc60008400000 */
[----:B------:R-:W4:Y:S04]  /*44720*/  LDL.LU R41, [R1+0x62c] ;  /* 0x00062c0001297983 */ /* 0x000f280000300800 */
[----:B------:R-:W4:Y:S01]  /*44730*/  LDL.LU R37, [R1+0x630] ;  /* 0x0006300001257983 */ /* 0x000f220000300800 */
[----:B0-----:R-:W-:Y:S01]  /*44740*/  FMUL R3, R39, UR17 ;  /* 0x0000001127037c20 */ /* 0x001fe20008400000 */
[C---:B------:R-:W-:Y:S02]  /*44750*/  ISETP.LT.OR P5, PT, R0.reuse, 0xe1, !P3 ;  /* 0x000000e10000780c */ /* 0x040fe40005fa1670 */
[----:B------:R0:W-:Y:S01]  /*44760*/  @!P6 STG.E.U8 desc[UR18][R24.64+0xd9], R5 ;  /* 0x0000d9051800e986 */ /* 0x0001e2000c101112 */
[----:B------:R-:W-:Y:S02]  /*44770*/  ISETP.LT.OR P6, PT, R0, 0xe2, !P3 ;  /* 0x000000e20000780c */ /* 0x000fe40005fc1670 */
[----:B0-----:R-:W-:-:S02]  /*44780*/  F2FP.SATFINITE.E4M3.F32.PACK_AB_MERGE_C R5, RZ, R4, RZ ;  /* 0x00000004ff05723e */ /* 0x001fc400048070ff */
[----:B------:R-:W-:Y:S02]  /*44790*/  F2FP.SATFINITE.E4M3.F32.PACK_AB_MERGE_C R4, RZ, R3, RZ ;  /* 0x00000003ff04723e */ /* 0x000fe400048070ff */
[----:B------:R-:W-:Y:S01]  /*447a0*/  F2FP.SATFINITE.E4M3.F32.PACK_AB_MERGE_C R3, RZ, R2, RZ ;  /* 0x00000002ff03723e */ /* 0x000fe200048070ff */
[----:B------:R-:W-:Y:S02]  /*447b0*/  FMUL R2, R35, UR17 ;  /* 0x0000001123027c20 */ /* 0x000fe40008400000 */
[----:B------:R-:W4:Y:S04]  /*447c0*/  LDL.LU R35, [R1+0x634] ;  /* 0x0006340001237983 */ /* 0x000f280000300800 */
[----:B------:R0:W-:Y:S04]  /*447d0*/  @!P1 STG.E.U8 desc[UR18][R26.64+0xd9], R4 ;  /* 0x0000d9041a009986 */ /* 0x0001e8000c101112 */
[----:B------:R1:W-:Y:S04]  /*447e0*/  @!P0 STG.E.U8 desc[UR18][R26.64+0xd8], R5 ;  /* 0x0000d8051a008986 */ /* 0x0003e8000c101112 */
[----:B------:R1:W-:Y:S01]  /*447f0*/  @!P5 STG.E.U8 desc[UR18][R24.64+0xe0], R3 ;  /* 0x0000e0031800d986 */ /* 0x0003e2000c101112 */
[----:B0-----:R-:W-:-:S03]  /*44800*/  FMUL R4, R34, UR17 ;  /* 0x0000001122047c20 */ /* 0x001fc60008400000 */
[----:B------:R-:W4:Y:S01]  /*44810*/  LDL.LU R34, [R1+0x638] ;  /* 0x0006380001227983 */ /* 0x000f220000300800 */
[----:B-1----:R-:W-:-:S03]  /*44820*/  F2FP.SATFINITE.E4M3.F32.PACK_AB_MERGE_C R5, RZ, R2, RZ ;  /* 0x00000002ff05723e */ /* 0x002fc600048070ff */
[----:B------:R-:W4:Y:S01]  /*44830*/  LDL.LU R39, [R1+0x63c] ;  /* 0x00063c0001277983 */ /* 0x000f220000300800 */
[----:B------:R-:W-:-:S03]  /*44840*/  FMUL R3, R38, UR17 ;  /* 0x0000001126037c20 */ /* 0x000fc60008400000 */
[----:B------:R-:W4:Y:S04]  /*44850*/  LDL.LU R38, [R1+0x640] ;  /* 0x0006400001267983 */ /* 0x000f280000300800 */
[----:B------:R0:W-:Y:S02]  /*44860*/  @!P6 STG.E.U8 desc[UR18][R24.64+0xe1], R5 ;  /* 0x0000e1051800e986 */ /* 0x0001e4000c101112 */
[----:B0-----:R-:W-:Y:S02]  /*44870*/  F2FP.SATFINITE.E4M3.F32.PACK_AB_MERGE_C R5, RZ, R4, RZ ;  /* 0x00000004ff05723e */ /* 0x001fe400048070ff */
[----:B------:R-:W-:Y:S01]  /*44880*/  F2FP.SATFINITE.E4M3.F32.PACK_AB_MERGE_C R4, RZ, R3, RZ ;  /* 0x00000003ff04723e */ /* 0x000fe200048070ff */
[----:B--2---:R-:W-:Y:S02]  /*44890*/  FMUL R2, R33, UR17 ;  /* 0x0000001121027c20 */ /* 0x004fe40008400000 */
[----:B------:R-:W2:Y:S03]  /*448a0*/  LDL.LU R33, [R1+0x644] ;  /* 0x0006440001217983 */ /* 0x000ea60000300800 */
[----:B------:R-:W-:Y:S01]  /*448b0*/  F2FP.SATFINITE.E4M3.F32.PACK_AB_MERGE_C R3, RZ, R2, RZ ;  /* 0x00000002ff03723e */ /* 0x000fe200048070ff */
[----:B---3--:R-:W-:-:S02]  /*448c0*/  FMUL R2, R32, UR17 ;  /* 0x0000001120027c20 */ /* 0x008fc40008400000 */
[----:B------:R-:W3:Y:S01]  /*448d0*/  LDL.LU R32, [R1+0x648] ;  /* 0x0006480001207983 */ /* 0x000ee20000300800 */
[C---:B------:R-:W-:Y:S02]  /*448e0*/  ISETP.LT.OR P0, PT, R0.reuse, 0xe1, !P2 ;  /* 0x000000e10000780c */ /* 0x040fe40005701670 */
[C---:B------:R-:W-:Y:S02]  /*448f0*/  ISETP.LT.OR P1, PT, R0.reuse, 0xe2, !P2 ;  /* 0x000000e20000780c */ /* 0x040fe40005721670 */
[C---:B------:R-:W-:Y:S02]  /*44900*/  ISETP.LT.OR P5, PT, R0.reuse, 0xe9, !P3 ;  /* 0x000000e90000780c */ /* 0x040fe40005fa1670 */
[----:B------:R-:W-:-:S07]  /*44910*/  ISETP.LT.OR P6, PT, R0, 0xea, !P3 ;  /* 0x000000ea0000780c */ /* 0x000fce0005fc1670 */
[----:B------:R-:W-:Y:S04]  /*44920*/  @!P0 STG.E.U8 desc[UR18][R26.64+0xe0], R5 ;  /* 0x0000e0051a008986 */ /* 0x000fe8000c101112 */
[----:B------:R-:W-:Y:S04]  /*44930*/  @!P1 STG.E.U8 desc[UR18][R26.64+0xe1], R4 ;  /* 0x0000e1041a009986 */ /* 0x000fe8000c101112 */
[----:B------:R0:W-:Y:S01]  /*44940*/  @!P5 STG.E.U8 desc[UR18][R24.64+0xe8], R3 ;  /* 0x0000e8031800d986 */ /* 0x0001e2000c101112 */
[C---:B------:R-:W-:Y:S02]  /*44950*/  ISETP.LT.OR P0, PT, R0.reuse, 0xe9, !P2 ;  /* 0x000000e90000780c */ /* 0x040fe40005701670 */
[----:B------:R-:W-:-:S02]  /*44960*/  ISETP.LT.OR P1, PT, R0, 0xea, !P2 ;  /* 0x000000ea0000780c */ /* 0x000fc40005721670 */
[----:B------:R-:W-:Y:S02]  /*44970*/  ISETP.LT.OR P5, PT, R0, 0xf1, !P3 ;  /* 0x000000f10000780c */ /* 0x000fe40005fa1670 */
[----:B0-----:R-:W-:-:S05]  /*44980*/  F2FP.SATFINITE.E4M3.F32.PACK_AB_MERGE_C R3, RZ, R2, RZ ;  /* 0x00000002ff03723e */ /* 0x001fca00048070ff */
[----:B------:R0:W-:Y:S01]  /*44990*/  @!P6 STG.E.U8 desc[UR18][R24.64+0xe9], R3 ;  /* 0x0000e9031800e986 */ /* 0x0001e2000c101112 */
[----:B------:R-:W-:Y:S01]  /*449a0*/  ISETP.LT.OR P6, PT, R0, 0xf2, !P3 ;  /* 0x000000f20000780c */ /* 0x000fe20005fc1670 */
[----:B----4-:R-:W-:Y:S02]  /*449b0*/  FMUL R2, R37, UR17 ;  /* 0x0000001125027c20 */ /* 0x010fe40008400000 */
[----:B------:R-:W4:Y:S01]  /*449c0*/  LDL.LU R37, [R1+0x64c] ;  /* 0x00064c0001257983 */ /* 0x000f220000300800 */
[----:B------:R-:W-:-:S05]  /*449d0*/  FMUL R4, R41, UR17 ;  /* 0x0000001129047c20 */ /* 0x000fca0008400000 */
[----:B------:R-:W-:Y:S02]  /*449e0*/  F2FP.SATFINITE.E4M3.F32.PACK_AB_MERGE_C R5, RZ, R4, RZ ;  /* 0x00000004ff05723e */ /* 0x000fe400048070ff */
[----:B------:R-:W-:-:S03]  /*449f0*/  F2FP.SATFINITE.E4M3.F32.PACK_AB_MERGE_C R4, RZ, R2, RZ ;  /* 0x00000002ff04723e */ /* 0x000fc600048070ff */
[----:B------:R-:W-:Y:S01]  /*44a00*/  @!P0 STG.E.U8 desc[UR18][R26.64+0xe8], R5 ;  /* 0x0000e8051a008986 */ /* 0x000fe2000c101112 */
[----:B0-----:R-:W-:-:S03]  /*44a10*/  FMUL R3, R35, UR17 ;  /* 0x0000001123037c20 */ /* 0x001fc60008400000 */
[----:B------:R-:W4:Y:S02]  /*44a20*/  LDL.LU R35, [R1+0x650] ;  /* 0x0006500001237983 */ /* 0x000f240000300800 */
[----:B------:R-:W-:Y:S02]  /*44a30*/  F2FP.SATFINITE.E4M3.F32.PACK_AB_MERGE_C R3, RZ, R3, RZ ;  /* 0x00000003ff03723e */ /* 0x000fe400048070ff */
[----:B------:R-:W-:Y:S04]  /*44a40*/  @!P1 STG.E.U8 desc[UR18][R26.64+0xe9], R4 ;  /* 0x0000e9041a009986 */ /* 0x000fe8000c101112 */
[----:B------:R2:W-:Y:S01]  /*44a50*/  @!P5 STG.E.U8 desc[UR18][R24.64+0xf0], R3 ;  /* 0x0000f0031800d986 */ /* 0x0005e2000c101112 */
[----:B------:R-:W-:-:S03]  /*44a60*/  FMUL R2, R34, UR17 ;  /* 0x0000001122027c20 */ /* 0x000fc60008400000 */
[----:B------:R-:W4:Y:S02]  /*44a70*/  LDL.LU R34, [R1+0x654] ;  /* 0x0006540001227983 */ /* 0x000f240000300800 */
[----:B------:R-:W-:-:S05]  /*44a80*/  F2FP.SATFINITE.E4M3.F32.PACK_AB_MERGE_C R2, RZ, R2, RZ ;  /* 0x00000002ff02723e */ /* 0x000fca00048070ff */
[----:B------:R3:W-:Y:S01]  /*44a90*/  @!P6 STG.E.U8 desc[UR18][R24.64+0xf1], R2 ;  /* 0x0000f1021800e986 */ /* 0x0007e2000c101112 */
[----:B--2---:R-:W-:-:S03]  /*44aa0*/  FMUL R3, R33, UR17 ;  /* 0x0000001121037c20 */ /* 0x004fc60008400000 */
[----:B------:R-:W2:Y:S01]  /*44ab0*/  LDL.LU R33, [R1+0x658] ;  /* 0x0006580001217983 */ /* 0x000ea20000300800 */
[----:B---3--:R-:W-:-:S03]  /*44ac0*/  FMUL R2, R32, UR17 ;  /* 0x0000001120027c20 */ /* 0x008fc60008400000 */
[----:B------:R-:W3:Y:S01]  /*44ad0*/  LDL.LU R32, [R1+0x65c] ;  /* 0x00065c0001207983 */ /* 0x000ee20000300800 */
[C---:B------:R-:W-:Y:S01]  /*44ae0*/  ISETP.LT.OR P0, PT, R0.reuse, 0xf1, !P2 ;  /* 0x000000f10000780c */ /* 0x040fe20005701670 */
[----:B------:R-:W-:Y:S01]  /*44af0*/  FMUL R5, R39, UR17 ;  /* 0x0000001127057c20 */ /* 0x000fe20008400000 */
[C---:B------:R-:W-:Y:S01]  /*44b00*/  ISETP.LT.OR P1, PT, R0.reuse, 0xf2, !P2 ;  /* 0x000000f20000780c */ /* 0x040fe20005721670 */
[----:B------:R-:W3:Y:S01]  /*44b10*/  LDL.LU R39, [R1+0x660] ;  /* 0x0006600001277983 */ /* 0x000ee20000300800 */
[----:B------:R-:W-:Y:S01]  /*44b20*/  ISETP.LT.OR P5, PT, R0, 0xf9, !P3 ;  /* 0x000000f90000780c */ /* 0x000fe20005fa1670 */
[----:B------:R-:W-:Y:S01]  /*44b30*/  FMUL R4, R38, UR17 ;  /* 0x0000001126047c20 */ /* 0x000fe20008400000 */
[----:B------:R-:W-:Y:S01]  /*44b40*/  F2FP.SATFINITE.E4M3.F32.PACK_AB_MERGE_C R5, RZ, R5, RZ ;  /* 0x00000005ff05723e */ /* 0x000fe200048070ff */
[----:B------:R-:W3:Y:S01]  /*44b50*/  LDL.LU R38, [R1+0x664] ;  /* 0x0006640001267983 */ /* 0x000ee20000300800 */
[----:B------:R-:W-:Y:S02]  /*44b60*/  F2FP.SATFINITE.E4M3.F32.PACK_AB_MERGE_C R3, RZ, R3, RZ ;  /* 0x00000003ff03723e */ /* 0x000fe400048070ff */
[----:B------:R-:W-:-:S02]  /*44b70*/  F2FP.SATFINITE.E4M3.F32.PACK_AB_MERGE_C R4, RZ, R4, RZ ;  /* 0x00000004ff04723e */ /* 0x000fc400048070ff */
[C---:B------:R-:W-:Y:S01]  /*44b80*/  ISETP.LT.OR P6, PT, R0.reuse, 0xfa, !P3 ;  /* 0x000000fa0000780c */ /* 0x040fe20005fc1670 */
[----:B------:R-:W-:Y:S04]  /*44b90*/  @!P0 STG.E.U8 desc[UR18][R26.64+0xf0], R5 ;  /* 0x0000f0051a008986 */ /* 0x000fe8000c101112 */
[----:B------:R0:W-:Y:S04]  /*44ba0*/  @!P1 STG.E.U8 desc[UR18][R26.64+0xf1], R4 ;  /* 0x0000f1041a009986 */ /* 0x0001e8000c101112 */
[----:B------:R4:W-:Y:S01]  /*44bb0*/  @!P5 STG.E.U8 desc[UR18][R24.64+0xf8], R3 ;  /* 0x0000f8031800d986 */ /* 0x0009e2000c101112 */
[----:B------:R-:W-:-:S02]  /*44bc0*/  ISETP.LT.OR P5, PT, R0, 0xfa, !P2 ;  /* 0x000000fa0000780c */ /* 0x000fc400057a1670 */
[----:B------:R-:W-:Y:S02]  /*44bd0*/  ISETP.GE.AND P1, PT, R36, 0x81, PT ;  /* 0x000000812400780c */ /* 0x000fe40003f26270 */
[----:B0-----:R-:W-:Y:S02]  /*44be0*/  F2FP.SATFINITE.E4M3.F32.PACK_AB_MERGE_C R4, RZ, R2, RZ ;  /* 0x00000002ff04723e */ /* 0x001fe400048070ff */
[----:B------:R-:W-:-:S03]  /*44bf0*/  ISETP.LT.OR P0, PT, R0, 0xf9, !P2 ;  /* 0x000000f90000780c */ /* 0x000fc60005701670 */
[----:B------:R0:W-:Y:S01]  /*44c00*/  @!P6 STG.E.U8 desc[UR18][R24.64+0xf9], R4 ;  /* 0x0000f9041800e986 */ /* 0x0001e2000c101112 */
[----:B------:R-:W-:Y:S01]  /*44c10*/  ISETP.LT.OR P6, PT, R0, 0x1, !P1 ;  /* 0x000000010000780c */ /* 0x000fe20004fc1670 */
[----:B----4-:R-:W-:Y:S02]  /*44c20*/  FMUL R3, R37, UR17 ;  /* 0x0000001125037c20 */ /* 0x010fe40008400000 */
[----:B------:R-:W4:Y:S03]  /*44c30*/  LDL.LU R37, [R1+0x668] ;  /* 0x0006680001257983 */ /* 0x000f260000300800 */
[----:B0-----:R-:W-:Y:S01]  /*44c40*/  F2FP.SATFINITE.E4M3.F32.PACK_AB_MERGE_C R4, RZ, R3, RZ ;  /* 0x00000003ff04723e */ /* 0x001fe200048070ff */
[----:B------:R-:W-:Y:S02]  /*44c50*/  FMUL R2, R35, UR17 ;  /* 0x0000001123027c20 */ /* 0x000fe40008400000 */
[----:B------:R-:W4:Y:S03]  /*44c60*/  LDL.LU R35, [R1+0x66c] ;  /* 0x00066c0001237983 */ /* 0x000f260000300800 */
[----:B------:R-:W-:-:S05]  /*44c70*/  F2FP.SATFINITE.E4M3.F32.PACK_AB_MERGE_C R3, RZ, R2, RZ ;  /* 0x00000002ff03723e */ /* 0x000fca00048070ff */
[----:B------:R0:W-:Y:S01]  /*44c80*/  @!P5 STG.E.U8 desc[UR18][R26.64+0xf9], R3 ;  /* 0x0000f9031a00d986 */ /* 0x0001e2000c101112 */
[----:B------:R-:W-:-:S03]  /*44c90*/  FMUL R2, R34, UR17 ;  /* 0x0000001122027c20 */ /* 0x000fc60008400000 */
[----:B------:R-:W4:Y:S02]  /*44ca0*/  LDL.LU R34, [R1+0x670] ;  /* 0x0006700001227983 */ /* 0x000f240000300800 */
[----:B0-----:R-:W-:Y:S02]  /*44cb0*/  F2FP.SATFINITE.E4M3.F32.PACK_AB_MERGE_C R3, RZ, R2, RZ ;  /* 0x00000002ff03723e */ /* 0x001fe400048070ff */
[----:B------:R-:W-:Y:S04]  /*44cc0*/  @!P0 STG.E.U8 desc[UR18][R26.64+0xf8], R4 ;  /* 0x0000f8041a008986 */ /* 0x000fe8000c101112 */
[----:B------:R0:W-:Y:S01]  /*44cd0*/  @!P6 STG.E.U8 desc[UR18][R30.64], R3 ;  /* 0x000000031e00e986 */ /* 0x0001e2000c101112 */
[----:B--2---:R-:W-:-:S03]  /*44ce0*/  FMUL R2, R33, UR17 ;  /* 0x0000001121027c20 */ /* 0x004fc60008400000 */
[----:B------:R-:W2:Y:S02]  /*44cf0*/  LDL.LU R33, [R1+0x674] ;  /* 0x0006740001217983 */ /* 0x000ea40000300800 */
[----:B0-----:R-:W-:Y:S01]  /*44d00*/  F2FP.SATFINITE.E4M3.F32.PACK_AB_MERGE_C R3, RZ, R2, RZ ;  /* 0x00000002ff03723e */ /* 0x001fe200048070ff */
[----:B---3--:R-:W-:Y:S02]  /*44d10*/  FMUL R2, R32, UR17 ;  /* 0x0000001120027c20 */ /* 0x008fe40008400000 */
[----:B------:R-:W3:Y:S01]  /*44d20*/  LDL.LU R32, [R1+0x678] ;  /* 0x0006780001207983 */ /* 0x000ee20000300800 */
[----:B------:R-:W-:Y:S02]  /*44d30*/  ISETP.LT.OR P5, PT, R0, 0x2, !P1 ;  /* 0x000000020000780c */ /* 0x000fe40004fa1670 */
[----:B------:R-:W-:-:S04]  /*44d40*/  ISETP.GE.AND P0, PT, R36, 0x89, PT ;  /* 0x000000892400780c */ /* 0x000fc80003f06270 */
[----:B------:R-:W-:-:S07]  /*44d50*/  ISETP.LT.OR P6, PT, R0, 0x1, !P0 ;  /* 0x000000010000780c */ /* 0x000fce00047c1670 */
[----:B------:R0:W-:Y:S01]  /*44d60*/  @!P5 STG.E.U8 desc[UR18][R30.64+0x1], R3 ;  /* 0x000001031e00d986 */ /* 0x0001e2000c101112 */
[C---:B------:R-:W-:Y:S02]  /*44d70*/  ISETP.LT.OR P5, PT, R0.reuse, 0x2, !P0 ;  /* 0x000000020000780c */ /* 0x040fe400047a1670 */
[----:B0-----:R-:W-:Y:S01]  /*44d80*/  F2FP.SATFINITE.E4M3.F32.PACK_AB_MERGE_C R3, RZ, R2, RZ ;  /* 0x00000002ff03723e */ /* 0x001fe200048070ff */
[----:B------:R-:W-:Y:S02]  /*44d90*/  FMUL R2, R39, UR17 ;  /* 0x0000001127027c20 */ /* 0x000fe40008400000 */
[----:B------:R-:W3:Y:S04]  /*44da0*/  LDL.LU R39, [R1+0x67c] ;  /* 0x00067c0001277983 */ /* 0x000ee80000300800 */
[----:B------:R0:W-:Y:S01]  /*44db0*/  @!P6 STG.E.U8 desc[UR18][R28.64], R3 ;  /* 0x000000031c00e986 */ /* 0x0001e2000c101112 */
[----:B------:R-:W-:-:S02]  /*44dc0*/  ISETP.LT.OR P6, PT, R0, 0x9, !P1 ;  /* 0x000000090000780c */ /* 0x000fc40004fc1670 */
[----:B0-----:R-:W-:Y:S01]  /*44dd0*/  F2FP.SATFINITE.E4M3.F32.PACK_AB_MERGE_C R3, RZ, R2, RZ ;  /* 0x00000002ff03723e */ /* 0x001fe200048070ff */
[----:B------:R-:W-:Y:S02]  /*44de0*/  FMUL R2, R38, UR17 ;  /* 0x0000001126027c20 */ /* 0x000fe40008400000 */
[----:B------:R-:W3:Y:S04]  /*44df0*/  LDL.LU R38, [R1+0x680] ;  /* 0x0006800001267983 */ /* 0x000ee80000300800 */
[----:B------:R0:W-:Y:S01]  /*44e00*/  @!P5 STG.E.U8 desc[UR18][R28.64+0x1], R3 ;  /* 0x000001031c00d986 */ /* 0x0001e2000c101112 */
[----:B------:R-:W-:Y:S02]  /*44e10*/  ISETP.LT.OR P5, PT, R0, 0xa, !P1 ;  /* 0x0000000a0000780c */ /* 0x000fe40004fa1670 */
[----:B0-----:R-:W-:-:S05]  /*44e20*/  F2FP.SATFINITE.E4M3.F32.PACK_AB_MERGE_C R3, RZ, R2, RZ ;  /* 0x00000002ff03723e */ /* 0x001fca00048070ff */
[----:B------:R0:W-:Y:S01]  /*44e30*/  @!P6 STG.E.U8 desc[UR18][R30.64+0x8], R3 ;  /* 0x000008031e00e986 */ /* 0x0001e2000c101112 */
[----:B------:R-:W-:Y:S01]  /*44e40*/  ISETP.LT.OR P6, PT, R0, 0x9, !P0 ;  /* 0x000000090000780c */ /* 0x000fe200047c1670 */
[----:B----4-:R-:W-:Y:S02]  /*44e50*/  FMUL R2, R37, UR17 ;  /* 0x0000001125027c20 */ /* 0x010fe40008400000 */
[----:B------:R-:W4:Y:S03]  /*44e60*/  LDL.LU R37, [R1+0x684] ;  /* 0x0006840001257983 */ /* 0x000f260000300800 */
[----:B0-----:R-:W-:-:S05]  /*44e70*/  F2FP.SATFINITE.E4M3.F32.PACK_AB_MERGE_C R3, RZ, R2, RZ ;  /* 0x00000002ff03723e */ /* 0x001fca00048070ff */
[----:B------:R0:W-:Y:S01]  /*44e80*/  @!P5 STG.E.U8 desc[UR18][R30.64+0x9], R3 ;  /* 0x000009031e00d986 */ /* 0x0001e2000c101112 */
[----:B------:R-:W-:Y:S01]  /*44e90*/  ISETP.LT.OR P5, PT, R0, 0xa, !P0 ;  /* 0x0000000a0000780c */ /* 0x000fe200047a1670 */
[----:B------:R-:W-:Y:S02]  /*44ea0*/  FMUL R2, R35, UR17 ;  /* 0x0000001123027c20 */ /* 0x000fe40008400000 */
[----:B------:R-:W4:Y:S03]  /*44eb0*/  LDL.LU R35, [R1+0x688] ;  /* 0x0006880001237983 */ /* 0x000f260000300800 */
[----:B0-----:R-:W-:-:S05]  /*44ec0*/  F2FP.SATFINITE.E4M3.F32.PACK_AB_MERGE_C R3, RZ, R2, RZ ;  /* 0x00000002ff03723e */ /* 0x001fca00048070ff */
[----:B------:R0:W-:Y:S01]  /*44ed0*/  @!P6 STG.E.U8 desc[UR18][R28.64+0x8], R3 ;  /* 0x000008031c00e986 */ /* 0x0001e2000c101112 */
[----:B------:R-:W-:-:S03]  /*44ee0*/  FMUL R2, R34, UR17 ;  /* 0x0000001122027c20 */ /* 0x000fc60008400000 */
[----:B------:R-:W4:Y:S02]  /*44ef0*/  LDL.LU R34, [R1+0x68c] ;  /* 0x00068c0001227983 */ /* 0x000f240000300800 */
[----:B0-----:R-:W-:-:S05]  /*44f00*/  F2FP.SATFINITE.E4M3.F32.PACK_AB_MERGE_C R3, RZ, R2, RZ ;  /* 0x00000002ff03723e */ /* 0x001fca00048070ff */
[----:B------:R0:W-:Y:S01]  /*44f10*/  @!P5 STG.E.U8 desc[UR18][R28.64+0x9], R3 ;  /* 0x000009031c00d986 */ /* 0x0001e2000c101112 */
[----:B--2---:R-:W-:-:S03]  /*44f20*/  FMUL R2, R33, UR17 ;  /* 0x0000001121027c20 */ /* 0x004fc60008400000 */
[----:B------:R-:W2:Y:S02]  /*44f30*/  LDL.LU R33, [R1+0x690] ;  /* 0x0006900001217983 */ /* 0x000ea40000300800 */
[----:B0-----:R-:W-:Y:S01]  /*44f40*/  F2FP.SATFINITE.E4M3.F32.PACK_AB_MERGE_C R3, RZ, R2, RZ ;  /* 0x00000002ff03723e */ /* 0x001fe200048070ff */
[----:B---3--:R-:W-:Y:S02]  /*44f50*/  FMUL R2, R32, UR17 ;  /* 0x0000001120027c20 */ /* 0x008fe40008400000 */
[----:B------:R-:W3:Y:S01]  /*44f60*/  LDL.LU R32, [R1+0x694] ;  /* 0x0006940001207983 */ /* 0x000ee20000300800 */
[C---:B------:R-:W-:Y:S02]  /*44f70*/  ISETP.LT.OR P6, PT, R0.reuse, 0x11, !P1 ;  /* 0x000000110000780c */ /* 0x040fe40004fc1670 */
[----:B------:R-:W-:-:S11]  /*44f80*/  ISETP.LT.OR P5, PT, R0, 0x12, !P1 ;  /* 0x000000120000780c */ /* 0x000fd60004fa1670 */
        /* <DEDUP_REMOVED lines=752> */
[----:B------:R-:W-:-:S05]  /*47e90*/  F2FP.SATFINITE.E4M3.F32.PACK_AB_MERGE_C R2, RZ, R2, RZ ;  /* 0x00000002ff02723e */ /* 0x000fca00048070ff */
[----:B------:R1:W-:Y:S01]  /*47ea0*/  @!P5 STG.E.U8 desc[UR18][R26.64+0x139], R2 ;  /* 0x000139021a00d986 */ /* 0x0003e2000c101112 */
[----:B0-----:R-:W-:-:S03]  /*47eb0*/  FMUL R3, R35, UR17 ;  /* 0x0000001123037c20 */ /* 0x001fc60008400000 */
[----:B------:R-:W4:Y:S02]  /*47ec0*/  LDL.LU R35, [R1+0x8f0] ;  /* 0x0008f00001237983 */ /* 0x000f240000300800 */
[----:B------:R-:W-:-:S05]  /*47ed0*/  F2FP.SATFINITE.E4M3.F32.PACK_AB_MERGE_C R3, RZ, R3, RZ ;  /* 0x00000003ff03723e */ /* 0x000fca00048070ff */
[----:B------:R2:W-:Y:S01]  /*47ee0*/  @!P6 STG.E.U8 desc[UR18][R24.64+0x140], R3 ;  /* 0x000140031800e986 */ /* 0x0005e2000c101112 */
[----:B-1----:R-:W-:-:S03]  /*47ef0*/  FMUL R2, R34, UR17 ;  /* 0x0000001122027c20 */ /* 0x002fc60008400000 */
[----:B------:R-:W4:Y:S01]  /*47f00*/  LDL.LU R34, [R1+0x8f4] ;  /* 0x0008f40001227983 */ /* 0x000f220000300800 */
[----:B--2---:R-:W-:-:S03]  /*47f10*/  FMUL R3, R33, UR17 ;  /* 0x0000001121037c20 */ /* 0x004fc60008400000 */
[----:B------:R-:W2:Y:S01]  /*47f20*/  LDL.LU R33, [R1+0x8f8] ;  /* 0x0008f80001217983 */ /* 0x000ea20000300800 */
[----:B---3--:R-:W-:-:S03]  /*47f30*/  FMUL R4, R32, UR17 ;  /* 0x0000001120047c20 */ /* 0x008fc60008400000 */
[----:B------:R-:W3:Y:S01]  /*47f40*/  LDL.LU R32, [R1+0x8fc] ;  /* 0x0008fc0001207983 */ /* 0x000ee20000300800 */
[C---:B------:R-:W-:Y:S02]  /*47f50*/  ISETP.LT.OR P5, PT, R0.reuse, 0x142, !P3 ;  /* 0x000001420000780c */ /* 0x040fe40005fa1670 */
[----:B------:R-:W-:Y:S02]  /*47f60*/  F2FP.SATFINITE.E4M3.F32.PACK_AB_MERGE_C R5, RZ, R3, RZ ;  /* 0x00000003ff05723e */ /* 0x000fe400048070ff */
[----:B------:R-:W-:Y:S02]  /*47f70*/  F2FP.SATFINITE.E4M3.F32.PACK_AB_MERGE_C R2, RZ, R2, RZ ;  /* 0x00000002ff02723e */ /* 0x000fe400048070ff */
[----:B------:R-:W-:-:S07]  /*47f80*/  ISETP.LT.OR P6, PT, R0, 0x141, !P2 ;  /* 0x000001410000780c */ /* 0x000fce00057c1670 */
[----:B------:R0:W-:Y:S01]  /*47f90*/  @!P5 STG.E.U8 desc[UR18][R24.64+0x141], R2 ;  /* 0x000141021800d986 */ /* 0x0001e2000c101112 */
[----:B------:R-:W-:Y:S01]  /*47fa0*/  ISETP.LT.OR P5, PT, R0, 0x142, !P2 ;  /* 0x000001420000780c */ /* 0x000fe200057a1670 */
[----:B------:R-:W-:Y:S02]  /*47fb0*/  FMUL R3, R39, UR17 ;  /* 0x0000001127037c20 */ /* 0x000fe40008400000 */
[----:B------:R-:W3:Y:S01]  /*47fc0*/  LDL.LU R39, [R1+0x900] ;  /* 0x0009000001277983 */ /* 0x000ee20000300800 */
[----:B------:R-:W-:-:S03]  /*47fd0*/  F2FP.SATFINITE.E4M3.F32.PACK_AB_MERGE_C R7, RZ, R4, RZ ;  /* 0x00000004ff07723e */ /* 0x000fc600048070ff */
[----:B------:R1:W-:Y:S01]  /*47fe0*/  @!P6 STG.E.U8 desc[UR18][R26.64+0x140], R5 ;  /* 0x000140051a00e986 */ /* 0x0003e2000c101112 */
[----:B------:R-:W-:Y:S01]  /*47ff0*/  ISETP.LT.OR P6, PT, R0, 0x149, !P3 ;  /* 0x000001490000780c */ /* 0x000fe20005fc1670 */
[----:B0-----:R-:W-:Y:S02]  /*48000*/  FMUL R2, R38, UR17 ;  /* 0x0000001126027c20 */ /* 0x001fe40008400000 */
[----:B------:R-:W3:Y:S03]  /*48010*/  LDL.LU R38, [R1+0x904] ;  /* 0x0009040001267983 */ /* 0x000ee60000300800 */
[----:B------:R-:W-:Y:S01]  /*48020*/  F2FP.SATFINITE.E4M3.F32.PACK_AB_MERGE_C R9, RZ, R2, RZ ;  /* 0x00000002ff09723e */ /* 0x000fe200048070ff */
[----:B------:R0:W-:Y:S01]  /*48030*/  @!P5 STG.E.U8 desc[UR18][R26.64+0x141], R7 ;  /* 0x000141071a00d986 */ /* 0x0001e2000c101112 */
[----:B------:R-:W-:Y:S02]  /*48040*/  ISETP.LT.OR P5, PT, R0, 0x14a, !P3 ;  /* 0x0000014a0000780c */ /* 0x000fe40005fa1670 */
[----:B------:R-:W-:-:S05]  /*48050*/  F2FP.SATFINITE.E4M3.F32.PACK_AB_MERGE_C R3, RZ, R3, RZ ;  /* 0x00000003ff03723e */ /* 0x000fca00048070ff */
[----:B------:R0:W-:Y:S06]  /*48060*/  @!P6 STG.E.U8 desc[UR18][R24.64+0x148], R3 ;  /* 0x000148031800e986 */ /* 0x0001ec000c101112 */
[----:B------:R2:W-:Y:S01]  /*48070*/  @!P5 STG.E.U8 desc[UR18][R24.64+0x149], R9 ;  /* 0x000149091800d986 */ /* 0x0005e2000c101112 */
[----:B----4-:R-:W-:-:S03]  /*48080*/  FMUL R2, R37, UR17 ;  /* 0x0000001125027c20 */ /* 0x010fc60008400000 */
[----:B------:R-:W4:Y:S02]  /*48090*/  LDL.LU R37, [R1+0x908] ;  /* 0x0009080001257983 */ /* 0x000f240000300800 */
[----:B-1----:R-:W-:Y:S01]  /*480a0*/  F2FP.SATFINITE.E4M3.F32.PACK_AB_MERGE_C R5, RZ, R2, RZ ;  /* 0x00000002ff05723e */ /* 0x002fe200048070ff */
[----:B------:R-:W-:Y:S02]  /*480b0*/  FMUL R2, R35, UR17 ;  /* 0x0000001123027c20 */ /* 0x000fe40008400000 */
[----:B------:R-:W4:Y:S03]  /*480c0*/  LDL.LU R35, [R1+0x90c] ;  /* 0x00090c0001237983 */ /* 0x000f260000300800 */
[----:B0-----:R-:W-:Y:S01]  /*480d0*/  F2FP.SATFINITE.E4M3.F32.PACK_AB_MERGE_C R7, RZ, R2, RZ ;  /* 0x00000002ff07723e */ /* 0x001fe200048070ff */
[----:B------:R-:W-:Y:S02]  /*480e0*/  FMUL R2, R34, UR17 ;  /* 0x0000001122027c20 */ /* 0x000fe40008400000 */
[----:B------:R-:W4:Y:S03]  /*480f0*/  LDL.LU R34, [R1+0x910] ;  /* 0x0009100001227983 */ /* 0x000f260000300800 */
[----:B------:R-:W-:Y:S01]  /*48100*/  F2FP.SATFINITE.E4M3.F32.PACK_AB_MERGE_C R3, RZ, R2, RZ ;  /* 0x00000002ff03723e */ /* 0x000fe200048070ff */
[----:B--2---:R-:W-:-:S02]  /*48110*/  FMUL R2, R33, UR17 ;  /* 0x0000001121027c20 */ /* 0x004fc40008400000 */
[----:B------:R-:W2:Y:S03]  /*48120*/  LDL.LU R33, [R1+0x914] ;  /* 0x0009140001217983 */ /* 0x000ea60000300800 */
[----:B------:R-:W-:Y:S01]  /*48130*/  F2FP.SATFINITE.E4M3.F32.PACK_AB_MERGE_C R9, RZ, R2, RZ ;  /* 0x00000002ff09723e */ /* 0x000fe200048070ff */
[----:B---3--:R-:W-:Y:S02]  /*48140*/  FMUL R2, R32, UR17 ;  /* 0x0000001120027c20 */ /* 0x008fe40008400000 */
[----:B------:R-:W3:Y:S01]  /*48150*/  LDL.LU R32, [R1+0x918] ;  /* 0x0009180001207983 */ /* 0x000ee20000300800 */
[C---:B------:R-:W-:Y:S02]  /*48160*/  ISETP.LT.OR P6, PT, R0.reuse, 0x149, !P2 ;  /* 0x000001490000780c */ /* 0x040fe400057c1670 */
[----:B------:R-:W-:-:S11]  /*48170*/  ISETP.LT.OR P5, PT, R0, 0x14a, !P2 ;  /* 0x0000014a0000780c */ /* 0x000fd600057a1670 */
[----:B------:R0:W-:Y:S01]  /*48180*/  @!P6 STG.E.U8 desc[UR18][R26.64+0x148], R5 ;  /* 0x000148051a00e986 */ /* 0x0001e2000c101112 */
[----:B------:R-:W-:-:S03]  /*48190*/  ISETP.LT.OR P6, PT, R0, 0x151, !P3 ;  /* 0x000001510000780c */ /* 0x000fc60005fc1670 */
[----:B------:R1:W-:Y:S01]  /*481a0*/  @!P5 STG.E.U8 desc[UR18][R26.64+0x149], R7 ;  /* 0x000149071a00d986 */ /* 0x0003e2000c101112 */
[C---:B------:R-:W-:Y:S02]  /*481b0*/  ISETP.LT.OR P5, PT, R0.reuse, 0x152, !P3 ;  /* 0x000001520000780c */ /* 0x040fe40005fa1670 */
[----:B0-----:R-:W-:Y:S01]  /*481c0*/  F2FP.SATFINITE.E4M3.F32.PACK_AB_MERGE_C R5, RZ, R2, RZ ;  /* 0x00000002ff05723e */ /* 0x001fe200048070ff */
[----:B------:R-:W-:Y:S02]  /*481d0*/  FMUL R2, R39, UR17 ;  /* 0x0000001127027c20 */ /* 0x000fe40008400000 */
[----:B------:R-:W3:Y:S03]  /*481e0*/  LDL.LU R39, [R1+0x91c] ;  /* 0x00091c0001277983 */ /* 0x000ee60000300800 */
[----:B-1----:R-:W-:Y:S01]  /*481f0*/  F2FP.SATFINITE.E4M3.F32.PACK_AB_MERGE_C R7, RZ, R2, RZ ;  /* 0x00000002ff07723e */ /* 0x002fe200048070ff */
[----:B------:R0:W-:Y:S01]  /*48200*/  @!P6 STG.E.U8 desc[UR18][R24.64+0x150], R3 ;  /* 0x000150031800e986 */ /* 0x0001e2000c101112 */
[----:B------:R-:W-:-:S03]  /*48210*/  ISETP.LT.OR P6, PT, R0, 0x151, !P2 ;  /* 0x000001510000780c */ /* 0x000fc600057c1670 */
[----:B------:R1:W-:Y:S01]  /*48220*/  @!P5 STG.E.U8 desc[UR18][R24.64+0x151], R9 ;  /* 0x000151091800d986 */ /* 0x0003e2000c101112 */
[----:B------:R-:W-:-:S03]  /*48230*/  FMUL R2, R38, UR17 ;  /* 0x0000001126027c20 */ /* 0x000fc60008400000 */
[----:B------:R-:W3:Y:S02]  /*48240*/  LDL.LU R38, [R1+0x920] ;  /* 0x0009200001267983 */ /* 0x000ee40000300800 */
[----:B0-----:R-:W-:Y:S02]  /*48250*/  F2FP.SATFINITE.E4M3.F32.PACK_AB_MERGE_C R3, RZ, R2, RZ ;  /* 0x00000002ff03723e */ /* 0x001fe400048070ff */
[C---:B------:R-:W-:Y:S02]  /*48260*/  ISETP.LT.OR P5, PT, R0.reuse, 0x152, !P2 ;  /* 0x000001520000780c */ /* 0x040fe400057a1670 */
[----:B------:R0:W-:Y:S01]  /*48270*/  @!P6 STG.E.U8 desc[UR18][R26.64+0x150], R5 ;  /* 0x000150051a00e986 */ /* 0x0001e2000c101112 */
[----:B------:R-:W-:-:S10]  /*48280*/  ISETP.LT.OR P6, PT, R0, 0x159, !P3 ;  /* 0x000001590000780c */ /* 0x000fd40005fc1670 */
[----:B------:R0:W-:Y:S04]  /*48290*/  @!P5 STG.E.U8 desc[UR18][R26.64+0x151], R7 ;  /* 0x000151071a00d986 */ /* 0x0001e8000c101112 */
        /* <DEDUP_REMOVED lines=335> */
[----:B------:R-:W-:Y:S02]  /*49790*/  ISETP.LT.OR P5, PT, R0, 0x1da, !P2 ;  /* 0x000001da0000780c */ /* 0x000fe400057a1670 */
[----:B0-----:R-:W-:Y:S01]  /*497a0*/  F2FP.SATFINITE.E4M3.F32.PACK_AB_MERGE_C R3, RZ, R2, RZ ;  /* 0x00000002ff03723e */ /* 0x001fe200048070ff */
[----:B------:R-:W-:-:S06]  /*497b0*/  FMUL R2, R39, UR17 ;  /* 0x0000001127027c20 */ /* 0x000fcc0008400000 */
[----:B------:R0:W-:Y:S01]  /*497c0*/  @!P6 STG.E.U8 desc[UR18][R26.64+0x1d8], R5 ;  /* 0x0001d8051a00e986 */ /* 0x0001e2000c101112 */
[----:B------:R-:W-:Y:S02]  /*497d0*/  ISETP.LT.OR P6, PT, R0, 0x1e1, !P3 ;  /* 0x000001e10000780c */ /* 0x000fe40005fc1670 */
[----:B-1----:R-:W-:Y:S01]  /*497e0*/  F2FP.SATFINITE.E4M3.F32.PACK_AB_MERGE_C R9, RZ, R2, RZ ;  /* 0x00000002ff09723e */ /* 0x002fe200048070ff */
[----:B------:R-:W3:Y:S04]  /*497f0*/  LDL.LU R39, [R1+0xa34] ;  /* 0x000a340001277983 */ /* 0x000ee80000300800 */
[----:B------:R1:W-:Y:S01]  /*49800*/  @!P5 STG.E.U8 desc[UR18][R26.64+0x1d9], R7 ;  /* 0x0001d9071a00d986 */ /* 0x0003e2000c101112 */
[----:B------:R-:W-:-:S03]  /*49810*/  FMUL R2, R38, UR17 ;  /* 0x0000001126027c20 */ /* 0x000fc60008400000 */
[----:B------:R-:W3:Y:S02]  /*49820*/  LDL.LU R38, [R1+0xa38] ;  /* 0x000a380001267983 */ /* 0x000ee40000300800 */
[----:B0-----:R-:W-:Y:S02]  /*49830*/  F2FP.SATFINITE.E4M3.F32.PACK_AB_MERGE_C R5, RZ, R2, RZ ;  /* 0x00000002ff05723e */ /* 0x001fe400048070ff */
[C---:B------:R-:W-:Y:S01]  /*49840*/  ISETP.LT.OR P5, PT, R0.reuse, 0x1e2, !P3 ;  /* 0x000001e20000780c */ /* 0x040fe20005fa1670 */
[----:B------:R0:W-:Y:S01]  /*49850*/  @!P6 STG.E.U8 desc[UR18][R24.64+0x1e0], R3 ;  /* 0x0001e0031800e986 */ /* 0x0001e2000c101112 */
[----:B------:R-:W-:-:S11]  /*49860*/  ISETP.LT.OR P6, PT, R0, 0x1e1, !P2 ;  /* 0x000001e10000780c */ /* 0x000fd600057c1670 */
        /* <DEDUP_REMOVED lines=17> */
[C---:B------:R-:W-:Y:S01]  /*49980*/  ISETP.LT.OR P6, PT, R0.reuse, 0x1e9, !P3 ;  /* 0x000001e90000780c */ /* 0x040fe20005fc1670 */
[----:B------:R-:W3:Y:S10]  /*49990*/  LDL.LU R41, [R1+0xa50] ;  /* 0x000a500001297983 */ /* 0x000ef40000300800 */
[----:B------:R0:W-:Y:S01]  /*499a0*/  @!P5 STG.E.U8 desc[UR18][R26.64+0x1e1], R7 ;  /* 0x0001e1071a00d986 */ /* 0x0001e2000c101112 */
[----:B------:R-:W-:-:S03]  /*499b0*/  ISETP.LT.OR P5, PT, R0, 0x1ea, !P3 ;  /* 0x000001ea0000780c */ /* 0x000fc60005fa1670 */
[----:B------:R1:W-:Y:S01]  /*499c0*/  @!P6 STG.E.U8 desc[UR18][R24.64+0x1e8], R3 ;  /* 0x0001e8031800e986 */ /* 0x0003e2000c101112 */
[----:B------:R-:W-:Y:S02]  /*499d0*/  ISETP.LT.OR P6, PT, R0, 0x1e9, !P2 ;  /* 0x000001e90000780c */ /* 0x000fe400057c1670 */
[----:B0-----:R-:W-:-:S07]  /*499e0*/  F2FP.SATFINITE.E4M3.F32.PACK_AB_MERGE_C R7, RZ, R2, RZ ;  /* 0x00000002ff07723e */ /* 0x001fce00048070ff */
[----:B------:R0:W-:Y:S01]  /*499f0*/  @!P5 STG.E.U8 desc[UR18][R24.64+0x1e9], R9 ;  /* 0x0001e9091800d986 */ /* 0x0001e2000c101112 */
[----:B------:R-:W-:Y:S01]  /*49a00*/  ISETP.LT.OR P5, PT, R0, 0x1ea, !P2 ;  /* 0x000001ea0000780c */ /* 0x000fe200057a1670 */
[----:B------:R-:W-:Y:S02]  /*49a10*/  FMUL R2, R39, UR17 ;  /* 0x0000001127027c20 */ /* 0x000fe40008400000 */
[----:B------:R-:W3:Y:S03]  /*49a20*/  LDL.LU R39, [R1+0xa54] ;  /* 0x000a540001277983 */ /* 0x000ee60000300800 */
[----:B-1----:R-:W-:Y:S01]  /*49a30*/  F2FP.SATFINITE.E4M3.F32.PACK_AB_MERGE_C R3, RZ, R2, RZ ;  /* 0x00000002ff03723e */ /* 0x002fe200048070ff */
[----:B------:R1:W-:Y:S01]  /*49a40*/  @!P6 STG.E.U8 desc[UR18][R26.64+0x1e8], R5 ;  /* 0x0001e8051a00e986 */ /* 0x0003e2000c101112 */
[----:B------:R-:W-:-:S05]  /*49a50*/  FMUL R2, R38, UR17 ;  /* 0x0000001126027c20 */ /* 0x000fca0008400000 */
[----:B------:R1:W-:Y:S01]  /*49a60*/  @!P5 STG.E.U8 desc[UR18][R26.64+0x1e9], R7 ;  /* 0x0001e9071a00d986 */ /* 0x0003e2000c101112 */
[----:B0-----:R-:W-:-:S03]  /*49a70*/  F2FP.SATFINITE.E4M3.F32.PACK_AB_MERGE_C R9, RZ, R2, RZ ;  /* 0x00000002ff09723e */ /* 0x001fc600048070ff */
[----:B------:R-:W3:Y:S01]  /*49a80*/  LDL.LU R38, [R1+0xa58] ;  /* 0x000a580001267983 */ /* 0x000ee20000300800 */
[C---:B------:R-:W-:Y:S02]  /*49a90*/  ISETP.LT.OR P6, PT, R0.reuse, 0x1f1, !P3 ;  /* 0x000001f10000780c */ /* 0x040fe40005fc1670 */
[----:B------:R-:W-:-:S11]  /*49aa0*/  ISETP.LT.OR P5, PT, R0, 0x1f2, !P3 ;  /* 0x000001f20000780c */ /* 0x000fd60005fa1670 */
[----:B------:R-:W-:Y:S04]  /*49ab0*/  @!P6 STG.E.U8 desc[UR18][R24.64+0x1f0], R3 ;  /* 0x0001f0031800e986 */ /* 0x000fe8000c101112 */
[----:B------:R0:W-:Y:S01]  /*49ac0*/  @!P5 STG.E.U8 desc[UR18][R24.64+0x1f1], R9 ;  /* 0x0001f1091800d986 */ /* 0x0001e2000c101112 */
[----:B----4-:R-:W-:-:S03]  /*49ad0*/  FMUL R2, R37, UR17 ;  /* 0x0000001125027c20 */ /* 0x010fc60008400000 */
[----:B------:R-:W4:Y:S02]  /*49ae0*/  LDL.LU R37, [R1+0xa5c] ;  /* 0x000a5c0001257983 */ /* 0x000f240000300800 */
[----:B-1----:R-:W-:Y:S01]  /*49af0*/  F2FP.SATFINITE.E4M3.F32.PACK_AB_MERGE_C R5, RZ, R2, RZ ;  /* 0x00000002ff05723e */ /* 0x002fe200048070ff */
[----:B------:R-:W-:Y:S02]  /*49b00*/  FMUL R2, R35, UR17 ;  /* 0x0000001123027c20 */ /* 0x000fe40008400000 */
[----:B------:R-:W4:Y:S03]  /*49b10*/  LDL.LU R35, [R1+0xa60] ;  /* 0x000a600001237983 */ /* 0x000f260000300800 */
[----:B------:R-:W-:Y:S01]  /*49b20*/  F2FP.SATFINITE.E4M3.F32.PACK_AB_MERGE_C R7, RZ, R2, RZ ;  /* 0x00000002ff07723e */ /* 0x000fe200048070ff */
[----:B------:R-:W-:Y:S02]  /*49b30*/  FMUL R2, R34, UR17 ;  /* 0x0000001122027c20 */ /* 0x000fe40008400000 */
[----:B------:R-:W4:Y:S03]  /*49b40*/  LDL.LU R34, [R1+0xa64] ;  /* 0x000a640001227983 */ /* 0x000f260000300800 */
[----:B0-----:R-:W-:Y:S01]  /*49b50*/  F2FP.SATFINITE.E4M3.F32.PACK_AB_MERGE_C R9, RZ, R2, RZ ;  /* 0x00000002ff09723e */ /* 0x001fe200048070ff */
[----:B--2---:R-:W-:-:S02]  /*49b60*/  FMUL R3, R33, UR17 ;  /* 0x0000001121037c20 */ /* 0x004fc40008400000 */
[----:B------:R-:W2:Y:S01]  /*49b70*/  LDL.LU R33, [R1+0xa68] ;  /* 0x000a680001217983 */ /* 0x000ea20000300800 */
[----:B---3--:R-:W-:-:S03]  /*49b80*/  FMUL R2, R32, UR17 ;  /* 0x0000001120027c20 */ /* 0x008fc60008400000 */
[----:B------:R-:W3:Y:S01]  /*49b90*/  LDL.LU R32, [R1+0xa6c] ;  /* 0x000a6c0001207983 */ /* 0x000ee20000300800 */
[C---:B------:R-:W-:Y:S02]  /*49ba0*/  ISETP.LT.OR P6, PT, R0.reuse, 0x1f1, !P2 ;  /* 0x000001f10000780c */ /* 0x040fe400057c1670 */
[----:B------:R-:W-:Y:S02]  /*49bb0*/  ISETP.LT.OR P5, PT, R0, 0x1f2, !P2 ;  /* 0x000001f20000780c */ /* 0x000fe400057a1670 */
[----:B------:R-:W-:-:S09]  /*49bc0*/  F2FP.SATFINITE.E4M3.F32.PACK_AB_MERGE_C R11, RZ, R3, RZ ;  /* 0x00000003ff0b723e */ /* 0x000fd200048070ff */
[----:B------:R0:W-:Y:S01]  /*49bd0*/  @!P6 STG.E.U8 desc[UR18][R26.64+0x1f0], R5 ;  /* 0x0001f0051a00e986 */ /* 0x0001e2000c101112 */
[C---:B------:R-:W-:Y:S01]  /*49be0*/  ISETP.LT.OR P6, PT, R0.reuse, 0x1f9, !P3 ;  /* 0x000001f90000780c */ /* 0x040fe20005fc1670 */
[----:B------:R-:W-:Y:S02]  /*49bf0*/  FMUL R3, R41, UR17 ;  /* 0x0000001129037c20 */ /* 0x000fe40008400000 */
[----:B------:R-:W3:Y:S01]  /*49c00*/  LDL.LU R41, [R1+0xa70] ;  /* 0x000a700001297983 */ /* 0x000ee20000300800 */
[----:B------:R-:W-:-:S03]  /*49c10*/  ISETP.LT.OR P3, PT, R0, 0x1fa, !P3 ;  /* 0x000001fa0000780c */ /* 0x000fc60005f61670 */
[----:B------:R1:W-:Y:S01]  /*49c20*/  @!P5 STG.E.U8 desc[UR18][R26.64+0x1f1], R7 ;  /* 0x0001f1071a00d986 */ /* 0x0003e2000c101112 */
[----:B0-----:R-:W-:Y:S01]  /*49c30*/  F2FP.SATFINITE.E4M3.F32.PACK_AB_MERGE_C R5, RZ, R2, RZ ;  /* 0x00000002ff05723e */ /* 0x001fe200048070ff */
[----:B------:R-:W-:Y:S02]  /*49c40*/  FMUL R2, R39, UR17 ;  /* 0x0000001127027c20 */ /* 0x000fe40008400000 */
[----:B------:R-:W3:Y:S01]  /*49c50*/  LDL.LU R39, [R1+0xa74] ;  /* 0x000a740001277983 */ /* 0x000ee20000300800 */
[----:B------:R-:W-:-:S03]  /*49c60*/  ISETP.LT.OR P5, PT, R0, 0x1f9, !P2 ;  /* 0x000001f90000780c */ /* 0x000fc600057a1670 */
[----:B------:R0:W-:Y:S01]  /*49c70*/  @!P6 STG.E.U8 desc[UR18][R24.64+0x1f8], R9 ;  /* 0x0001f8091800e986 */ /* 0x0001e2000c101112 */
[----:B-1----:R-:W-:Y:S02]  /*49c80*/  F2FP.SATFINITE.E4M3.F32.PACK_AB_MERGE_C R7, RZ, R3, RZ ;  /* 0x00000003ff07723e */ /* 0x002fe400048070ff */
[----:B0-----:R-:W-:Y:S01]  /*49c90*/  F2FP.SATFINITE.E4M3.F32.PACK_AB_MERGE_C R9, RZ, R2, RZ ;  /* 0x00000002ff09723e */ /* 0x001fe200048070ff */
[----:B------:R-:W-:Y:S02]  /*49ca0*/  FMUL R4, R38, UR17 ;  /* 0x0000001126047c20 */ /* 0x000fe40008400000 */
[----:B------:R-:W3:Y:S04]  /*49cb0*/  LDL.LU R38, [R1+0xa78] ;  /* 0x000a780001267983 */ /* 0x000ee80000300800 */
[----:B------:R0:W-:Y:S04]  /*49cc0*/  @!P3 STG.E.U8 desc[UR18][R24.64+0x1f9], R11 ;  /* 0x0001f90b1800b986 */ /* 0x0001e8000c101112 */
[----:B------:R3:W-:Y:S01]  /*49cd0*/  @!P5 STG.E.U8 desc[UR18][R26.64+0x1f8], R5 ;  /* 0x0001f8051a00d986 */ /* 0x0007e2000c101112 */
[----:B0-----:R-:W-:Y:S01]  /*49ce0*/  F2FP.SATFINITE.E4M3.F32.PACK_AB_MERGE_C R11, RZ, R4, RZ ;  /* 0x00000004ff0b723e */ /* 0x001fe200048070ff */
[----:B----4-:R-:W-:-:S02]  /*49cf0*/  FMUL R2, R37, UR17 ;  /* 0x0000001125027c20 */ /* 0x010fc40008400000 */
[----:B------:R-:W4:Y:S03]  /*49d00*/  LDL.LU R37, [R1+0xa7c] ;  /* 0x000a7c0001257983 */ /* 0x000f260000300800 */
[----:B------:R-:W-:Y:S01]  /*49d10*/  F2FP.SATFINITE.E4M3.F32.PACK_AB_MERGE_C R13, RZ, R2, RZ ;  /* 0x00000002ff0d723e */ /* 0x000fe200048070ff */
[----:B------:R-:W-:Y:S02]  /*49d20*/  FMUL R2, R35, UR17 ;  /* 0x0000001123027c20 */ /* 0x000fe40008400000 */
[----:B------:R-:W4:Y:S01]  /*49d30*/  LDL.LU R35, [R1+0xa80] ;  /* 0x000a800001237983 */ /* 0x000f220000300800 */
[----:B------:R-:W-:-:S03]  /*49d40*/  FMUL R3, R34, UR17 ;  /* 0x0000001122037c20 */ /* 0x000fc60008400000 */
[----:B------:R-:W4:Y:S01]  /*49d50*/  LDL.LU R34, [R1+0xa84] ;  /* 0x000a840001227983 */ /* 0x000f220000300800 */
[----:B--2---:R-:W-:-:S03]  /*49d60*/  FMUL R4, R33, UR17 ;  /* 0x0000001121047c20 */ /* 0x004fc60008400000 */
[----:B------:R-:W2:Y:S01]  /*49d70*/  LDL.LU R33, [R1+0xa88] ;  /* 0x000a880001217983 */ /* 0x000ea20000300800 */
[----:B---3--:R-:W-:-:S03]  /*49d80*/  FMUL R5, R32, UR17 ;  /* 0x0000001120057c20 */ /* 0x008fc60008400000 */
[----:B------:R-:W3:Y:S01]  /*49d90*/  LDL.LU R32, [R1+0xa8c] ;  /* 0x000a8c0001207983 */ /* 0x000ee20000300800 */
[C---:B------:R-:W-:Y:S02]  /*49da0*/  ISETP.LT.OR P2, PT, R0.reuse, 0x1fa, !P2 ;  /* 0x000001fa0000780c */ /* 0x040fe40005741670 */
[C---:B------:R-:W-:Y:S02]  /*49db0*/  ISETP.LT.OR P6, PT, R0.reuse, 0x101, !P1 ;  /* 0x000001010000780c */ /* 0x040fe40004fc1670 */
[----:B------:R-:W-:-:S09]  /*49dc0*/  ISETP.LT.OR P3, PT, R0, 0x102, !P1 ;  /* 0x000001020000780c */ /* 0x000fd20004f61670 */
[----:B------:R0:W-:Y:S04]  /*49dd0*/  @!P2 STG.E.U8 desc[UR18][R26.64+0x1f9], R7 ;  /* 0x0001f9071a00a986 */ /* 0x0001e8000c101112 */
[----:B------:R1:W-:Y:S01]  /*49de0*/  @!P6 STG.E.U8 desc[UR18][R30.64+0x100], R9 ;  /* 0x000100091e00e986 */ /* 0x0003e2000c101112 */
[C---:B------:R-:W-:Y:S02]  /*49df0*/  ISETP.LT.OR P6, PT, R0.reuse, 0x102, !P0 ;  /* 0x000001020000780c */ /* 0x040fe400047c1670 */
[C---:B------:R-:W-:Y:S01]  /*49e00*/  ISETP.LT.OR P5, PT, R0.reuse, 0x101, !P0 ;  /* 0x000001010000780c */ /* 0x040fe200047a1670 */
[----:B------:R1:W-:Y:S01]  /*49e10*/  @!P3 STG.E.U8 desc[UR18][R30.64+0x101], R11 ;  /* 0x0001010b1e00b986 */ /* 0x0003e2000c101112 */
[----:B------:R-:W-:Y:S02]  /*49e20*/  ISETP.LT.OR P3, PT, R0, 0x109, !P1 ;  /* 0x000001090000780c */ /* 0x000fe40004f61670 */
[----:B0-----:R-:W-:Y:S01]  /*49e30*/  F2FP.SATFINITE.E4M3.F32.PACK_AB_MERGE_C R7, RZ, R2, RZ ;  /* 0x00000002ff07723e */ /* 0x001fe200048070ff */
[----:B------:R-:W-:-:S02]  /*49e40*/  FMUL R2, R41, UR17 ;  /* 0x0000001129027c20 */ /* 0x000fc40008400000 */
[----:B------:R-:W3:Y:S01]  /*49e50*/  LDL.LU R41, [R1+0xa90] ;  /* 0x000a900001297983 */ /* 0x000ee20000300800 */
[----:B-1----:R-:W-:Y:S01]  /*49e60*/  F2FP.SATFINITE.E4M3.F32.PACK_AB_MERGE_C R9, RZ, R3, RZ ;  /* 0x00000003ff09723e */ /* 0x002fe200048070ff */
[----:B------:R-:W-:Y:S02]  /*49e70*/  FMUL R3, R39, UR17 ;  /* 0x0000001127037c20 */ /* 0x000fe40008400000 */
[----:B------:R-:W3:Y:S01]  /*49e80*/  LDL.LU R39, [R1+0xa94] ;  /* 0x000a940001277983 */ /* 0x000ee20000300800 */
[C---:B------:R-:W-:Y:S02]  /*49e90*/  ISETP.LT.OR P2, PT, R0.reuse, 0x10a, !P1 ;  /* 0x0000010a0000780c */ /* 0x040fe40004f41670 */
[----:B------:R-:W-:Y:S01]  /*49ea0*/  F2FP.SATFINITE.E4M3.F32.PACK_AB_MERGE_C R11, RZ, R4, RZ ;  /* 0x00000004ff0b723e */ /* 0x000fe200048070ff */
[----:B------:R0:W-:Y:S01]  /*49eb0*/  @!P6 STG.E.U8 desc[UR18][R28.64+0x101], R7 ;  /* 0x000101071c00e986 */ /* 0x0001e2000c101112 */
[----:B------:R-:W-:-:S03]  /*49ec0*/  ISETP.LT.OR P6, PT, R0, 0x10a, !P0 ;  /* 0x0000010a0000780c */ /* 0x000fc600047c1670 */
[----:B------:R-:W-:Y:S01]  /*49ed0*/  @!P5 STG.E.U8 desc[UR18][R28.64+0x100], R13 ;  /* 0x0001000d1c00d986 */ /* 0x000fe2000c101112 */
[----:B0-----:R-:W-:Y:S01]  /*49ee0*/  F2FP.SATFINITE.E4M3.F32.PACK_AB_MERGE_C R7, RZ, R2, RZ ;  /* 0x00000002ff07723e */ /* 0x001fe200048070ff */
[----:B------:R-:W-:Y:S02]  /*49ef0*/  FMUL R4, R38, UR17 ;  /* 0x0000001126047c20 */ /* 0x000fe40008400000 */
[----:B------:R-:W3:Y:S04]  /*49f00*/  LDL.LU R38, [R1+0xa98] ;  /* 0x000a980001267983 */ /* 0x000ee80000300800 */
[----:B------:R0:W-:Y:S04]  /*49f10*/  @!P3 STG.E.U8 desc[UR18][R30.64+0x108], R9 ;  /* 0x000108091e00b986 */ /* 0x0001e8000c101112 */
[----:B------:R1:W-:Y:S01]  /*49f20*/  @!P2 STG.E.U8 desc[UR18][R30.64+0x109], R11 ;  /* 0x0001090b1e00a986 */ /* 0x0003e2000c101112 */
[----:B0-----:R-:W-:-:S03]  /*49f30*/  F2FP.SATFINITE.E4M3.F32.PACK_AB_MERGE_C R9, RZ, R3, RZ ;  /* 0x00000003ff09723e */ /* 0x001fc600048070ff */
[----:B------:R0:W-:Y:S01]  /*49f40*/  @!P6 STG.E.U8 desc[UR18][R28.64+0x109], R7 ;  /* 0x000109071c00e986 */ /* 0x0001e2000c101112 */
[----:B-1----:R-:W-:Y:S01]  /*49f50*/  F2FP.SATFINITE.E4M3.F32.PACK_AB_MERGE_C R11, RZ, R4, RZ ;  /* 0x00000004ff0b723e */ /* 0x002fe200048070ff */
[----:B----4-:R-:W-:Y:S02]  /*49f60*/  FMUL R2, R37, UR17 ;  /* 0x0000001125027c20 */ /* 0x010fe40008400000 */
[----:B------:R-:W4:Y:S03]  /*49f70*/  LDL.LU R37, [R1+0xa9c] ;  /* 0x000a9c0001257983 */ /* 0x000f260000300800 */
[----:B------:R-:W-:Y:S01]  /*49f80*/  F2FP.SATFINITE.E4M3.F32.PACK_AB_MERGE_C R13, RZ, R2, RZ ;  /* 0x00000002ff0d723e */ /* 0x000fe200048070ff */
[----:B------:R-:W-:Y:S02]  /*49f90*/  FMUL R3, R35, UR17 ;  /* 0x0000001123037c20 */ /* 0x000fe40008400000 */
[----:B------:R-:W4:Y:S01]  /*49fa0*/  LDL.LU R35, [R1+0xaa0] ;  /* 0x000aa00001237983 */ /* 0x000f220000300800 */
[----:B------:R-:W-:-:S03]  /*49fb0*/  FMUL R2, R34, UR17 ;  /* 0x0000001122027c20 */ /* 0x000fc60008400000 */
[----:B------:R-:W4:Y:S02]  /*49fc0*/  LDL.LU R34, [R1+0xaa4] ;  /* 0x000aa40001227983 */ /* 0x000f240000300800 */
[----:B0-----:R-:W-:Y:S01]  /*49fd0*/  F2FP.SATFINITE.E4M3.F32.PACK_AB_MERGE_C R7, RZ, R2, RZ ;  /* 0x00000002ff07723e */ /* 0x001fe200048070ff */
[----:B--2---:R-:W-:Y:S02]  /*49fe0*/  FMUL R4, R33, UR17 ;  /* 0x0000001121047c20 */ /* 0x004fe40008400000 */
[----:B------:R-:W2:Y:S01]  /*49ff0*/  LDL.LU R33, [R1+0xaa8] ;  /* 0x000aa80001217983 */ /* 0x000ea20000300800 */
[----:B---3--:R-:W-:-:S03]  /*4a000*/  FMUL R2, R32, UR17 ;  /* 0x0000001120027c20 */ /* 0x008fc60008400000 */
[----:B------:R-:W3:Y:S01]  /*4a010*/  LDL.LU R32, [R1+0xaac] ;  /* 0x000aac0001207983 */ /* 0x000ee20000300800 */
[C---:B------:R-:W-:Y:S02]  /*4a020*/  ISETP.LT.OR P5, PT, R0.reuse, 0x109, !P0 ;  /* 0x000001090000780c */ /* 0x040fe400047a1670 */
[C---:B------:R-:W-:Y:S02]  /*4a030*/  ISETP.LT.OR P3, PT, R0.reuse, 0x111, !P1 ;  /* 0x000001110000780c */ /* 0x040fe40004f61670 */
[C---:B------:R-:W-:Y:S02]  /*4a040*/  ISETP.LT.OR P2, PT, R0.reuse, 0x112, !P1 ;  /* 0x000001120000780c */ /* 0x040fe40004f41670 */
[----:B------:R-:W-:Y:S02]  /*4a050*/  F2FP.SATFINITE.E4M3.F32.PACK_AB_MERGE_C R5, RZ, R5, RZ ;  /* 0x00000005ff05723e */ /* 0x000fe400048070ff */
[----:B------:R-:W-:-:S05]  /*4a060*/  ISETP.LT.OR P6, PT, R0, 0x112, !P0 ;  /* 0x000001120000780c */ /* 0x000fca00047c1670 */
[----:B------:R0:W-:Y:S01]  /*4a070*/  @!P5 STG.E.U8 desc[UR18][R28.64+0x108], R5 ;  /* 0x000108051c00d986 */ /* 0x0001e2000c101112 */
[----:B------:R-:W-:-:S03]  /*4a080*/  ISETP.LT.OR P5, PT, R0, 0x111, !P0 ;  /* 0x000001110000780c */ /* 0x000fc600047a1670 */
[----:B------:R-:W-:Y:S01]  /*4a090*/  @!P3 STG.E.U8 desc[UR18][R30.64+0x110], R9 ;  /* 0x000110091e00b986 */ /* 0x000fe2000c101112 */
[----:B------:R-:W-:-:S03]  /*4a0a0*/  ISETP.LT.OR P3, PT, R0, 0x119, !P1 ;  /* 0x000001190000780c */ /* 0x000fc60004f61670 */
[----:B------:R1:W-:Y:S01]  /*4a0b0*/  @!P2 STG.E.U8 desc[UR18][R30.64+0x111], R11 ;  /* 0x0001110b1e00a986 */ /* 0x0003e2000c101112 */
[----:B------:R-:W-:Y:S02]  /*4a0c0*/  ISETP.LT.OR P2, PT, R0, 0x11a, !P1 ;  /* 0x0000011a0000780c */ /* 0x000fe40004f41670 */
[----:B0-----:R-:W-:Y:S01]  /*4a0d0*/  F2FP.SATFINITE.E4M3.F32.PACK_AB_MERGE_C R5, RZ, R3, RZ ;  /* 0x00000003ff05723e */ /* 0x001fe200048070ff */
[----:B------:R-:W-:Y:S01]  /*4a0e0*/  FMUL R3, R39, UR17 ;  /* 0x0000001127037c20 */ /* 0x000fe20008400000 */
[----:B-1----:R-:W-:Y:S01]  /*4a0f0*/  F2FP.SATFINITE.E4M3.F32.PACK_AB_MERGE_C R11, RZ, R2, RZ ;  /* 0x00000002ff0b723e */ /* 0x002fe200048070ff */
[----:B------:R-:W-:Y:S02]  /*4a100*/  FMUL R2, R41, UR17 ;  /* 0x0000001129027c20 */ /* 0x000fe40008400000 */
[----:B------:R-:W3:Y:S01]  /*4a110*/  LDL.LU R41, [R1+0xab0] ;  /* 0x000ab00001297983 */ /* 0x000ee20000300800 */
[----:B------:R-:W-:-:S03]  /*4a120*/  F2FP.SATFINITE.E4M3.F32.PACK_AB_MERGE_C R9, RZ, R4, RZ ;  /* 0x00000004ff09723e */ /* 0x000fc600048070ff */
[----:B------:R-:W3:Y:S04]  /*4a130*/  LDL.LU R39, [R1+0xab4] ;  /* 0x000ab40001277983 */ /* 0x000ee80000300800 */
[----:B------:R-:W-:Y:S01]  /*4a140*/  @!P6 STG.E.U8 desc[UR18][R28.64+0x111], R5 ;  /* 0x000111051c00e986 */ /* 0x000fe2000c101112 */
[----:B------:R-:W-:Y:S01]  /*4a150*/  ISETP.LT.OR P6, PT, R0, 0x11a, !P0 ;  /* 0x0000011a0000780c */ /* 0x000fe200047c1670 */
[----:B------:R-:W-:Y:S02]  /*4a160*/  FMUL R4, R38, UR17 ;  /* 0x0000001126047c20 */ /* 0x000fe40008400000 */
[----:B------:R-:W3:Y:S04]  /*4a170*/  LDL.LU R38, [R1+0xab8] ;  /* 0x000ab80001267983 */ /* 0x000ee80000300800 */
[----:B------:R-:W-:Y:S04]  /*4a180*/  @!P5 STG.E.U8 desc[UR18][R28.64+0x110], R13 ;  /* 0x0001100d1c00d986 */ /* 0x000fe8000c101112 */
[----:B------:R0:W-:Y:S04]  /*4a190*/  @!P3 STG.E.U8 desc[UR18][R30.64+0x118], R7 ;  /* 0x000118071e00b986 */ /* 0x0001e8000c101112 */
[----:B------:R1:W-:Y:S01]  /*4a1a0*/  @!P2 STG.E.U8 desc[UR18][R30.64+0x119], R9 ;  /* 0x000119091e00a986 */ /* 0x0003e2000c101112 */
[----:B0-----:R-:W-:-:S02]  /*4a1b0*/  F2FP.SATFINITE.E4M3.F32.PACK_AB_MERGE_C R7, RZ, R2, RZ ;  /* 0x00000002ff07723e */ /* 0x001fc400048070ff */
[----:B-1----:R-:W-:-:S03]  /*4a1c0*/  F2FP.SATFINITE.E4M3.F32.PACK_AB_MERGE_C R9, RZ, R3, RZ ;  /* 0x00000003ff09723e */ /* 0x002fc600048070ff */
[----:B------:R0:W-:Y:S01]  /*4a1d0*/  @!P6 STG.E.U8 desc[UR18][R28.64+0x119], R7 ;  /* 0x000119071c00e986 */ /* 0x0001e2000c101112 */
[----:B------:R-:W-:Y:S01]  /*4a1e0*/  F2FP.SATFINITE.E4M3.F32.PACK_AB_MERGE_C R13, RZ, R4, RZ ;  /* 0x00000004ff0d723e */ /* 0x000fe200048070ff */
[----:B----4-:R-:W-:Y:S02]  /*4a1f0*/  FMUL R5, R37, UR17 ;  /* 0x0000001125057c20 */ /* 0x010fe40008400000 */
[----:B------:R-:W4:Y:S01]  /*4a200*/  LDL.LU R37, [R1+0xabc] ;  /* 0x000abc0001257983 */ /* 0x000f220000300800 */
[----:B------:R-:W-:-:S03]  /*4a210*/  FMUL R2, R35, UR17 ;  /* 0x0000001123027c20 */ /* 0x000fc60008400000 */
[----:B------:R-:W4:Y:S02]  /*4a220*/  LDL.LU R35, [R1+0xac0] ;  /* 0x000ac00001237983 */ /* 0x000f240000300800 */
[----:B0-----:R-:W-:Y:S01]  /*4a230*/  F2FP.SATFINITE.E4M3.F32.PACK_AB_MERGE_C R7, RZ, R2, RZ ;  /* 0x00000002ff07723e */ /* 0x001fe200048070ff */
[----:B------:R-:W-:Y:S02]  /*4a240*/  FMUL R3, R34, UR17 ;  /* 0x0000001122037c20 */ /* 0x000fe40008400000 */
[----:B------:R-:W4:Y:S01]  /*4a250*/  LDL.LU R34, [R1+0xac4] ;  /* 0x000ac40001227983 */ /* 0x000f220000300800 */
[----:B--2---:R-:W-:-:S03]  /*4a260*/  FMUL R4, R33, UR17 ;  /* 0x0000001121047c20 */ /* 0x004fc60008400000 */
[----:B------:R-:W2:Y:S01]  /*4a270*/  LDL.LU R33, [R1+0xac8] ;  /* 0x000ac80001217983 */ /* 0x000ea20000300800 */
[----:B---3--:R-:W-:-:S03]  /*4a280*/  FMUL R2, R32, UR17 ;  /* 0x0000001120027c20 */ /* 0x008fc60008400000 */
[----:B------:R-:W3:Y:S01]  /*4a290*/  LDL.LU R32, [R1+0xacc] ;  /* 0x000acc0001207983 */ /* 0x000ee20000300800 */
[C---:B------:R-:W-:Y:S02]  /*4a2a0*/  ISETP.LT.OR P5, PT, R0.reuse, 0x119, !P0 ;  /* 0x000001190000780c */ /* 0x040fe400047a1670 */
[C---:B------:R-:W-:Y:S02]  /*4a2b0*/  ISETP.LT.OR P3, PT, R0.reuse, 0x121, !P1 ;  /* 0x000001210000780c */ /* 0x040fe40004f61670 */
[C---:B------:R-:W-:Y:S02]  /*4a2c0*/  ISETP.LT.OR P2, PT, R0.reuse, 0x122, !P1 ;  /* 0x000001220000780c */ /* 0x040fe40004f41670 */
[----:B------:R-:W-:-:S07]  /*4a2d0*/  ISETP.LT.OR P6, PT, R0, 0x122, !P0 ;  /* 0x000001220000780c */ /* 0x000fce00047c1670 */
[----:B------:R-:W-:Y:S01]  /*4a2e0*/  @!P5 STG.E.U8 desc[UR18][R28.64+0x118], R11 ;  /* 0x0001180b1c00d986 */ /* 0x000fe2000c101112 */
[----:B------:R-:W-:-:S03]  /*4a2f0*/  ISETP.LT.OR P5, PT, R0, 0x121, !P0 ;  /* 0x000001210000780c */ /* 0x000fc600047a1670 */
[----:B------:R0:W-:Y:S04]  /*4a300*/  @!P3 STG.E.U8 desc[UR18][R30.64+0x120], R9 ;  /* 0x000120091e00b986 */ /* 0x0001e8000c101112 */
[----:B------:R1:W-:Y:S01]  /*4a310*/  @!P2 STG.E.U8 desc[UR18][R30.64+0x121], R13 ;  /* 0x0001210d1e00a986 */ /* 0x0003e2000c101112 */
[C---:B------:R-:W-:Y:S02]  /*4a320*/  ISETP.LT.OR P2, PT, R0.reuse, 0x12a, !P1 ;  /* 0x0000012a0000780c */ /* 0x040fe40004f41670 */
[----:B------:R-:W-:Y:S02]  /*4a330*/  ISETP.LT.OR P3, PT, R0, 0x129, !P1 ;  /* 0x000001290000780c */ /* 0x000fe40004f61670 */
[----:B0-----:R-:W-:Y:S02]  /*4a340*/  F2FP.SATFINITE.E4M3.F32.PACK_AB_MERGE_C R9, RZ, R3, RZ ;  /* 0x00000003ff09723e */ /* 0x001fe400048070ff */
[----:B-1----:R-:W-:Y:S01]  /*4a350*/  F2FP.SATFINITE.E4M3.F32.PACK_AB_MERGE_C R13, RZ, R2, RZ ;  /* 0x00000002ff0d723e */ /* 0x002fe200048070ff */
[----:B------:R-:W-:-:S02]  /*4a360*/  FMUL R3, R41, UR17 ;  /* 0x0000001129037c20 */ /* 0x000fc40008400000 */
[----:B------:R-:W3:Y:S01]  /*4a370*/  LDL.LU R41, [R1+0xad0] ;  /* 0x000ad00001297983 */ /* 0x000ee20000300800 */
[----:B------:R-:W-:-:S03]  /*4a380*/  FMUL R2, R39, UR17 ;  /* 0x0000001127027c20 */ /* 0x000fc60008400000 */
[----:B------:R-:W3:Y:S01]  /*4a390*/  LDL.LU R39, [R1+0xad4] ;  /* 0x000ad40001277983 */ /* 0x000ee20000300800 */
[----:B------:R-:W-:Y:S02]  /*4a3a0*/  F2FP.SATFINITE.E4M3.F32.PACK_AB_MERGE_C R5, RZ, R5, RZ ;  /* 0x00000005ff05723e */ /* 0x000fe400048070ff */
[----:B------:R-:W-:Y:S01]  /*4a3b0*/  F2FP.SATFINITE.E4M3.F32.PACK_AB_MERGE_C R11, RZ, R4, RZ ;  /* 0x00000004ff0b723e */ /* 0x000fe200048070ff */
[----:B------:R0:W-:Y:S01]  /*4a3c0*/  @!P6 STG.E.U8 desc[UR18][R28.64+0x121], R7 ;  /* 0x000121071c00e986 */ /* 0x0001e2000c101112 */
[----:B------:R-:W-:Y:S01]  /*4a3d0*/  ISETP.LT.OR P6, PT, R0, 0x12a, !P0 ;  /* 0x0000012a0000780c */ /* 0x000fe200047c1670 */
[----:B------:R-:W-:Y:S02]  /*4a3e0*/  FMUL R4, R38, UR17 ;  /* 0x0000001126047c20 */ /* 0x000fe40008400000 */
[----:B------:R-:W3:Y:S01]  /*4a3f0*/  LDL.LU R38, [R1+0xad8] ;  /* 0x000ad80001267983 */ /* 0x000ee20000300800 */
[----:B0-----:R-:W-:-:S03]  /*4a400*/  F2FP.SATFINITE.E4M3.F32.PACK_AB_MERGE_C R7, RZ, R2, RZ ;  /* 0x00000002ff07723e */ /* 0x001fc600048070ff */
[----:B------:R0:W-:Y:S04]  /*4a410*/  @!P5 STG.E.U8 desc[UR18][R28.64+0x120], R5 ;  /* 0x000120051c00d986 */ /* 0x0001e8000c101112 */
[----:B------:R-:W-:Y:S04]  /*4a420*/  @!P2 STG.E.U8 desc[UR18][R30.64+0x129], R11 ;  /* 0x0001290b1e00a986 */ /* 0x000fe8000c101112 */
[----:B------:R1:W-:Y:S01]  /*4a430*/  @!P3 STG.E.U8 desc[UR18][R30.64+0x128], R9 ;  /* 0x000128091e00b986 */ /* 0x0003e2000c101112 */
[----:B0-----:R-:W-:-:S05]  /*4a440*/  F2FP.SATFINITE.E4M3.F32.PACK_AB_MERGE_C R5, RZ, R3, RZ ;  /* 0x00000003ff05723e */ /* 0x001fca00048070ff */
        /* <DEDUP_REMOVED lines=19> */
[----:B------:R0:W-:Y:S01]  /*4a580*/  @!P3 STG.E.U8 desc[UR18][R30.64+0x130], R7 ;  /* 0x000130071e00b986 */ /* 0x0001e2000c101112 */
[----:B------:R-:W-:-:S03]  /*4a590*/  ISETP.LT.OR P3, PT, R0, 0x139, !P1 ;  /* 0x000001390000780c */ /* 0x000fc60004f61670 */
[----:B------:R1:W-:Y:S01]  /*4a5a0*/  @!P2 STG.E.U8 desc[UR18][R30.64+0x131], R9 ;  /* 0x000131091e00a986 */ /* 0x0003e2000c101112 */
[----:B------:R-:W-:Y:S02]  /*4a5b0*/  ISETP.LT.OR P2, PT, R0, 0x13a, !P1 ;  /* 0x0000013a0000780c */ /* 0x000fe40004f41670 */
[----:B0-----:R-:W-:Y:S02]  /*4a5c0*/  F2FP.SATFINITE.E4M3.F32.PACK_AB_MERGE_C R7, RZ, R2, RZ ;  /* 0x00000002ff07723e */ /* 0x001fe400048070ff */
[----:B-1----:R-:W-:Y:S01]  /*4a5d0*/  F2FP.SATFINITE.E4M3.F32.PACK_AB_MERGE_C R9, RZ, R3, RZ ;  /* 0x00000003ff09723e */ /* 0x002fe200048070ff */
[----:B------:R-:W-:Y:S02]  /*4a5e0*/  FMUL R2, R41, UR17 ;  /* 0x0000001129027c20 */ /* 0x000fe40008400000 */
[----:B------:R-:W3:Y:S01]  /*4a5f0*/  LDL.LU R41, [R1+0xaf0] ;  /* 0x000af00001297983 */ /* 0x000ee20000300800 */
[----:B------:R-:W-:-:S03]  /*4a600*/  FMUL R3, R39, UR17 ;  /* 0x0000001127037c20 */ /* 0x000fc60008400000 */
[----:B------:R-:W3:Y:S01]  /*4a610*/  LDL.LU R39, [R1+0xaf4] ;  /* 0x000af40001277983 */ /* 0x000ee20000300800 */
[----:B------:R-:W-:-:S03]  /*4a620*/  F2FP.SATFINITE.E4M3.F32.PACK_AB_MERGE_C R13, RZ, R4, RZ ;  /* 0x00000004ff0d723e */ /* 0x000fc600048070ff */
[----:B------:R0:W-:Y:S01]  /*4a630*/  @!P6 STG.E.U8 desc[UR18][R28.64+0x131], R7 ;  /* 0x000131071c00e986 */ /* 0x0001e2000c101112 */
[----:B------:R-:W-:Y:S01]  /*4a640*/  ISETP.LT.OR P6, PT, R0, 0x13a, !P0 ;  /* 0x0000013a0000780c */ /* 0x000fe200047c1670 */
[----:B------:R-:W-:Y:S02]  /*4a650*/  FMUL R4, R38, UR17 ;  /* 0x0000001126047c20 */ /* 0x000fe40008400000 */
[----:B------:R-:W3:Y:S01]  /*4a660*/  LDL.LU R38, [R1+0xaf8] ;  /* 0x000af80001267983 */ /* 0x000ee20000300800 */
[----:B0-----:R-:W-:-:S03]  /*4a670*/  F2FP.SATFINITE.E4M3.F32.PACK_AB_MERGE_C R7, RZ, R2, RZ ;  /* 0x00000002ff07723e */ /* 0x001fc600048070ff */
[----:B------:R-:W-:Y:S04]  /*4a680*/  @!P5 STG.E.U8 desc[UR18][R28.64+0x130], R11 ;  /* 0x0001300b1c00d986 */ /* 0x000fe8000c101112 */
[----:B------:R0:W-:Y:S04]  /*4a690*/  @!P3 STG.E.U8 desc[UR18][R30.64+0x138], R9 ;  /* 0x000138091e00b986 */ /* 0x0001e8000c101112 */
[----:B------:R1:W-:Y:S01]  /*4a6a0*/  @!P2 STG.E.U8 desc[UR18][R30.64+0x139], R13 ;  /* 0x0001390d1e00a986 */ /* 0x0003e2000c101112 */
[----:B0-----:R-:W-:-:S03]  /*4a6b0*/  F2FP.SATFINITE.E4M3.F32.PACK_AB_MERGE_C R9, RZ, R3, RZ ;  /* 0x00000003ff09723e */ /* 0x001fc600048070ff */
[----:B------:R0:W-:Y:S01]  /*4a6c0*/  @!P6 STG.E.U8 desc[UR18][R28.64+0x139], R7 ;  /* 0x000139071c00e986 */ /* 0x0001e2000c101112 */
[----:B------:R-:W-:Y:S01]  /*4a6d0*/  F2FP.SATFINITE.E4M3.F32.PACK_AB_MERGE_C R11, RZ, R4, RZ ;  /* 0x00000004ff0b723e */ /* 0x000fe200048070ff */
[----:B----4-:R-:W-:Y:S02]  /*4a6e0*/  FMUL R2, R37, UR17 ;  /* 0x0000001125027c20 */ /* 0x010fe40008400000 */
[----:B------:R-:W4:Y:S03]  /*4a6f0*/  LDL.LU R37, [R1+0xafc] ;  /* 0x000afc0001257983 */ /* 0x000f260000300800 */
[----:B-1----:R-:W-:Y:S01]  /*4a700*/  F2FP.SATFINITE.E4M3.F32.PACK_AB_MERGE_C R13, RZ, R2, RZ ;  /* 0x00000002ff0d723e */ /* 0x002fe200048070ff */
        /* <DEDUP_REMOVED lines=59> */
[----:B------:R-:W-:Y:S02]  /*4aac0*/  F2FP.SATFINITE.E4M3.F32.PACK_AB_MERGE_C R5, RZ, R5, RZ ;  /* 0x00000005ff05723e */ /* 0x000fe400048070ff */
        /* <DEDUP_REMOVED lines=244> */
[----:B------:R-:W-:Y:S01]  /*4ba10*/  FMUL R2, R39, UR17 ;  /* 0x0000001127027c20 */ /* 0x000fe20008400000 */
[----:B------:R-:W-:-:S02]  /*4ba20*/  F2FP.SATFINITE.E4M3.F32.PACK_AB_MERGE_C R11, RZ, R4, RZ ;  /* 0x00000004ff0b723e */ /* 0x000fc400048070ff */
[----:B------:R0:W-:Y:S01]  /*4ba30*/  @!P6 STG.E.U8 desc[UR18][R28.64+0x1b1], R7 ;  /* 0x0001b1071c00e986 */ /* 0x0001e2000c101112 */
[----:B------:R-:W-:-:S03]  /*4ba40*/  ISETP.LT.OR P6, PT, R0, 0x1ba, !P0 ;  /* 0x000001ba0000780c */ /* 0x000fc600047c1670 */
[----:B------:R-:W3:Y:S01]  /*4ba50*/  LDL.LU R39, [R1+0xbf4] ;  /* 0x000bf40001277983 */ /* 0x000ee20000300800 */
[----:B------:R-:W-:-:S03]  /*4ba60*/  FMUL R4, R38, UR17 ;  /* 0x0000001126047c20 */ /* 0x000fc60008400000 */
        /* <DEDUP_REMOVED lines=28> */
[C---:B------:R-:W-:Y:S02]  /*4bc30*/  ISETP.LT.OR P2, PT, R0.reuse, 0x1ca, !P1 ;  /* 0x000001ca0000780c */ /* 0x040fe40004f41670 */
[----:B0-----:R-:W-:Y:S02]  /*4bc40*/  F2FP.SATFINITE.E4M3.F32.PACK_AB_MERGE_C R7, RZ, R2, RZ ;  /* 0x00000002ff07723e */ /* 0x001fe400048070ff */
[----:B-1----:R-:W-:Y:S01]  /*4bc50*/  F2FP.SATFINITE.E4M3.F32.PACK_AB_MERGE_C R9, RZ, R3, RZ ;  /* 0x00000003ff09723e */ /* 0x002fe200048070ff */
[----:B------:R-:W-:Y:S02]  /*4bc60*/  FMUL R2, R41, UR17 ;  /* 0x0000001129027c20 */ /* 0x000fe40008400000 */
[----:B------:R0:W-:Y:S01]  /*4bc70*/  @!P6 STG.E.U8 desc[UR18][R28.64+0x1c1], R7 ;  /* 0x0001c1071c00e986 */ /* 0x0001e2000c101112 */
[----:B------:R-:W-:-:S03]  /*4bc80*/  ISETP.LT.OR P6, PT, R0, 0x1ca, !P0 ;  /* 0x000001ca0000780c */ /* 0x000fc600047c1670 */
[----:B------:R-:W3:Y:S01]  /*4bc90*/  LDL.LU R41, [R1+0xc10] ;  /* 0x000c100001297983 */ /* 0x000ee20000300800 */
[----:B------:R-:W-:-:S03]  /*4bca0*/  FMUL R3, R39, UR17 ;  /* 0x0000001127037c20 */ /* 0x000fc60008400000 */
[----:B------:R-:W3:Y:S01]  /*4bcb0*/  LDL.LU R39, [R1+0xc14] ;  /* 0x000c140001277983 */ /* 0x000ee20000300800 */
[----:B------:R-:W-:Y:S02]  /*4bcc0*/  F2FP.SATFINITE.E4M3.F32.PACK_AB_MERGE_C R13, RZ, R4, RZ ;  /* 0x00000004ff0d723e */ /* 0x000fe400048070ff */
[----:B0-----:R-:W-:Y:S01]  /*4bcd0*/  F2FP.SATFINITE.E4M3.F32.PACK_AB_MERGE_C R7, RZ, R2, RZ ;  /* 0x00000002ff07723e */ /* 0x001fe200048070ff */
[----:B------:R-:W-:Y:S01]  /*4bce0*/  @!P5 STG.E.U8 desc[UR18][R28.64+0x1c0], R11 ;  /* 0x0001c00b1c00d986 */ /* 0x000fe2000c101112 */
[----:B------:R-:W-:-:S03]  /*4bcf0*/  FMUL R4, R38, UR17 ;  /* 0x0000001126047c20 */ /* 0x000fc60008400000 */
[----:B------:R0:W-:Y:S04]  /*4bd00*/  @!P3 STG.E.U8 desc[UR18][R30.64+0x1c8], R9 ;  /* 0x0001c8091e00b986 */ /* 0x0001e8000c101112 */
[----:B------:R1:W-:Y:S04]  /*4bd10*/  @!P2 STG.E.U8 desc[UR18][R30.64+0x1c9], R13 ;  /* 0x0001c90d1e00a986 */ /* 0x0003e8000c101112 */
[----:B------:R-:W3:Y:S01]  /*4bd20*/  LDL.LU R38, [R1+0xc18] ;  /* 0x000c180001267983 */ /* 0x000ee20000300800 */
        /* <DEDUP_REMOVED lines=16> */
[C---:B------:R-:W-:Y:S01]  /*4be30*/  ISETP.LT.OR P3, PT, R0.reuse, 0x1d1, !P1 ;  /* 0x000001d10000780c */ /* 0x040fe20004f61670 */
[----:B------:R-:W3:Y:S01]  /*4be40*/  LDL.LU R42, [R1+0xc30] ;  /* 0x000c3000012a7983 */ /* 0x000ee20000300800 */
[C---:B------:R-:W-:Y:S02]  /*4be50*/  ISETP.LT.OR P2, PT, R0.reuse, 0x1d2, !P1 ;  /* 0x000001d20000780c */ /* 0x040fe40004f41670 */
[----:B------:R-:W-:Y:S02]  /*4be60*/  ISETP.LT.OR P6, PT, R0, 0x1d2, !P0 ;  /* 0x000001d20000780c */ /* 0x000fe400047c1670 */
[----:B------:R-:W-:-:S05]  /*4be70*/  F2FP.SATFINITE.E4M3.F32.PACK_AB_MERGE_C R5, RZ, R5, RZ ;  /* 0x00000005ff05723e */ /* 0x000fca00048070ff */
[----:B------:R0:W-:Y:S01]  /*4be80*/  @!P5 STG.E.U8 desc[UR18][R28.64+0x1c8], R5 ;  /* 0x0001c8051c00d986 */ /* 0x0001e2000c101112 */
[----:B------:R-:W-:-:S03]  /*4be90*/  ISETP.LT.OR P5, PT, R0, 0x1d1, !P0 ;  /* 0x000001d10000780c */ /* 0x000fc600047a1670 */
[----:B------:R-:W-:Y:S01]  /*4bea0*/  @!P3 STG.E.U8 desc[UR18][R30.64+0x1d0], R9 ;  /* 0x0001d0091e00b986 */ /* 0x000fe2000c101112 */
[----:B------:R-:W-:-:S03]  /*4beb0*/  ISETP.LT.OR P3, PT, R0, 0x1d9, !P1 ;  /* 0x000001d90000780c */ /* 0x000fc60004f61670 */
[----:B------:R1:W-:Y:S01]  /*4bec0*/  @!P2 STG.E.U8 desc[UR18][R30.64+0x1d1], R11 ;  /* 0x0001d10b1e00a986 */ /* 0x0003e2000c101112 */
[----:B0-----:R-:W-:Y:S02]  /*4bed0*/  F2FP.SATFINITE.E4M3.F32.PACK_AB_MERGE_C R5, RZ, R3, RZ ;  /* 0x00000003ff05723e */ /* 0x001fe400048070ff */
[----:B------:R-:W-:-:S03]  /*4bee0*/  ISETP.LT.OR P2, PT, R0, 0x1da, !P1 ;  /* 0x000001da0000780c */ /* 0x000fc60004f41670 */
[----:B------:R-:W-:Y:S01]  /*4bef0*/  @!P6 STG.E.U8 desc[UR18][R28.64+0x1d1], R5 ;  /* 0x0001d1051c00e986 */ /* 0x000fe2000c101112 */
[----:B-1----:R-:W-:Y:S02]  /*4bf00*/  F2FP.SATFINITE.E4M3.F32.PACK_AB_MERGE_C R11, RZ, R2, RZ ;  /* 0x00000002ff0b723e */ /* 0x002fe400048070ff */
[----:B------:R-:W-:Y:S01]  /*4bf10*/  ISETP.LT.OR P6, PT, R0, 0x1da, !P0 ;  /* 0x000001da0000780c */ /* 0x000fe200047c1670 */
[----:B------:R-:W-:Y:S02]  /*4bf20*/  FMUL R2, R41, UR17 ;  /* 0x0000001129027c20 */ /* 0x000fe40008400000 */
[----:B------:R-:W3:Y:S01]  /*4bf30*/  LDL.LU R41, [R1+0xc34] ;  /* 0x000c340001297983 */ /* 0x000ee20000300800 */
[----:B------:R-:W-:-:S03]  /*4bf40*/  FMUL R3, R39, UR17 ;  /* 0x0000001127037c20 */ /* 0x000fc60008400000 */
[----:B------:R-:W3:Y:S01]  /*4bf50*/  LDL.LU R39, [R1+0xc38] ;  /* 0x000c380001277983 */ /* 0x000ee20000300800 */
[----:B------:R-:W-:-:S03]  /*4bf60*/  F2FP.SATFINITE.E4M3.F32.PACK_AB_MERGE_C R9, RZ, R4, RZ ;  /* 0x00000004ff09723e */ /* 0x000fc600048070ff */
[----:B------:R-:W-:Y:S04]  /*4bf70*/  @!P5 STG.E.U8 desc[UR18][R28.64+0x1d0], R13 ;  /* 0x0001d00d1c00d986 */ /* 0x000fe8000c101112 */
[----:B------:R0:W-:Y:S01]  /*4bf80*/  @!P3 STG.E.U8 desc[UR18][R30.64+0x1d8], R7 ;  /* 0x0001d8071e00b986 */ /* 0x0001e2000c101112 */
[----:B------:R-:W-:-:S03]  /*4bf90*/  FMUL R4, R38, UR17 ;  /* 0x0000001126047c20 */ /* 0x000fc60008400000 */
[----:B------:R-:W3:Y:S01]  /*4bfa0*/  LDL.LU R38, [R1+0xc3c] ;  /* 0x000c3c0001267983 */ /* 0x000ee20000300800 */
[----:B0-----:R-:W-:-:S03]  /*4bfb0*/  F2FP.SATFINITE.E4M3.F32.PACK_AB_MERGE_C R7, RZ, R2, RZ ;  /* 0x00000002ff07723e */ /* 0x001fc600048070ff */
[----:B------:R0:W-:Y:S01]  /*4bfc0*/  @!P2 STG.E.U8 desc[UR18][R30.64+0x1d9], R9 ;  /* 0x0001d9091e00a986 */ /* 0x0001e2000c101112 */
[----:B------:R-:W-:-:S03]  /*4bfd0*/  F2FP.SATFINITE.E4M3.F32.PACK_AB_MERGE_C R13, RZ, R4, RZ ;  /* 0x00000004ff0d723e */ /* 0x000fc600048070ff */
[----:B------:R1:W-:Y:S01]  /*4bfe0*/  @!P6 STG.E.U8 desc[UR18][R28.64+0x1d9], R7 ;  /* 0x0001d9071c00e986 */ /* 0x0003e2000c101112 */
[----:B0-----:R-:W-:Y:S01]  /*4bff0*/  F2FP.SATFINITE.E4M3.F32.PACK_AB_MERGE_C R9, RZ, R3, RZ ;  /* 0x00000003ff09723e */ /* 0x001fe200048070ff */
[----:B----4-:R-:W-:Y:S02]  /*4c000*/  FMUL R5, R37, UR17 ;  /* 0x0000001125057c20 */ /* 0x010fe40008400000 */
[----:B------:R-:W4:Y:S01]  /*4c010*/  LDL.LU R37, [R1+0xc40] ;  /* 0x000c400001257983 */ /* 0x000f220000300800 */
[----:B------:R-:W-:-:S03]  /*4c020*/  FMUL R2, R35, UR17 ;  /* 0x0000001123027c20 */ /* 0x000fc60008400000 */
[----:B------:R-:W4:Y:S02]  /*4c030*/  LDL.LU R35, [R1+0xc44] ;  /* 0x000c440001237983 */ /* 0x000f240000300800 */
[----:B-1----:R-:W-:Y:S01]  /*4c040*/  F2FP.SATFINITE.E4M3.F32.PACK_AB_MERGE_C R7, RZ, R2, RZ ;  /* 0x00000002ff07723e */ /* 0x002fe200048070ff */
        /* <DEDUP_REMOVED lines=10> */
[----:B------:R0:W-:Y:S01]  /*4c0f0*/  @!P5 STG.E.U8 desc[UR18][R28.64+0x1d8], R11 ;  /* 0x0001d80b1c00d986 */ /* 0x0001e2000c101112 */
[----:B------:R-:W-:-:S03]  /*4c100*/  ISETP.LT.OR P5, PT, R0, 0x1e1, !P0 ;  /* 0x000001e10000780c */ /* 0x000fc600047a1670 */
[----:B------:R-:W-:Y:S01]  /*4c110*/  @!P2 STG.E.U8 desc[UR18][R30.64+0x1e1], R13 ;  /* 0x0001e10d1e00a986 */ /* 0x000fe2000c101112 */
[----:B------:R-:W-:-:S03]  /*4c120*/  ISETP.LT.OR P2, PT, R0, 0x1ea, !P1 ;  /* 0x000001ea0000780c */ /* 0x000fc60004f41670 */
[----:B------:R1:W-:Y:S01]  /*4c130*/  @!P3 STG.E.U8 desc[UR18][R30.64+0x1e0], R9 ;  /* 0x0001e0091e00b986 */ /* 0x0003e2000c101112 */
[C---:B------:R-:W-:Y:S02]  /*4c140*/  ISETP.LT.OR P3, PT, R0.reuse, 0x1e9, !P1 ;  /* 0x000001e90000780c */ /* 0x040fe40004f61670 */
[----:B------:R-:W-:Y:S02]  /*4c150*/  F2FP.SATFINITE.E4M3.F32.PACK_AB_MERGE_C R5, RZ, R5, RZ ;  /* 0x00000005ff05723e */ /* 0x000fe400048070ff */
[----:B0-----:R-:W-:Y:S01]  /*4c160*/  F2FP.SATFINITE.E4M3.F32.PACK_AB_MERGE_C R11, RZ, R4, RZ ;  /* 0x00000004ff0b723e */ /* 0x001fe200048070ff */
[----:B------:R0:W-:Y:S01]  /*4c170*/  @!P6 STG.E.U8 desc[UR18][R28.64+0x1e1], R7 ;  /* 0x0001e1071c00e986 */ /* 0x0001e2000c101112 */
[C---:B------:R-:W-:Y:S02]  /*4c180*/  ISETP.LT.OR P6, PT, R0.reuse, 0x1ea, !P0 ;  /* 0x000001ea0000780c */ /* 0x040fe400047c1670 */
[----:B-1----:R-:W-:Y:S01]  /*4c190*/  F2FP.SATFINITE.E4M3.F32.PACK_AB_MERGE_C R9, RZ, R3, RZ ;  /* 0x00000003ff09723e */ /* 0x002fe200048070ff */
[----:B------:R1:W-:Y:S01]  /*4c1a0*/  @!P5 STG.E.U8 desc[UR18][R28.64+0x1e0], R5 ;  /* 0x0001e0051c00d986 */ /* 0x0003e2000c101112 */
[----:B------:R-:W-:-:S03]  /*4c1b0*/  ISETP.LT.OR P5, PT, R0, 0x1e9, !P0 ;  /* 0x000001e90000780c */ /* 0x000fc600047a1670 */
[----:B------:R-:W-:Y:S01]  /*4c1c0*/  @!P2 STG.E.U8 desc[UR18][R30.64+0x1e9], R11 ;  /* 0x0001e90b1e00a986 */ /* 0x000fe2000c101112 */
[----:B------:R-:W-:Y:S01]  /*4c1d0*/  ISETP.LT.OR P2, PT, R0, 0x1f2, !P1 ;  /* 0x000001f20000780c */ /* 0x000fe20004f41670 */
[----:B------:R-:W-:Y:S02]  /*4c1e0*/  FMUL R3, R42, UR17 ;  /* 0x000000112a037c20 */ /* 0x000fe40008400000 */
[----:B------:R1:W-:Y:S01]  /*4c1f0*/  @!P3 STG.E.U8 desc[UR18][R30.64+0x1e8], R9 ;  /* 0x0001e8091e00b986 */ /* 0x0003e2000c101112 */
[----:B------:R-:W-:Y:S01]  /*4c200*/  ISETP.LT.OR P3, PT, R0, 0x1f1, !P1 ;  /* 0x000001f10000780c */ /* 0x000fe20004f61670 */
[----:B------:R-:W-:Y:S01]  /*4c210*/  FMUL R4, R39, UR17 ;  /* 0x0000001127047c20 */ /* 0x000fe20008400000 */
[----:B------:R-:W-:Y:S01]  /*4c220*/  F2FP.SATFINITE.E4M3.F32.PACK_AB_MERGE_C R13, RZ, R2, RZ ;  /* 0x00000002ff0d723e */ /* 0x000fe200048070ff */
[----:B------:R-:W-:Y:S01]  /*4c230*/  FMUL R2, R41, UR17 ;  /* 0x0000001129027c20 */ /* 0x000fe20008400000 */
[----:B------:R-:W-:Y:S02]  /*4c240*/  F2FP.SATFINITE.E4M3.F32.PACK_AB_MERGE_C R3, RZ, R3, RZ ;  /* 0x00000003ff03723e */ /* 0x000fe400048070ff */
[----:B0-----:R-:W-:-:S02]  /*4c250*/  F2FP.SATFINITE.E4M3.F32.PACK_AB_MERGE_C R7, RZ, R4, RZ ;  /* 0x00000004ff07723e */ /* 0x001fc400048070ff */
[----:B-1----:R-:W-:Y:S01]  /*4c260*/  F2FP.SATFINITE.E4M3.F32.PACK_AB_MERGE_C R5, RZ, R2, RZ ;  /* 0x00000002ff05723e */ /* 0x002fe200048070ff */
[----:B------:R-:W-:Y:S01]  /*4c270*/  @!P5 STG.E.U8 desc[UR18][R28.64+0x1e8], R13 ;  /* 0x0001e80d1c00d986 */ /* 0x000fe2000c101112 */
[----:B------:R-:W-:-:S03]  /*4c280*/  ISETP.LT.OR P5, PT, R0, 0x1f1, !P0 ;  /* 0x000001f10000780c */ /* 0x000fc600047a1670 */
[----:B------:R-:W-:Y:S01]  /*4c290*/  @!P6 STG.E.U8 desc[UR18][R28.64+0x1e9], R3 ;  /* 0x0001e9031c00e986 */ /* 0x000fe2000c101112 */
[----:B------:R-:W-:Y:S01]  /*4c2a0*/  FMUL R2, R38, UR17 ;  /* 0x0000001126027c20 */ /* 0x000fe20008400000 */
[C---:B------:R-:W-:Y:S02]  /*4c2b0*/  ISETP.LT.OR P6, PT, R0.reuse, 0x1f2, !P0 ;  /* 0x000001f20000780c */ /* 0x040fe400047c1670 */
[----:B------:R0:W-:Y:S01]  /*4c2c0*/  @!P2 STG.E.U8 desc[UR18][R30.64+0x1f1], R7 ;  /* 0x0001f1071e00a986 */ /* 0x0001e2000c101112 */
[C---:B------:R-:W-:Y:S02]  /*4c2d0*/  ISETP.LT.OR P2, PT, R0.reuse, 0x1fa, !P1 ;  /* 0x000001fa0000780c */ /* 0x040fe40004f41670 */
[C---:B------:R-:W-:Y:S01]  /*4c2e0*/  ISETP.LT.OR P1, PT, R0.reuse, 0x1f9, !P1 ;  /* 0x000001f90000780c */ /* 0x040fe20004f21670 */
[----:B------:R2:W-:Y:S01]  /*4c2f0*/  @!P3 STG.E.U8 desc[UR18][R30.64+0x1f0], R5 ;  /* 0x0001f0051e00b986 */ /* 0x0005e2000c101112 */
[C---:B------:R-:W-:Y:S02]  /*4c300*/  ISETP.LT.OR P3, PT, R0.reuse, 0x1fa, !P0 ;  /* 0x000001fa0000780c */ /* 0x040fe40004761670 */
[----:B------:R-:W-:-:S02]  /*4c310*/  ISETP.LT.OR P0, PT, R0, 0x1f9, !P0 ;  /* 0x000001f90000780c */ /* 0x000fc40004701670 */
[----:B------:R-:W-:-:S05]  /*4c320*/  F2FP.SATFINITE.E4M3.F32.PACK_AB_MERGE_C R9, RZ, R2, RZ ;  /* 0x00000002ff09723e */ /* 0x000fca00048070ff */
[----:B------:R1:W-:Y:S01]  /*4c330*/  @!P5 STG.E.U8 desc[UR18][R28.64+0x1f0], R9 ;  /* 0x0001f0091c00d986 */ /* 0x0003e2000c101112 */
[----:B----4-:R-:W-:-:S05]  /*4c340*/  FMUL R0, R37, UR17 ;  /* 0x0000001125007c20 */ /* 0x010fca0008400000 */
[----:B0-----:R-:W-:-:S05]  /*4c350*/  F2FP.SATFINITE.E4M3.F32.PACK_AB_MERGE_C R7, RZ, R0, RZ ;  /* 0x00000000ff07723e */ /* 0x001fca00048070ff */
[----:B------:R1:W-:Y:S01]  /*4c360*/  @!P6 STG.E.U8 desc[UR18][R28.64+0x1f1], R7 ;  /* 0x0001f1071c00e986 */ /* 0x0003e2000c101112 */
[----:B------:R-:W-:-:S05]  /*4c370*/  FMUL R2, R35, UR17 ;  /* 0x0000001123027c20 */ /* 0x000fca0008400000 */
[----:B------:R-:W-:Y:S01]  /*4c380*/  F2FP.SATFINITE.E4M3.F32.PACK_AB_MERGE_C R11, RZ, R2, RZ ;  /* 0x00000002ff0b723e */ /* 0x000fe200048070ff */
[----:B------:R-:W-:-:S05]  /*4c390*/  FMUL R3, R34, UR17 ;  /* 0x0000001122037c20 */ /* 0x000fca0008400000 */
[----:B------:R-:W-:Y:S01]  /*4c3a0*/  F2FP.SATFINITE.E4M3.F32.PACK_AB_MERGE_C R3, RZ, R3, RZ ;  /* 0x00000003ff03723e */ /* 0x000fe200048070ff */
[----:B------:R1:W-:Y:S04]  /*4c3b0*/  @!P1 STG.E.U8 desc[UR18][R30.64+0x1f8], R11 ;  /* 0x0001f80b1e009986 */ /* 0x0003e8000c101112 */
[----:B------:R1:W-:Y:S01]  /*4c3c0*/  @!P2 STG.E.U8 desc[UR18][R30.64+0x1f9], R3 ;  /* 0x0001f9031e00a986 */ /* 0x0003e2000c101112 */
[----:B--2---:R-:W-:Y:S01]  /*4c3d0*/  FMUL R5, R33, UR17 ;  /* 0x0000001121057c20 */ /* 0x004fe20008400000 */
[----:B---3--:R-:W-:-:S04]  /*4c3e0*/  FMUL R4, R32, UR17 ;  /* 0x0000001120047c20 */ /* 0x008fc80008400000 */
[----:B------:R-:W-:Y:S02]  /*4c3f0*/  F2FP.SATFINITE.E4M3.F32.PACK_AB_MERGE_C R13, RZ, R5, RZ ;  /* 0x00000005ff0d723e */ /* 0x000fe400048070ff */
[----:B------:R-:W-:-:S03]  /*4c400*/  F2FP.SATFINITE.E4M3.F32.PACK_AB_MERGE_C R5, RZ, R4, RZ ;  /* 0x00000004ff05723e */ /* 0x000fc600048070ff */
[----:B------:R1:W-:Y:S04]  /*4c410*/  @!P3 STG.E.U8 desc[UR18][R28.64+0x1f9], R13 ;  /* 0x0001f90d1c00b986 */ /* 0x0003e8000c101112 */
[----:B------:R1:W-:Y:S02]  /*4c420*/  @!P0 STG.E.U8 desc[UR18][R28.64+0x1f8], R5 ;  /* 0x0001f8051c008986 */ /* 0x0003e4000c101112 */
.L_x_1063:
[----:B------:R-:W-:Y:S05]  /*4c430*/  BSYNC B0 ;  /* 0x0000000000007941 */ /* 0x000fea0003800000 */
.L_x_37:
[----:B01----:R-:W2:Y:S04]  /*4c440*/  LDL.LU R3, [R1+0xc5c] ;  /* 0x000c5c0001037983 */ /* 0x003ea80000300800 */
[----:B------:R-:W2:Y:S01]  /*4c450*/  LDL.LU R2, [R1+0xc60] ;  /* 0x000c600001027983 */ /* 0x000ea20000300800 */
[----:B------:R-:W-:Y:S01]  /*4c460*/  ULDC UR6, c[0x0][0xc] ;  /* 0x0000030000067ab9 */ /* 0x000fe20000000800 */
[----:B------:R-:W-:Y:S01]  /*4c470*/  ULDC UR7, c[0x0][0x10] ;  /* 0x0000040000077ab9 */ /* 0x000fe20000000800 */
[----:B----4-:R-:W2:Y:S01]  /*4c480*/  LDC R5, c[0x0][0x14] ;  /* 0x00000500ff057b82 */ /* 0x010ea20000000800 */
[----:B------:R-:W-:Y:S01]  /*4c490*/  UIMAD.WIDE.U32 UR6, UR6, UR7, URZ ;  /* 0x00000007060672a5 */ /* 0x000fe2000f8e003f */
[----:B-----5:R-:W-:Y:S01]  /*4c4a0*/  PRMT R0, RZ, 0x7610, R0 ;  /* 0x00007610ff007816 */ /* 0x020fe20000000000 */
[----:B------:R-:W-:-:S04]  /*4c4b0*/  UMOV UR12, 0xffffffff ;  /* 0xffffffff000c7882 */ /* 0x000fc80000000000 */
[----:B--2---:R-:W-:-:S04]  /*4c4c0*/  IMAD.WIDE.U32 R2, R5, UR6, R2 ;  /* 0x0000000605027c25 */ /* 0x004fc8000f8e0002 */
[----:B------:R-:W-:Y:S01]  /*4c4d0*/  IMAD R5, R5, UR7, RZ ;  /* 0x0000000705057c24 */ /* 0x000fe2000f8e02ff */
[----:B------:R-:W-:Y:S01]  /*4c4e0*/  ULDC.64 UR6, c[0x0][0x650] ;  /* 0x0001940000067ab9 */ /* 0x000fe20000000a00 */
[----:B------:R-:W-:Y:S01]  /*4c4f0*/  IMAD.MOV.U32 R11, RZ, RZ, R2 ;  /* 0x000000ffff0b7224 */ /* 0x000fe200078e0002 */
[----:B------:R-:W-:Y:S01]  /*4c500*/  ISETP.GE.U32.AND P0, PT, R2, UR6, PT ;  /* 0x0000000602007c0c */ /* 0x000fe2000bf06070 */
[----:B------:R-:W-:Y:S02]  /*4c510*/  IMAD.IADD R13, R3, 0x1, R5 ;  /* 0x00000001030d7824 */ /* 0x000fe400078e0205 */
[----:B------:R-:W-:-:S03]  /*4c520*/  IMAD.MOV.U32 R2, RZ, RZ, -0x1 ;  /* 0xffffffffff027424 */ /* 0x000fc600078e00ff */
[----:B------:R0:W-:Y:S01]  /*4c530*/  STL [R1+0xc5c], R13 ;  /* 0x000c5c0d01007387 */ /* 0x0001e20000100800 */
[----:B------:R-:W-:-:S03]  /*4c540*/  ISETP.GE.U32.AND.EX P0, PT, R13, UR7, PT, P0 ;  /* 0x000000070d007c0c */ /* 0x000fc6000bf06100 */
[----:B------:R0:W-:Y:S04]  /*4c550*/  STL [R1+0xc60], R11 ;  /* 0x000c600b01007387 */ /* 0x0001e80000100800 */
[----:B------:R0:W-:Y:S06]  /*4c560*/  STL [R1+0xc68], R2 ;  /* 0x000c680201007387 */ /* 0x0001ec0000100800 */
[----:B------:R-:W-:Y:S05]  /*4c570*/  @P0 BRA `(.L_x_1064) ;  /* 0x0000000400740947 */ /* 0x000fea0003800000 */
[----:B------:R-:W1:Y:S01]  /*4c580*/  S2R R8, SR_CTAID.X ;  /* 0x0000000000087919 */ /* 0x000e620000002500 */
[----:B------:R-:W-:Y:S01]  /*4c590*/  ULDC.64 UR20, c[0x0][0x628] ;  /* 0x00018a0000147ab9 */ /* 0x000fe20000000a00 */
[----:B------:R-:W2:Y:S01]  /*4c5a0*/  LDC R9, c[0x0][0x144] ;  /* 0x00005100ff097b82 */ /* 0x000ea20000000800 */
[----:B------:R-:W-:Y:S01]  /*4c5b0*/  ULDC UR6, c[0x0][0x150] ;  /* 0x0000540000067ab9 */ /* 0x000fe20000000800 */
[----:B------:R-:W4:Y:S01]  /*4c5c0*/  S2R R12, SR_CTAID.Y ;  /* 0x00000000000c7919 */ /* 0x000f220000002600 */
[----:B------:R-:W-:Y:S01]  /*4c5d0*/  ISETP.NE.U32.AND P0, PT, RZ, UR20, PT ;  /* 0x00000014ff007c0c */ /* 0x000fe2000bf05070 */
[----:B------:R-:W-:Y:S01]  /*4c5e0*/  ULDC UR15, c[0x0][0x630] ;  /* 0x00018c00000f7ab9 */ /* 0x000fe20000000800 */
[----:B------:R-:W-:Y:S02]  /*4c5f0*/  R2UR UR10, R11 ;  /* 0x000000000b0a72ca */ /* 0x000fe400000e0000 */
[----:B------:R-:W-:Y:S01]  /*4c600*/  ISETP.NE.AND.EX P0, PT, RZ, UR21, PT, P0 ;  /* 0x00000015ff007c0c */ /* 0x000fe2000bf05300 */
[----:B---3--:R-:W3:Y:S01]  /*4c610*/  LDC.64 R6, c[0x0][0x620] ;  /* 0x00018800ff067b82 */ /* 0x008ee20000000a00 */
[----:B------:R-:W-:-:S02]  /*4c620*/  R2UR UR11, R13 ;  /* 0x000000000d0b72ca */ /* 0x000fc400000e0000 */
[----:B-1----:R-:W-:-:S05]  /*4c630*/  I2FP.F32.U32 R0, R8 ;  /* 0x0000000800007245 */ /* 0x002fca0000201000 */
[----:B------:R-:W-:-:S06]  /*4c640*/  FMUL R0, R0, UR6 ;  /* 0x0000000600007c20 */ /* 0x000fcc0008400000 */
[----:B------:R-:W1:Y:S01]  /*4c650*/  F2I.U32.TRUNC.NTZ R0, R0 ;  /* 0x0000000000007305 */ /* 0x000e62000020f000 */
[----:B----4-:R-:W-:Y:S05]  /*4c660*/  @!P0 BRA `(.L_x_1065) ;  /* 0x0000000000308947 */ /* 0x010fea0003800000 */
        /* <DEDUP_REMOVED lines=12> */
.L_x_1065:
[----:B------:R-:W-:Y:S01]  /*4c730*/  USHF.R.U64 UR12, UR10, UR15, UR11 ;  /* 0x0000000f0a0c7299 */ /* 0x000fe2000800120b */
[----:B------:R-:W4:Y:S01]  /*4c740*/  LDC.64 R20, c[0x0][0x640] ;  /* 0x00019000ff147b82 */ /* 0x000f220000000a00 */
[----:B------:R-:W-:Y:S01]  /*4c750*/  USHF.R.U32.HI UR6, URZ, UR15, UR11 ;  /* 0x0000000f3f067299 */ /* 0x000fe2000801160b */
[----:B-1----:R-:W-:Y:S02]  /*4c760*/  IMAD.MOV R10, RZ, RZ, -R0 ;  /* 0x000000ffff0a7224 */ /* 0x002fe400078e0a00 */
[----:B0-----:R-:W-:Y:S01]  /*4c770*/  IMAD.MOV.U32 R2, RZ, RZ, R11 ;  /* 0x000000ffff027224 */ /* 0x001fe200078e000b */
[----:B------:R-:W-:Y:S01]  /*4c780*/  IADD3 R5, P0, RZ, -UR12, RZ ;  /* 0x8000000cff057c10 */ /* 0x000fe2000ff1e0ff */
[----:B--2---:R-:W-:Y:S02]  /*4c790*/  IMAD R17, R9, R10, R8 ;  /* 0x0000000a09117224 */ /* 0x004fe400078e0208 */
[----:B------:R-:W0:Y:S02]  /*4c7a0*/  LDC R4, c[0x0][0x618] ;  /* 0x00018600ff047b82 */ /* 0x000e240000000800 */
[----:B------:R-:W-:Y:S01]  /*4c7b0*/  IMAD.X R3, RZ, RZ, ~UR6, P0 ;  /* 0x80000006ff037e24 */ /* 0x000fe200080e06ff */
[----:B------:R-:W-:-:S03]  /*4c7c0*/  ULDC UR6, c[0x0][0x154] ;  /* 0x0000550000067ab9 */ /* 0x000fc60000000800 */
[-C--:B---3--:R-:W-:Y:S02]  /*4c7d0*/  IMAD R0, R3, R6.reuse, RZ ;  /* 0x0000000603007224 */ /* 0x088fe400078e02ff */
[----:B------:R-:W1:Y:S01]  /*4c7e0*/  LDC R14, c[0x0][0x608] ;  /* 0x00018200ff0e7b82 */ /* 0x000e620000000800 */
[----:B------:R-:W-:Y:S02]  /*4c7f0*/  IMAD.MOV.U32 R3, RZ, RZ, R13 ;  /* 0x000000ffff037224 */ /* 0x000fe400078e000d */
[----:B------:R-:W-:-:S05]  /*4c800*/  IMAD.WIDE.U32 R2, R5, R6, R2 ;  /* 0x0000000605027225 */ /* 0x000fca00078e0002 */
[----:B------:R-:W2:Y:S01]  /*4c810*/  LDC R18, c[0x0][0x658] ;  /* 0x00019600ff127b82 */ /* 0x000ea20000000800 */
[----:B------:R-:W-:Y:S01]  /*4c820*/  IMAD R5, R5, R7, R0 ;  /* 0x0000000705057224 */ /* 0x000fe200078e0200 */
[----:B------:R-:W-:Y:S01]  /*4c830*/  I2FP.F32.U32 R0, R12 ;  /* 0x0000000c00007245 */ /* 0x000fe20000201000 */
[----:B------:R-:W-:Y:S01]  /*4c840*/  IMAD.MOV.U32 R7, RZ, RZ, 0x1 ;  /* 0x00000001ff077424 */ /* 0x000fe200078e00ff */
[----:B----4-:R-:W-:Y:S01]  /*4c850*/  ISETP.NE.U32.AND P0, PT, R20, RZ, PT ;  /* 0x000000ff1400720c */ /* 0x010fe20003f05070 */
[----:B------:R-:W-:Y:S02]  /*4c860*/  IMAD.IADD R3, R3, 0x1, R5 ;  /* 0x0000000103037824 */ /* 0x000fe400078e0205 */
[----:B------:R-:W-:Y:S01]  /*4c870*/  FMUL R0, R0, UR6 ;  /* 0x0000000600007c20 */ /* 0x000fe20008400000 */
[----:B------:R-:W3:Y:S01]  /*4c880*/  LDC R15, c[0x0][0x148] ;  /* 0x00005200ff0f7b82 */ /* 0x000ee20000000800 */
[----:B------:R-:W-:Y:S01]  /*4c890*/  ISETP.NE.AND.EX P0, PT, R21, RZ, PT, P0 ;  /* 0x000000ff1500720c */ /* 0x000fe20003f05300 */
[----:B------:R-:W-:Y:S01]  /*4c8a0*/  IMAD.MOV.U32 R5, RZ, RZ, -0x1 ;  /* 0xffffffffff057424 */ /* 0x000fe200078e00ff */
[-CC-:B0-----:R-:W-:Y:S01]  /*4c8b0*/  SHF.R.U64 R10, R2, R4.reuse, R3.reuse ;  /* 0x00000004020a7219 */ /* 0x181fe20000001203 */
[----:B------:R0:W4:Y:S01]  /*4c8c0*/  F2I.U32.TRUNC.NTZ R13, R0 ;  /* 0x00000000000d7305 */ /* 0x000122000020f000 */
[----:B------:R-:W-:-:S03]  /*4c8d0*/  SHF.R.U32.HI R3, RZ, R4, R3 ;  /* 0x00000004ff037219 */ /* 0x000fc60000011603 */
[----:B------:R-:W0:Y:S01]  /*4c8e0*/  LDC R16, c[0x0][0x600] ;  /* 0x00018000ff107b82 */ /* 0x000e220000000800 */
[-CC-:B-1----:R-:W-:Y:S02]  /*4c8f0*/  SHF.R.U64 R8, R10, R14.reuse, R3.reuse ;  /* 0x0000000e0a087219 */ /* 0x182fe40000001203 */
[----:B------:R-:W-:-:S05]  /*4c900*/  SHF.R.U32.HI R3, RZ, R14, R3 ;  /* 0x0000000eff037219 */ /* 0x000fca0000011603 */
[----:B------:R-:W1:Y:S01]  /*4c910*/  LDC R22, c[0x0][0x648] ;  /* 0x00019200ff167b82 */ /* 0x000e620000000800 */
[-CC-:B--2---:R-:W-:Y:S02]  /*4c920*/  SHF.R.U64 R11, R8, R18.reuse, R3.reuse ;  /* 0x00000012080b7219 */ /* 0x184fe40000001203 */
[-C--:B------:R-:W-:Y:S02]  /*4c930*/  SHF.L.U32 R5, R5, R18.reuse, RZ ;  /* 0x0000001205057219 */ /* 0x080fe400000006ff */
[-C--:B------:R-:W-:Y:S01]  /*4c940*/  SHF.R.U32.HI R3, RZ, R18.reuse, R3 ;  /* 0x00000012ff037219 */ /* 0x080fe20000011603 */
[----:B------:R-:W-:Y:S01]  /*4c950*/  IMAD.MOV.U32 R2, RZ, RZ, R11 ;  /* 0x000000ffff027224 */ /* 0x000fe200078e000b */
[----:B------:R-:W-:Y:S01]  /*4c960*/  SHF.L.U32 R40, R7, R18, RZ ;  /* 0x0000001207287219 */ /* 0x000fe200000006ff */
[----:B------:R-:W2:Y:S01]  /*4c970*/  LDC R23, c[0x0][0x638] ;  /* 0x00018e00ff177b82 */ /* 0x000ea20000000800 */
[----:B------:R-:W-:-:S07]  /*4c980*/  LOP3.LUT R19, RZ, R5, RZ, 0x33, !PT ;  /* 0x00000005ff137212 */ /* 0x000fce00078e33ff */
[----:B------:R-:W0:Y:S01]  /*4c990*/  LDC R24, c[0x0][0x610] ;  /* 0x00018400ff187b82 */ /* 0x000e220000000800 */
[----:B----4-:R-:W-:Y:S05]  /*4c9a0*/  @!P0 BRA `(.L_x_1066) ;  /* 0x0000000000288947 */ /* 0x010fea0003800000 */
[----:B0-----:R-:W0:Y:S02]  /*4c9b0*/  LDC R0, c[0x0][0x64c] ;  /* 0x00019300ff007b82 */ /* 0x001e240000000800 */
[----:B0-----:R-:W-:-:S05]  /*4c9c0*/  IADD3 R7, P0, R11, R0, RZ ;  /* 0x000000000b077210 */ /* 0x001fca0007f1e0ff */
        /* <DEDUP_REMOVED lines=8> */
.L_x_1066:
[----:B01----:R-:W-:Y:S01]  /*4ca50*/  SHF.R.U64 R0, R2, R22, R3 ;  /* 0x0000001602007219 */ /* 0x003fe20000001203 */
[----:B------:R-:W-:Y:S01]  /*4ca60*/  VIADD R5, R16, 0xffffffff ;  /* 0xffffffff10057836 */ /* 0x000fe20000000000 */
[----:B------:R-:W-:Y:S01]  /*4ca70*/  LOP3.LUT R3, R8, R19, RZ, 0xc0, !PT ;  /* 0x0000001308037212 */ /* 0x000fe200078ec0ff */
[----:B------:R-:W-:Y:S02]  /*4ca80*/  IMAD.MOV R13, RZ, RZ, -R13 ;  /* 0x000000ffff0d7224 */ /* 0x000fe400078e0a0d */
[----:B------:R-:W-:Y:S02]  /*4ca90*/  IMAD.MOV R2, RZ, RZ, -R0 ;  /* 0x000000ffff027224 */ /* 0x000fe400078e0a00 */
[----:B------:R-:W-:Y:S01]  /*4caa0*/  IMAD R40, R40, R0, R3 ;  /* 0x0000000028287224 */ /* 0x000fe200078e0203 */
[----:B------:R-:W-:Y:S01]  /*4cab0*/  LOP3.LUT R3, R10, R5, RZ, 0xc0, !PT ;  /* 0x000000050a037212 */ /* 0x000fe200078ec0ff */
[----:B---3--:R-:W-:Y:S02]  /*4cac0*/  @P4 IMAD R17, R15, R13, R12 ;  /* 0x0000000d0f114224 */ /* 0x008fe400078e020c */
[----:B--2---:R-:W-:-:S02]  /*4cad0*/  IMAD R0, R2, R23, R11 ;  /* 0x0000001702007224 */ /* 0x004fc400078e020b */
[----:B------:R-:W-:Y:S02]  /*4cae0*/  IMAD.MOV.U32 R2, RZ, RZ, 0x1 ;  /* 0x00000001ff027424 */ /* 0x000fe400078e00ff */
[----:B------:R-:W-:Y:S02]  /*4caf0*/  IMAD R40, R40, R24, R17 ;  /* 0x0000001828287224 */ /* 0x000fe400078e0211 */
[----:B------:R-:W-:Y:S01]  /*4cb00*/  IMAD R3, R0, R16, R3 ;  /* 0x0000001000037224 */ /* 0x000fe200078e0203 */
[----:B------:R-:W-:-:S04]  /*4cb10*/  PRMT R0, R2, 0x7610, R0 ;  /* 0x0000761002007816 */ /* 0x000fc80000000000 */
[----:B------:R-:W-:Y:S02]  /*4cb20*/  SEL R2, R3, R40, !P4 ;  /* 0x0000002803027207 */ /* 0x000fe40006000000 */
[----:B------:R-:W-:-:S03]  /*4cb30*/  SEL R40, R40, R3, !P4 ;  /* 0x0000000328287207 */ /* 0x000fc60006000000 */
[----:B------:R1:W-:Y:S04]  /*4cb40*/  STL [R1+0xc68], R2 ;  /* 0x000c680201007387 */ /* 0x0003e80000100800 */
.L_x_1064:
[----:B------:R2:W-:Y:S01]  /*4cb50*/  STL [R1+0xc64], R40 ;  /* 0x000c642801007387 */ /* 0x0005e20000100800 */
[----:B------:R-:W-:-:S13]  /*4cb60*/  LOP3.LUT P0, RZ, R0, 0xff, RZ, 0xc0, !PT ;  /* 0x000000ff00ff7812 */ /* 0x000fda000780c0ff */
[----:B--2---:R-:W-:Y:S05]  /*4cb70*/  @P0 BRA `(.L_x_1067) ;  /* 0xfffffb4400e80947 */ /* 0x004fea000383ffff */
[----:B------:R-:W-:Y:S05]  /*4cb80*/  EXIT ;  /* 0x000000000000794d */ /* 0x000fea0003800000 */
.L_x_7:
[----:B------:R-:W2:Y:S01]  /*4cb90*/  LDL R20, [R1+0xc60] ;  /* 0x000c600001147983 */ /* 0x000ea20000100800 */
[----:B------:R-:W-:-:S03]  /*4cba0*/  ULDC.64 UR4, c[0x0][0x650] ;  /* 0x0001940000047ab9 */ /* 0x000fc60000000a00 */
[----:B------:R-:W3:Y:S01]  /*4cbb0*/  LDL R163, [R1+0xc5c] ;  /* 0x000c5c0001a37983 */ /* 0x000ee20000100800 */
[----:B------:R-:W-:Y:S01]  /*4cbc0*/  PRMT R0, RZ, 0x7610, R0 ;  /* 0x00007610ff007816 */ /* 0x000fe20000000000 */
[----:B------:R-:W-:Y:S02]  /*4cbd0*/  IMAD.MOV.U32 R4, RZ, RZ, -0x1 ;  /* 0xffffffffff047424 */ /* 0x000fe400078e00ff */
[----:B------:R-:W-:Y:S02]  /*4cbe0*/  IMAD.MOV.U32 R5, RZ, RZ, -0x1 ;  /* 0xffffffffff057424 */ /* 0x000fe400078e00ff */
[----:B------:R-:W-:Y:S01]  /*4cbf0*/  IMAD.MOV.U32 R11, RZ, RZ, -0x1 ;  /* 0xffffffffff0b7424 */ /* 0x000fe200078e00ff */
[----:B--2---:R-:W-:-:S04]  /*4cc00*/  ISETP.GE.U32.AND P0, PT, R20, UR4, PT ;  /* 0x0000000414007c0c */ /* 0x004fc8000bf06070 */
[----:B---3--:R-:W-:-:S13]  /*4cc10*/  ISETP.GE.U32.AND.EX P0, PT, R163, UR5, PT, P0 ;  /* 0x00000005a3007c0c */ /* 0x008fda000bf06100 */
[----:B------:R-:W-:Y:S05]  /*4cc20*/  @P0 BRA `(.L_x_1068) ;  /* 0x0000000400300947 */ /* 0x000fea0003800000 */
[----:B------:R-:W1:Y:S01]  /*4cc30*/  LDC.64 R10, c[0x0][0x628] ;  /* 0x00018a00ff0a7b82 */ /* 0x000e620000000a00 */
[----:B0-----:R-:W-:Y:S02]  /*4cc40*/  IMAD.MOV.U32 R8, RZ, RZ, R20 ;  /* 0x000000ffff087224 */ /* 0x001fe400078e0014 */
[----:B------:R-:W-:-:S05]  /*4cc50*/  IMAD.MOV.U32 R9, RZ, RZ, R163 ;  /* 0x000000ffff097224 */ /* 0x000fca00078e00a3 */
[----:B------:R-:W0:Y:S08]  /*4cc60*/  LDC R16, c[0x0][0x630] ;  /* 0x00018c00ff107b82 */ /* 0x000e300000000800 */
[----:B------:R-:W2:Y:S01]  /*4cc70*/  LDC.64 R18, c[0x0][0x620] ;  /* 0x00018800ff127b82 */ /* 0x000ea20000000a00 */
[----:B-1----:R-:W-:-:S04]  /*4cc80*/  ISETP.NE.U32.AND P0, PT, R10, RZ, PT ;  /* 0x000000ff0a00720c */ /* 0x002fc80003f05070 */
[----:B------:R-:W-:-:S13]  /*4cc90*/  ISETP.NE.AND.EX P0, PT, R11, RZ, PT, P0 ;  /* 0x000000ff0b00720c */ /* 0x000fda0003f05300 */
[----:B0-2---:R-:W-:Y:S05]  /*4cca0*/  @!P0 BRA `(.L_x_1069) ;  /* 0x0000000000288947 */ /* 0x005fea0003800000 */
[----:B------:R-:W0:Y:S02]  /*4ccb0*/  LDC R0, c[0x0][0x634] ;  /* 0x00018d00ff007b82 */ /* 0x000e240000000800 */
        /* <DEDUP_REMOVED lines=9> */
.L_x_1069:
[----:B------:R-:W0:Y:S01]  /*4cd50*/  LDC.64 R22, c[0x0][0x640] ;  /* 0x00019000ff167b82 */ /* 0x000e220000000a00 */
[-CC-:B------:R-:W-:Y:S01]  /*4cd60*/  SHF.R.U64 R14, R8, R16.reuse, R9.reuse ;  /* 0x00000010080e7219 */ /* 0x180fe20000001209 */
[----:B------:R-:W-:Y:S01]  /*4cd70*/  IMAD.MOV.U32 R4, RZ, RZ, R20 ;  /* 0x000000ffff047224 */ /* 0x000fe200078e0014 */
[----:B------:R-:W-:Y:S02]  /*4cd80*/  SHF.R.U32.HI R0, RZ, R16, R9 ;  /* 0x00000010ff007219 */ /* 0x000fe40000011609 */
[----:B------:R-:W-:-:S03]  /*4cd90*/  IADD3 R7, P0, RZ, -R14, RZ ;  /* 0x8000000eff077210 */ /* 0x000fc60007f1e0ff */
[----:B------:R-:W1:Y:S02]  /*4cda0*/  LDC R6, c[0x0][0x618] ;  /* 0x00018600ff067b82 */ /* 0x000e640000000800 */
[----:B------:R-:W-:-:S04]  /*4cdb0*/  IMAD.X R5, RZ, RZ, ~R0, P0 ;  /* 0x000000ffff057224 */ /* 0x000fc800000e0e00 */
[-C--:B------:R-:W-:Y:S02]  /*4cdc0*/  IMAD R0, R5, R18.reuse, RZ ;  /* 0x0000001205007224 */ /* 0x080fe400078e02ff */
[----:B------:R-:W2:Y:S01]  /*4cdd0*/  LDC R8, c[0x0][0x608] ;  /* 0x00018200ff087b82 */ /* 0x000ea20000000800 */
[----:B------:R-:W-:Y:S02]  /*4cde0*/  IMAD.MOV.U32 R5, RZ, RZ, R163 ;  /* 0x000000ffff057224 */ /* 0x000fe400078e00a3 */
[----:B------:R-:W-:-:S05]  /*4cdf0*/  IMAD.WIDE.U32 R4, R7, R18, R4 ;  /* 0x0000001207047225 */ /* 0x000fca00078e0004 */
[----:B------:R-:W3:Y:S01]  /*4ce00*/  LDC R21, c[0x0][0x658] ;  /* 0x00019600ff157b82 */ /* 0x000ee20000000800 */
[----:B------:R-:W-:Y:S01]  /*4ce10*/  IMAD R7, R7, R19, R0 ;  /* 0x0000001307077224 */ /* 0x000fe200078e0200 */
[----:B0-----:R-:W-:-:S03]  /*4ce20*/  ISETP.NE.U32.AND P0, PT, R22, RZ, PT ;  /* 0x000000ff1600720c */ /* 0x001fc60003f05070 */
[----:B------:R-:W-:Y:S01]  /*4ce30*/  IMAD.IADD R5, R5, 0x1, R7 ;  /* 0x0000000105057824 */ /* 0x000fe200078e0207 */
[----:B------:R-:W-:Y:S02]  /*4ce40*/  ISETP.NE.AND.EX P0, PT, R23, RZ, PT, P0 ;  /* 0x000000ff1700720c */ /* 0x000fe40003f05300 */
[----:B------:R-:W0:Y:S02]  /*4ce50*/  LDC R18, c[0x0][0x600] ;  /* 0x00018000ff127b82 */ /* 0x000e240000000800 */
[-CC-:B-1----:R-:W-:Y:S01]  /*4ce60*/  SHF.R.U64 R10, R4, R6.reuse, R5.reuse ;  /* 0x00000006040a7219 */ /* 0x182fe20000001205 */
[----:B------:R-:W-:Y:S01]  /*4ce70*/  IMAD.MOV.U32 R4, RZ, RZ, -0x1 ;  /* 0xffffffffff047424 */ /* 0x000fe200078e00ff */
[----:B------:R-:W-:-:S04]  /*4ce80*/  SHF.R.U32.HI R5, RZ, R6, R5 ;  /* 0x00000006ff057219 */ /* 0x000fc80000011605 */
[----:B------:R-:W1:Y:S01]  /*4ce90*/  LDC R19, c[0x0][0x648] ;  /* 0x00019200ff137b82 */ /* 0x000e620000000800 */
[-CC-:B--2---:R-:W-:Y:S02]  /*4cea0*/  SHF.R.U64 R17, R10, R8.reuse, R5.reuse ;  /* 0x000000080a117219 */ /* 0x184fe40000001205 */
[----:B------:R-:W-:-:S05]  /*4ceb0*/  SHF.R.U32.HI R0, RZ, R8, R5 ;  /* 0x00000008ff007219 */ /* 0x000fca0000011605 */
[----:B------:R-:W2:Y:S01]  /*4cec0*/  LDC R20, c[0x0][0x638] ;  /* 0x00018e00ff147b82 */ /* 0x000ea20000000800 */
[-C--:B---3--:R-:W-:Y:S02]  /*4ced0*/  SHF.L.U32 R4, R4, R21.reuse, RZ ;  /* 0x0000001504047219 */ /* 0x088fe400000006ff */
[-CC-:B------:R-:W-:Y:S02]  /*4cee0*/  SHF.R.U64 R16, R17, R21.reuse, R0.reuse ;  /* 0x0000001511107219 */ /* 0x180fe40000001200 */
[----:B------:R-:W-:Y:S01]  /*4cef0*/  SHF.R.U32.HI R5, RZ, R21, R0 ;  /* 0x00000015ff057219 */ /* 0x000fe20000011600 */
[----:B------:R-:W-:Y:S01]  /*4cf00*/  IMAD.MOV.U32 R0, RZ, RZ, 0x1 ;  /* 0x00000001ff007424 */ /* 0x000fe200078e00ff */
[----:B------:R-:W-:Y:S01]  /*4cf10*/  LOP3.LUT R24, RZ, R4, RZ, 0x33, !PT ;  /* 0x00000004ff187212 */ /* 0x000fe200078e33ff */
[----:B------:R-:W3:Y:S01]  /*4cf20*/  LDC R25, c[0x0][0x610] ;  /* 0x00018400ff197b82 */ /* 0x000ee20000000800 */
[----:B------:R-:W-:Y:S01]  /*4cf30*/  IMAD.MOV.U32 R4, RZ, RZ, R16 ;  /* 0x000000ffff047224 */ /* 0x000fe200078e0010 */
[----:B------:R-:W-:Y:S06]  /*4cf40*/  @!P0 BRA `(.L_x_1070) ;  /* 0x0000000000288947 */ /* 0x000fec0003800000 */
        /* <DEDUP_REMOVED lines=10> */
.L_x_1070:
[----:B-1----:R-:W-:Y:S01]  /*4cff0*/  SHF.R.U64 R3, R4, R19, R5 ;  /* 0x0000001304037219 */ /* 0x002fe20000001205 */
[----:B0-----:R-:W-:Y:S01]  /*4d000*/  VIADD R7, R18, 0xffffffff ;  /* 0xffffffff12077836 */ /* 0x001fe20000000000 */
[----:B------:R-:W-:Y:S01]  /*4d010*/  SHF.L.U32 R4, R0, R21, RZ ;  /* 0x0000001500047219 */ /* 0x000fe200000006ff */
[----:B------:R-:W-:Y:S01]  /*4d020*/  @P4 IMAD R13, R15, R12, R2 ;  /* 0x0000000c0f0d4224 */ /* 0x000fe200078e0202 */
[----:B------:R-:W-:Y:S01]  /*4d030*/  LOP3.LUT R0, R17, R24, RZ, 0xc0, !PT ;  /* 0x0000001811007212 */ /* 0x000fe200078ec0ff */
[----:B------:R-:W-:Y:S02]  /*4d040*/  IMAD.MOV R5, RZ, RZ, -R3 ;  /* 0x000000ffff057224 */ /* 0x000fe400078e0a03 */
[----:B------:R-:W-:Y:S02]  /*4d050*/  IMAD.MOV.U32 R2, RZ, RZ, 0x1 ;  /* 0x00000001ff027424 */ /* 0x000fe400078e00ff */
[----:B------:R-:W-:Y:S01]  /*4d060*/  IMAD R4, R4, R3, R0 ;  /* 0x0000000304047224 */ /* 0x000fe200078e0200 */
[----:B------:R-:W-:Y:S01]  /*4d070*/  LOP3.LUT R3, R10, R7, RZ, 0xc0, !PT ;  /* 0x000000070a037212 */ /* 0x000fe200078ec0ff */
[----:B--2---:R-:W-:-:S02]  /*4d080*/  IMAD R0, R5, R20, R16 ;  /* 0x0000001405007224 */ /* 0x004fc400078e0210 */
[----:B---3--:R-:W-:Y:S02]  /*4d090*/  IMAD R4, R4, R25, R13 ;  /* 0x0000001904047224 */ /* 0x008fe400078e020d */
[----:B------:R-:W-:Y:S01]  /*4d0a0*/  IMAD R3, R0, R18, R3 ;  /* 0x0000001200037224 */ /* 0x000fe200078e0203 */
[----:B------:R-:W-:Y:S01]  /*4d0b0*/  PRMT R0, R2, 0x7610, R0 ;  /* 0x0000761002007816 */ /* 0x000fe20000000000 */
[----:B------:R-:W-:-:S03]  /*4d0c0*/  IMAD.MOV.U32 R11, RZ, RZ, R14 ;  /* 0x000000ffff0b7224 */ /* 0x000fc600078e000e */
[----:B------:R-:W-:Y:S02]  /*4d0d0*/  SEL R5, R3, R4, !P4 ;  /* 0x0000000403057207 */ /* 0x000fe40006000000 */
[----:B------:R-:W-:-:S07]  /*4d0e0*/  SEL R4, R4, R3, !P4 ;  /* 0x0000000304047207 */ /* 0x000fce0006000000 */
.L_x_1068:
[----:B------:R-:W-:-:S08]  /*4d0f0*/  NOP ;  /* 0x0000000000007918 */ /* 0x000fd00000000000 */
[----:B0-----:R-:W0:-:S00]  /*4d100*/  USETMAXREG.DEALLOC.CTAPOOL 0x18 ;  /* 0x00000018000079c8 */ /* 0x001e0000080e0500 */
[----:B------:R-:W-:-:S13]  /*4d110*/  ISETP.NE.AND P0, PT, RZ, UR8, PT ;  /* 0x00000008ff007c0c */ /* 0x000fda000bf05270 */
[----:B------:R-:W-:Y:S05]  /*4d120*/  @P0 EXIT ;  /* 0x000000000000094d */ /* 0x000fea0003800000 */
[----:B0-----:R-:W-:Y:S01]  /*4d130*/  LOP3.LUT P0, RZ, R0, 0xff, RZ, 0xc0, !PT ;  /* 0x000000ff00ff7812 */ /* 0x001fe2000780c0ff */
[----:B------:R-:W-:Y:S01]  /*4d140*/  IMAD.MOV.U32 R0, RZ, RZ, 0x1 ;  /* 0x00000001ff007424 */ /* 0x000fe200078e00ff */
[----:B------:R-:W-:-:S11]  /*4d150*/  MOV R7, RZ ;  /* 0x000000ff00077202 */ /* 0x000fd60000000f00 */
[----:B------:R-:W-:Y:S05]  /*4d160*/  @!P0 BRA `(.L_x_1071) ;  /* 0x0000000c00588947 */ /* 0x000fea0003800000 */
[----:B------:R-:W0:Y:S01]  /*4d170*/  LDC R0, c[0x0][0x28c] ;  /* 0x0000a300ff007b82 */ /* 0x000e220000000800 */
[----:B------:R-:W1:Y:S01]  /*4d180*/  S2R R10, SR_CgaCtaId ;  /* 0x00000000000a7919 */ /* 0x000e620000008800 */
[----:B------:R-:W-:Y:S01]  /*4d190*/  ULDC UR5, c[0x0][0x658] ;  /* 0x0001960000057ab9 */ /* 0x000fe20000000800 */
[----:B------:R-:W-:Y:S01]  /*4d1a0*/  UMOV UR7, 0xffffffff ;  /* 0xffffffff00077882 */ /* 0x000fe20000000000 */
[----:B------:R-:W-:Y:S01]  /*4d1b0*/  ULDC UR6, c[0x0][0xc] ;  /* 0x0000030000067ab9 */ /* 0x000fe20000000800 */
[----:B------:R-:W-:Y:S01]  /*4d1c0*/  USHF.L.U32 UR9, UR7, UR5, URZ ;  /* 0x0000000507097299 */ /* 0x000fe2000800063f */
[----:B------:R-:W-:Y:S01]  /*4d1d0*/  BSSY B0, `(.L_x_1071) ;  /* 0x00000cf000007945 */ /* 0x000fe20003800000 */
[----:B------:R-:W-:Y:S01]  /*4d1e0*/  UMOV UR8, 0x1 ;  /* 0x0000000100087882 */ /* 0x000fe20000000000 */
[----:B------:R-:W-:Y:S01]  /*4d1f0*/  ULDC UR7, c[0x0][0x10] ;  /* 0x0000040000077ab9 */ /* 0x000fe20000000800 */
[----:B------:R-:W-:Y:S01]  /*4d200*/  USHF.L.U32 UR5, UR8, UR5, URZ ;  /* 0x0000000508057299 */ /* 0x000fe2000800063f */
[----:B------:R-:W-:Y:S01]  /*4d210*/  IMAD.MOV.U32 R9, RZ, RZ, 0x1 ;  /* 0x00000001ff097424 */ /* 0x000fe200078e00ff */
[----:B------:R-:W-:Y:S01]  /*4d220*/  UIMAD.WIDE.U32 UR6, UR6, UR7, URZ ;  /* 0x00000007060672a5 */ /* 0x000fe2000f8e003f */
[----:B------:R-:W-:Y:S01]  /*4d230*/  IMAD.MOV.U32 R7, RZ, RZ, RZ ;  /* 0x000000ffff077224 */ /* 0x000fe200078e00ff */
[----:B------:R-:W-:Y:S01]  /*4d240*/  ULDC UR8, c[0x0][0x14] ;  /* 0x0000050000087ab9 */ /* 0x000fe20000000800 */
[----:B------:R-:W-:Y:S01]  /*4d250*/  ULDC UR4, c[0x0][0x600] ;  /* 0x0001800000047ab9 */ /* 0x000fe20000000800 */
[----:B------:R-:W-:-:S02]  /*4d260*/  UIMAD.WIDE.U32 UR22, UR6, UR8, URZ ;  /* 0x00000008061672a5 */ /* 0x000fc4000f8e003f */
[----:B------:R-:W-:Y:S02]  /*4d270*/  UIMAD UR16, UR7, UR8, URZ ;  /* 0x00000008071072a4 */ /* 0x000fe4000f8e023f */
[----:B------:R-:W-:Y:S02]  /*4d280*/  ULOP3.LUT UR21, UR13, 0x2, URZ, 0xfc, !UPT ;  /* 0x000000020d157892 */ /* 0x000fe4000f8efc3f */
[----:B------:R-:W-:Y:S02]  /*4d290*/  UIADD3 UR4, UR4, -0x1, URZ ;  /* 0xffffffff04047890 */ /* 0x000fe4000fffe03f */
[----:B------:R-:W-:Y:S01]  /*4d2a0*/  ULOP3.LUT UR19, URZ, UR9, URZ, 0x33, !UPT ;  /* 0x000000093f137292 */ /* 0x000fe2000f8e333f */
[----:B0-----:R-:W-:Y:S01]  /*4d2b0*/  VIADD R0, R0, 0x3f ;  /* 0x0000003f00007836 */ /* 0x001fe20000000000 */
[----:B------:R-:W-:Y:S01]  /*4d2c0*/  UIADD3 UR16, UR23, UR16, URZ ;  /* 0x0000001017107290 */ /* 0x000fe2000fffe03f */
[----:B------:R-:W-:-:S03]  /*4d2d0*/  ULDC.64 UR24, c[0x0][0x198] ;  /* 0x0000660000187ab9 */ /* 0x000fc60000000a00 */
[----:B------:R-:W-:-:S04]  /*4d2e0*/  SHF.R.S32.HI R3, RZ, 0x1f, R0 ;  /* 0x0000001fff037819 */ /* 0x000fc80000011400 */
[----:B------:R-:W-:Y:S01]  /*4d2f0*/  LEA.HI R3, R3, R0, RZ, 0x6 ;  /* 0x0000000003037211 */ /* 0x000fe200078f30ff */
[C---:B-1----:R-:W-:Y:S02]  /*4d300*/  IMAD.SHL.U32 R16, R10.reuse, 0x100, RZ ;  /* 0x000001000a107824 */ /* 0x042fe400078e00ff */
[----:B------:R-:W-:Y:S01]  /*4d310*/  IMAD.SHL.U32 R10, R10, 0x4000, RZ ;  /* 0x000040000a0a7824 */ /* 0x000fe200078e00ff */
[----:B------:R-:W-:Y:S01]  /*4d320*/  SHF.R.S32.HI R6, RZ, 0x6, R3 ;  /* 0x00000006ff067819 */ /* 0x000fe20000011403 */
[----:B------:R-:W-:Y:S01]  /*4d330*/  IMAD.MOV.U32 R0, RZ, RZ, 0x1 ;  /* 0x00000001ff007424 */ /* 0x000fe200078e00ff */
[----:B------:R-:W-:Y:S02]  /*4d340*/  LOP3.LUT R16, R16, 0x100, RZ, 0xc0, !PT ;  /* 0x0000010010107812 */ /* 0x000fe400078ec0ff */
[----:B------:R-:W-:Y:S01]  /*4d350*/  LOP3.LUT R10, R10, 0x4000, RZ, 0xc0, !PT ;  /* 0x000040000a0a7812 */ /* 0x000fe200078ec0ff */
[----:B------:R-:W-:-:S07]  /*4d360*/  VIADD R17, R6, 0x1 ;  /* 0x0000000106117836 */ /* 0x000fce0000000000 */
.L_x_1082:
[----:B------:R-:W-:-:S03]  /*4d370*/  UMOV UR6, 0xffffffff ;  /* 0xffffffff00067882 */ /* 0x000fc60000000000 */
[----:B------:R-:W-:Y:S05]  /*4d380*/  BRA.DIV UR6, `(.L_x_1072) ;  /* 0x0000000e06f07947 */ /* 0x000fea000b800000 */
[----:B------:R-:W-:-:S13]  /*4d390*/  ELECT P0, URZ, PT ;  /* 0x00000000003f782f */ /* 0x000fda0003800000 */
.L_x_1094:
[----:B------:R-:W0:Y:S01]  /*4d3a0*/  LDC R2, c[0x0][0x28c] ;  /* 0x0000a300ff027b82 */ /* 0x000e220000000800 */
[----:B------:R-:W-:Y:S01]  /*4d3b0*/  BSSY B1, `(.L_x_1073) ;  /* 0x000003a000017945 */ /* 0x000fe20003800000 */
[----:B0-----:R-:W-:-:S13]  /*4d3c0*/  ISETP.LT.OR P0, PT, R2, 0x1, !P0 ;  /* 0x000000010200780c */ /* 0x001fda0004701670 */
[----:B------:R-:W-:Y:S05]  /*4d3d0*/  @P0 BRA `(.L_x_1074) ;  /* 0x0000000000dc0947 */ /* 0x000fea0003800000 */
[----:B------:R-:W-:Y:S02]  /*4d3e0*/  IMAD R5, R5, 0x200, R16 ;  /* 0x0000020005057824 */ /* 0x000fe400078e0210 */
[----:B------:R-:W-:Y:S02]  /*4d3f0*/  IMAD R4, R4, 0xc0, RZ ;  /* 0x000000c004047824 */ /* 0x000fe400078e02ff */
[----:B------:R-:W-:Y:S02]  /*4d400*/  IMAD.MOV.U32 R14, RZ, RZ, RZ ;  /* 0x000000ffff0e7224 */ /* 0x000fe400078e00ff */
[----:B------:R-:W-:Y:S02]  /*4d410*/  IMAD.MOV.U32 R2, RZ, RZ, R17 ;  /* 0x000000ffff027224 */ /* 0x000fe400078e0011 */
[----:B------:R-:W-:Y:S02]  /*4d420*/  IMAD.MOV.U32 R3, RZ, RZ, R0 ;  /* 0x000000ffff037224 */ /* 0x000fe400078e0000 */
[----:B------:R-:W-:-:S07]  /*4d430*/  IMAD.MOV.U32 R13, RZ, RZ, R7 ;  /* 0x000000ffff0d7224 */ /* 0x000fce00078e0007 */
.L_x_1077:
[----:B------:R-:W0:Y:S01]  /*4d440*/  S2R R15, SR_CgaCtaId ;  /* 0x00000000000f7919 */ /* 0x000e220000008800 */
[----:B------:R-:W-:Y:S02]  /*4d450*/  MOV R8, 0x400 ;  /* 0x0000040000087802 */ /* 0x000fe40000000f00 */
[----:B------:R-:W-:Y:S02]  /*4d460*/  SHF.L.U32 R12, R3, 0x1f, RZ ;  /* 0x0000001f030c7819 */ /* 0x000fe400000006ff */
[----:B0-----:R-:W-:-:S05]  /*4d470*/  LEA R8, R15, R8, 0x18 ;  /* 0x000000080f087211 */ /* 0x001fca00078ec0ff */
[----:B------:R-:W-:-:S04]  /*4d480*/  IMAD R15, R13, 0x8, R8 ;  /* 0x000000080d0f7824 */ /* 0x000fc800078e0208 */
[----:B------:R-:W0:Y:S02]  /*4d490*/  SYNCS.PHASECHK.TRANS64.TRYWAIT P0, [R15+URZ+0x28], R12 ;  /* 0x0000280c0f0075a7 */ /* 0x000e24000800017f */
[----:B0-----:R-:W-:Y:S05]  /*4d4a0*/  @!P0 BRA `(.L_x_1075) ;  /* 0x0000000c00c88947 */ /* 0x001fea0003800000 */
.L_x_1095:
[----:B------:R-:W1:Y:S01]  /*4d4b0*/  S2R R18, SR_TID.X ;  /* 0x0000000000127919 */ /* 0x000e620000002100 */
[----:B------:R-:W-:-:S04]  /*4d4c0*/  UPRMT UR6, UR21, 0x9910, URZ ;  /* 0x0000991015067896 */ /* 0x000fc8000800003f */
[----:B------:R-:W-:Y:S01]  /*4d4d0*/  UISETP.NE.AND UP0, UPT, UR6, 0x2, UPT ;  /* 0x000000020600788c */ /* 0x000fe2000bf05270 */
[----:B-1----:R-:W-:-:S13]  /*4d4e0*/  LOP3.LUT P0, RZ, R18, 0x7f, RZ, 0xc0, !PT ;  /* 0x0000007f12ff7812 */ /* 0x002fda000780c0ff */
[----:B0-----:R-:W0:Y:S02]  /*4d4f0*/  @!P0 LDC R12, c[0x0][0x500] ;  /* 0x00014000ff0c8b82 */ /* 0x001e240000000800 */
[----:B0-----:R0:W-:Y:S01]  /*4d500*/  @!P0 SYNCS.ARRIVE.TRANS64 RZ, [R15+URZ], R12 ;  /* 0x0000000c0fff89a7 */ /* 0x0011e2000800003f */
[----:B------:R-:W-:-:S13]  /*4d510*/  PLOP3.LUT P0, PT, PT, PT, UP0, 0x80, 0x0 ;  /* 0x000000000000781c */ /* 0x000fda0003f0f008 */
[----:B0-----:R-:W-:Y:S05]  /*4d520*/  @P0 BRA `(.L_x_1076) ;  /* 0x0000000000040947 */ /* 0x001fea0003800000 */
[----:B------:R-:W-:Y:S01]  /*4d530*/  BPT.TRAP 0x1 ;  /* 0x000000040000795c */ /* 0x000fe20000300000 */
.L_x_1076:
[C---:B------:R-:W-:Y:S01]  /*4d540*/  IMAD R12, R13.reuse, 0x3000, R8 ;  /* 0x000030000d0c7824 */ /* 0x040fe200078e0208 */
[----:B------:R-:W-:Y:S01]  /*4d550*/  R2UR UR18, R8 ;  /* 0x00000000081272ca */ /* 0x000fe200000e0000 */
[----:B------:R-:W-:Y:S01]  /*4d560*/  IMAD R8, R13, 0x8000, R10 ;  /* 0x000080000d087824 */ /* 0x000fe200078e020a */
[----:B------:R-:W-:Y:S01]  /*4d570*/  R2UR UR9, R15 ;  /* 0x000000000f0972ca */ /* 0x000fe200000e0000 */
[----:B------:R-:W-:Y:S01]  /*4d580*/  VIADD R2, R2, 0xffffffff ;  /* 0xffffffff02027836 */ /* 0x000fe20000000000 */
[----:B------:R-:W-:Y:S01]  /*4d590*/  R2UR UR7, R12 ;  /* 0x000000000c0772ca */ /* 0x000fe200000e0000 */
[----:B------:R-:W-:Y:S01]  /*4d5a0*/  UIADD3 UR6, UP0, UR24, 0xf0, URZ ;  /* 0x000000f018067890 */ /* 0x000fe2000ff1e03f */
[----:B------:R-:W-:Y:S01]  /*4d5b0*/  R2UR UR8, R8 ;  /* 0x00000000080872ca */ /* 0x000fe200000e0000 */
[----:B------:R-:W-:Y:S01]  /*4d5c0*/  UIADD3 UR26, UP1, UR24, 0x1f0, URZ ;  /* 0x000001f0181a7890 */ /* 0x000fe2000ff3e03f */
[----:B------:R-:W-:Y:S01]  /*4d5d0*/  R2UR UR11, R4 ;  /* 0x00000000040b72ca */ /* 0x000fe200000e0000 */
[----:B------:R-:W-:Y:S01]  /*4d5e0*/  VIADD R13, R13, 0x1 ;  /* 0x000000010d0d7836 */ /* 0x000fe20000000000 */
[----:B------:R-:W-:Y:S01]  /*4d5f0*/  R2UR UR10, R14 ;  /* 0x000000000e0a72ca */ /* 0x000fe200000e0000 */
[----:B------:R-:W-:Y:S01]  /*4d600*/  UIADD3.X UR27, URZ, UR25, URZ, UP1, !UPT ;  /* 0x000000193f1b7290 */ /* 0x000fe20008ffe43f */
[----:B------:R-:W-:Y:S01]  /*4d610*/  R2UR UR12, R11 ;  /* 0x000000000b0c72ca */ /* 0x000fe200000e0000 */
[----:B------:R-:W-:Y:S01]  /*4d620*/  UMOV UR14, 0x0 ;  /* 0x00000000000e7882 */ /* 0x000fe20000000000 */
[----:B------:R-:W-:Y:S01]  /*4d630*/  R2UR UR20, R5 ;  /* 0x00000000051472ca */ /* 0x000fe200000e0000 */
[----:B------:R-:W-:Y:S01]  /*4d640*/  UMOV UR15, 0x10000000 ;  /* 0x10000000000f7882 */ /* 0x000fe20000000000 */
[----:B------:R-:W-:Y:S01]  /*4d650*/  ISETP.GT.AND P1, PT, R2, 0x1, PT ;  /* 0x000000010200780c */ /* 0x000fe20003f24270 */
[----:B------:R-:W-:Y:S01]  /*4d660*/  UIADD3 UR17, UR7, 0x100, URZ ;  /* 0x0000010007117890 */ /* 0x000fe2000fffe03f */
[C---:B------:R-:W-:Y:S01]  /*4d670*/  ISETP.NE.AND P0, PT, R13.reuse, 0x5, PT ;  /* 0x000000050d00780c */ /* 0x040fe20003f05270 */
[----:B------:R-:W-:Y:S01]  /*4d680*/  UIADD3.X UR7, URZ, UR25, URZ, UP0, !UPT ;  /* 0x000000193f077290 */ /* 0x000fe200087fe43f */
[----:B------:R-:W-:Y:S01]  /*4d690*/  VIADD R14, R14, 0x40 ;  /* 0x000000400e0e7836 */ /* 0x000fe20000000000 */
[----:B------:R-:W-:Y:S01]  /*4d6a0*/  UIADD3 UR18, UR18, 0xf100, UR8 ;  /* 0x0000f10012127890 */ /* 0x000fe2000fffe008 */
[----:B------:R-:W-:Y:S01]  /*4d6b0*/  SEL R8, RZ, 0x1, P0 ;  /* 0x00000001ff087807 */ /* 0x000fe20000000000 */
[----:B------:R-:W-:Y:S01]  /*4d6c0*/  UMOV UR28, 0x30000 ;  /* 0x00030000001c7882 */ /* 0x000fe20000000000 */
[----:B------:R-:W-:Y:S01]  /*4d6d0*/  UMOV UR8, UR17 ;  /* 0x0000001100087c82 */ /* 0x000fe20008000000 */
[----:B------:R-:W-:-:S02]  /*4d6e0*/  SEL R13, R13, RZ, P0 ;  /* 0x000000ff0d0d7207 */ /* 0x000fc40000000000 */
[----:B------:R-:W-:Y:S01]  /*4d6f0*/  LOP3.LUT R3, R3, R8, RZ, 0x3c, !PT ;  /* 0x0000000803037212 */ /* 0x000fe200078e3cff */
[----:B------:R0:W-:Y:S02]  /*4d700*/  UTMALDG.3D [UR8], [UR6], desc[UR14] ;  /* 0x00000e08060075b4 */ /* 0x0001e40008011000 */
[----:B0-----:R-:W-:Y:S01]  /*4d710*/  UMOV UR11, UR20 ;  /* 0x00000014000b7c82 */ /* 0x001fe20008000000 */
[----:B------:R-:W-:Y:S02]  /*4d720*/  UMOV UR8, UR18 ;  /* 0x0000001200087c82 */ /* 0x000fe40008000000 */
[----:B------:R0:W-:Y:S02]  /*4d730*/  UTMALDG.3D.MULTICAST [UR8], [UR26], UR28, desc[UR14] ;  /* 0x00000e081a0073b4 */ /* 0x0001e4000801181c */
[----:B0-----:R-:W-:Y:S05]  /*4d740*/  @P1 BRA `(.L_x_1077) ;  /* 0xfffffffc003c1947 */ /* 0x001fea000383ffff */
.L_x_1074:
[----:B------:R-:W-:Y:S05]  /*4d750*/  BSYNC B1 ;  /* 0x0000000000017941 */ /* 0x000fea0003800000 */
.L_x_1073:
[----:B------:R-:W2:Y:S01]  /*4d760*/  LDL.LU R15, [R1+0xc5c] ;  /* 0x000c5c00010f7983 */ /* 0x000ea20000300800 */
[----:B------:R-:W-:Y:S01]  /*4d770*/  LOP3.LUT P0, RZ, R9, 0xff, RZ, 0xc0, !PT ;  /* 0x000000ff09ff7812 */ /* 0x000fe2000780c0ff */
[C---:B------:R-:W-:Y:S01]  /*4d780*/  IMAD.IADD R4, R6.reuse, 0x1, R7 ;  /* 0x0000000106047824 */ /* 0x040fe200078e0207 */
[----:B------:R-:W-:Y:S01]  /*4d790*/  ULDC.64 UR6, c[0x0][0x650] ;  /* 0x0001940000067ab9 */ /* 0x000fe20000000a00 */
[----:B------:R-:W3:Y:S01]  /*4d7a0*/  LDL.LU R12, [R1+0xc60] ;  /* 0x000c6000010c7983 */ /* 0x000ee20000300800 */
[----:B------:R-:W-:Y:S01]  /*4d7b0*/  ISETP.GE.U32.AND P1, PT, R6, 0x5, PT ;  /* 0x000000050600780c */ /* 0x000fe20003f26070 */
[----:B------:R-:W-:Y:S01]  /*4d7c0*/  BSSY B1, `(.L_x_1078) ;  /* 0x000006d000017945 */ /* 0x000fe20003800000 */
[----:B------:R-:W-:Y:S01]  /*4d7d0*/  IMAD.MOV.U32 R11, RZ, RZ, -0x1 ;  /* 0xffffffffff0b7424 */ /* 0x000fe200078e00ff */
[----:B------:R-:W-:-:S06]  /*4d7e0*/  PRMT R9, RZ, 0x7610, R9 ;  /* 0x00007610ff097816 */ /* 0x000fcc0000000009 */
[----:B------:R-:W0:Y:S01]  /*4d7f0*/  @P0 S2R R3, SR_CgaCtaId ;  /* 0x0000000000030919 */ /* 0x000e220000008800 */
[----:B------:R-:W-:-:S04]  /*4d800*/  @P0 MOV R2, 0x400 ;  /* 0x0000040000020802 */ /* 0x000fc80000000f00 */
[----:B0-----:R-:W-:-:S04]  /*4d810*/  @P0 LEA R2, R3, R2, 0x18 ;  /* 0x0000000203020211 */ /* 0x001fc800078ec0ff */
[----:B------:R0:W-:Y:S01]  /*4d820*/  @P0 SYNCS.ARRIVE.TRANS64.A1T0 RZ, [R2+URZ+0x68], RZ ;  /* 0x000068ff02ff09a7 */ /* 0x0001e2000810003f */
[----:B------:R-:W-:-:S04]  /*4d830*/  ISETP.GT.U32.AND P0, PT, R4, 0x4, PT ;  /* 0x000000040400780c */ /* 0x000fc80003f04070 */
[----:B------:R-:W-:Y:S01]  /*4d840*/  ISETP.LT.U32.AND P0, PT, R6, 0x5, P0 ;  /* 0x000000050600780c */ /* 0x000fe20000701070 */
[----:B0-----:R-:W-:-:S05]  /*4d850*/  IMAD.WIDE.U32 R2, R4, -0x33333333, RZ ;  /* 0xcccccccd04027825 */ /* 0x001fca00078e00ff */
[----:B------:R-:W-:Y:S02]  /*4d860*/  SHF.R.U32.HI R5, RZ, 0x2, R3 ;  /* 0x00000002ff057819 */ /* 0x000fe40000011603 */
[----:B------:R-:W-:Y:S02]  /*4d870*/  SEL R3, RZ, 0x1, !P0 ;  /* 0x00000001ff037807 */ /* 0x000fe40004000000 */
[----:B------:R-:W-:Y:S01]  /*4d880*/  PRMT R2, RZ, 0x7610, R2 ;  /* 0x00007610ff027816 */ /* 0x000fe20000000002 */
[----:B------:R-:W-:Y:S01]  /*4d890*/  IMAD R7, R5, -0x5, R4 ;  /* 0xfffffffb05077824 */ /* 0x000fe200078e0204 */
[----:B------:R-:W-:Y:S01]  /*4d8a0*/  LOP3.LUT R0, R0, R3, RZ, 0x3c, !PT ;  /* 0x0000000300007212 */ /* 0x000fe200078e3cff */
[----:B------:R-:W-:-:S03]  /*4d8b0*/  IMAD.MOV.U32 R4, RZ, RZ, -0x1 ;  /* 0xffffffffff047424 */ /* 0x000fc600078e00ff */
[----:B------:R-:W-:Y:S01]  /*4d8c0*/  @P1 LOP3.LUT R0, R0, 0x1, R5, 0x78, !PT ;  /* 0x0000000100001812 */ /* 0x000fe200078e7805 */
[----:B------:R-:W-:Y:S01]  /*4d8d0*/  IMAD.MOV.U32 R5, RZ, RZ, -0x1 ;  /* 0xffffffffff057424 */ /* 0x000fe200078e00ff */
[----:B---3--:R-:W-:-:S04]  /*4d8e0*/  IADD3 R12, P0, R12, UR22, RZ ;  /* 0x000000160c0c7c10 */ /* 0x008fc8000ff1e0ff */
[----:B--2---:R-:W-:Y:S01]  /*4d8f0*/  IADD3.X R15, R15, UR16, RZ, P0, !PT ;  /* 0x000000100f0f7c10 */ /* 0x004fe200087fe4ff */
[----:B------:R0:W-:Y:S01]  /*4d900*/  STL [R1+0xc60], R12 ;  /* 0x000c600c01007387 */ /* 0x0001e20000100800 */
[----:B------:R-:W-:-:S03]  /*4d910*/  ISETP.GE.U32.AND P0, PT, R12, UR6, PT ;  /* 0x000000060c007c0c */ /* 0x000fc6000bf06070 */
[----:B------:R0:W-:Y:S01]  /*4d920*/  STL [R1+0xc5c], R15 ;  /* 0x000c5c0f01007387 */ /* 0x0001e20000100800 */
[----:B------:R-:W-:-:S13]  /*4d930*/  ISETP.GE.U32.AND.EX P0, PT, R15, UR7, PT, P0 ;  /* 0x000000070f007c0c */ /* 0x000fda000bf06100 */
[----:B0-----:R-:W-:Y:S05]  /*4d940*/  @P0 BRA `(.L_x_1079) ;  /* 0x0000000400500947 */ /* 0x001fea0003800000 */
[----:B------:R-:W0:Y:S01]  /*4d950*/  S2R R8, SR_CTAID.X ;  /* 0x0000000000087919 */ /* 0x000e220000002500 */
[----:B------:R-:W-:Y:S01]  /*4d960*/  ULDC UR6, c[0x0][0x150] ;  /* 0x0000540000067ab9 */ /* 0x000fe20000000800 */
[----:B------:R-:W1:Y:S01]  /*4d970*/  LDC R5, c[0x0][0x144] ;  /* 0x00005100ff057b82 */ /* 0x000e620000000800 */
[----:B------:R-:W-:Y:S01]  /*4d980*/  ULDC UR9, c[0x0][0x630] ;  /* 0x00018c0000097ab9 */ /* 0x000fe20000000800 */
[----:B------:R-:W2:Y:S06]  /*4d990*/  S2R R2, SR_CTAID.Y ;  /* 0x0000000000027919 */ /* 0x000eac0000002600 */
[----:B------:R-:W3:Y:S01]  /*4d9a0*/  LDC R13, c[0x0][0x148] ;  /* 0x00005200ff0d7b82 */ /* 0x000ee20000000800 */
[----:B0-----:R-:W-:-:S02]  /*4d9b0*/  I2FP.F32.U32 R3, R8 ;  /* 0x0000000800037245 */ /* 0x001fc40000201000 */
[----:B--2---:R-:W-:-:S03]  /*4d9c0*/  I2FP.F32.U32 R4, R2 ;  /* 0x0000000200047245 */ /* 0x004fc60000201000 */
[----:B------:R-:W-:Y:S01]  /*4d9d0*/  FMUL R3, R3, UR6 ;  /* 0x0000000603037c20 */ /* 0x000fe20008400000 */
[----:B------:R-:W-:Y:S02]  /*4d9e0*/  ULDC UR6, c[0x0][0x154] ;  /* 0x0000550000067ab9 */ /* 0x000fe40000000800 */
[----:B------:R-:W-:Y:S01]  /*4d9f0*/  FMUL R11, R4, UR6 ;  /* 0x00000006040b7c20 */ /* 0x000fe20008400000 */
[----:B------:R-:W-:Y:S02]  /*4da00*/  ULDC.64 UR6, c[0x0][0x628] ;  /* 0x00018a0000067ab9 */ /* 0x000fe40000000a00 */
[----:B------:R-:W0:Y:S01]  /*4da10*/  F2I.U32.TRUNC.NTZ R3, R3 ;  /* 0x0000000300037305 */ /* 0x000e22000020f000 */
[----:B------:R-:W-:-:S04]  /*4da20*/  ISETP.NE.U32.AND P0, PT, RZ, UR6, PT ;  /* 0x00000006ff007c0c */ /* 0x000fc8000bf05070 */
[----:B------:R-:W-:-:S03]  /*4da30*/  ISETP.NE.AND.EX P0, PT, RZ, UR7, PT, P0 ;  /* 0x00000007ff007c0c */ /* 0x000fc6000bf05300 */
[----:B------:R-:W2:Y:S01]  /*4da40*/  F2I.U32.TRUNC.NTZ R11, R11 ;  /* 0x0000000b000b7305 */ /* 0x000ea2000020f000 */
[----:B0-----:R-:W-:Y:S02]  /*4da50*/  IMAD.MOV R4, RZ, RZ, -R3 ;  /* 0x000000ffff047224 */ /* 0x001fe400078e0a03 */
[----:B------:R-:W-:Y:S02]  /*4da60*/  IMAD.MOV.U32 R3, RZ, RZ, R15 ;  /* 0x000000ffff037224 */ /* 0x000fe400078e000f */
[----:B-1----:R-:W-:Y:S02]  /*4da70*/  IMAD R8, R5, R4, R8 ;  /* 0x0000000405087224 */ /* 0x002fe400078e0208 */
[----:B--2---:R-:W-:-:S04]  /*4da80*/  IMAD.MOV R4, RZ, RZ, -R11 ;  /* 0x000000ffff047224 */ /* 0x004fc800078e0a0b */
[----:B---3--:R-:W-:Y:S02]  /*4da90*/  @P4 IMAD R8, R13, R4, R2 ;  /* 0x000000040d084224 */ /* 0x008fe400078e0202 */
[----:B------:R-:W-:Y:S01]  /*4daa0*/  IMAD.MOV.U32 R2, RZ, RZ, R12 ;  /* 0x000000ffff027224 */ /* 0x000fe200078e000c */
[----:B------:R-:W-:Y:S06]  /*4dab0*/  @!P0 BRA `(.L_x_1080) ;  /* 0x0000000000288947 */ /* 0x000fec0003800000 */
[----:B------:R-:W-:Y:S02]  /*4dac0*/  ULDC UR8, c[0x0][0x634] ;  /* 0x00018d0000087ab9 */ /* 0x000fe40000000800 */
[----:B------:R-:W-:-:S05]  /*4dad0*/  IADD3 R3, P0, R12, UR8, RZ ;  /* 0x000000080c037c10 */ /* 0x000fca000ff1e0ff */
[----:B------:R-:W-:-:S04]  /*4dae0*/  IMAD.X R11, RZ, RZ, R15, P0 ;  /* 0x000000ffff0b7224 */ /* 0x000fc800000e060f */
[----:B------:R-:W-:-:S04]  /*4daf0*/  IMAD.WIDE.U32 R4, R11, UR6, RZ ;  /* 0x000000060b047c25 */ /* 0x000fc8000f8e00ff */
[----:B------:R-:W-:-:S04]  /*4db00*/  IMAD.WIDE.U32 R4, P0, R3, UR7, R4 ;  /* 0x0000000703047c25 */ /* 0x000fc8000f800004 */
[----:B------:R-:W-:-:S04]  /*4db10*/  IMAD.WIDE.U32 R2, R3, UR6, RZ ;  /* 0x0000000603027c25 */ /* 0x000fc8000f8e00ff */
[----:B------:R-:W-:Y:S01]  /*4db20*/  IMAD.MOV.U32 R2, RZ, RZ, R5 ;  /* 0x000000ffff027224 */ /* 0x000fe200078e0005 */
[----:B------:R-:W-:Y:S01]  /*4db30*/  IADD3 RZ, P1, R3, R4, RZ ;  /* 0x0000000403ff7210 */ /* 0x000fe20007f3e0ff */
[----:B------:R-:W-:-:S04]  /*4db40*/  IMAD.X R3, RZ, RZ, RZ, P0 ;  /* 0x000000ffff037224 */ /* 0x000fc800000e06ff */
[----:B------:R-:W-:-:S08]  /*4db50*/  IMAD.WIDE.U32.X R2, R11, UR7, R2, P1 ;  /* 0x000000070b027c25 */ /* 0x000fd000088e0402 */
.L_x_1080:
[--C-:B------:R-:W-:Y:S01]  /*4db60*/  SHF.R.U64 R11, R2, UR9, R3.reuse ;  /* 0x00000009020b7c19 */ /* 0x100fe20008001203 */
[----:B------:R-:W-:Y:S01]  /*4db70*/  ULDC.64 UR6, c[0x0][0x620] ;  /* 0x0001880000067ab9 */ /* 0x000fe20000000a00 */
[----:B------:R-:W-:Y:S01]  /*4db80*/  SHF.R.U32.HI R2, RZ, UR9, R3 ;  /* 0x00000009ff027c19 */ /* 0x000fe20008011603 */
[----:B------:R-:W-:Y:S01]  /*4db90*/  IMAD.MOV.U32 R3, RZ, RZ, R15 ;  /* 0x000000ffff037224 */ /* 0x000fe200078e000f */
[----:B------:R-:W-:Y:S01]  /*4dba0*/  IADD3 R13, P0, RZ, -R11, RZ ;  /* 0x8000000bff0d7210 */ /* 0x000fe20007f1e0ff */
[----:B------:R-:W-:-:S04]  /*4dbb0*/  ULDC.64 UR8, c[0x0][0x640] ;  /* 0x0001900000087ab9 */ /* 0x000fc80000000a00 */
[----:B------:R-:W-:Y:S01]  /*4dbc0*/  IMAD.X R2, RZ, RZ, ~R2, P0 ;  /* 0x000000ffff027224 */ /* 0x000fe200000e0e02 */
[----:B------:R-:W-:-:S03]  /*4dbd0*/  ISETP.NE.U32.AND P0, PT, RZ, UR8, PT ;  /* 0x00000008ff007c0c */ /* 0x000fc6000bf05070 */
[----:B------:R-:W-:Y:S01]  /*4dbe0*/  IMAD R2, R2, UR6, RZ ;  /* 0x0000000602027c24 */ /* 0x000fe2000f8e02ff */
[----:B------:R-:W-:-:S03]  /*4dbf0*/  ISETP.NE.AND.EX P0, PT, RZ, UR9, PT, P0 ;  /* 0x00000009ff007c0c */ /* 0x000fc6000bf05300 */
[----:B------:R-:W-:Y:S02]  /*4dc00*/  IMAD R5, R13, UR7, R2 ;  /* 0x000000070d057c24 */ /* 0x000fe4000f8e0202 */
[----:B------:R-:W-:-:S04]  /*4dc10*/  IMAD.MOV.U32 R2, RZ, RZ, R12 ;  /* 0x000000ffff027224 */ /* 0x000fc800078e000c */
[----:B------:R-:W-:Y:S01]  /*4dc20*/  IMAD.WIDE.U32 R2, R13, UR6, R2 ;  /* 0x000000060d027c25 */ /* 0x000fe2000f8e0002 */
[----:B------:R-:W-:-:S03]  /*4dc30*/  ULDC UR6, c[0x0][0x618] ;  /* 0x0001860000067ab9 */ /* 0x000fc60000000800 */
[----:B------:R-:W-:-:S05]  /*4dc40*/  IMAD.IADD R3, R3, 0x1, R5 ;  /* 0x0000000103037824 */ /* 0x000fca00078e0205 */
[--C-:B------:R-:W-:Y:S02]  /*4dc50*/  SHF.R.U64 R12, R2, UR6, R3.reuse ;  /* 0x00000006020c7c19 */ /* 0x100fe40008001203 */
[----:B------:R-:W-:Y:S01]  /*4dc60*/  SHF.R.U32.HI R3, RZ, UR6, R3 ;  /* 0x00000006ff037c19 */ /* 0x000fe20008011603 */
[----:B------:R-:W-:-:S03]  /*4dc70*/  ULDC UR6, c[0x0][0x608] ;  /* 0x0001820000067ab9 */ /* 0x000fc60000000800 */
[--C-:B------:R-:W-:Y:S02]  /*4dc80*/  SHF.R.U64 R13, R12, UR6, R3.reuse ;  /* 0x000000060c0d7c19 */ /* 0x100fe40008001203 */
[----:B------:R-:W-:Y:S01]  /*4dc90*/  SHF.R.U32.HI R2, RZ, UR6, R3 ;  /* 0x00000006ff027c19 */ /* 0x000fe20008011603 */
[----:B------:R-:W-:-:S03]  /*4dca0*/  ULDC UR6, c[0x0][0x658] ;  /* 0x0001960000067ab9 */ /* 0x000fc60000000800 */
[--C-:B------:R-:W-:Y:S02]  /*4dcb0*/  SHF.R.U64 R14, R13, UR6, R2.reuse ;  /* 0x000000060d0e7c19 */ /* 0x100fe40008001202 */
[----:B------:R-:W-:-:S03]  /*4dcc0*/  SHF.R.U32.HI R15, RZ, UR6, R2 ;  /* 0x00000006ff0f7c19 */ /* 0x000fc60008011602 */
[----:B------:R-:W-:Y:S02]  /*4dcd0*/  IMAD.MOV.U32 R2, RZ, RZ, R14 ;  /* 0x000000ffff027224 */ /* 0x000fe400078e000e */
        /* <DEDUP_REMOVED lines=12> */
.L_x_1081:
[----:B------:R-:W-:Y:S01]  /*4dda0*/  ULDC UR6, c[0x0][0x648] ;  /* 0x0001920000067ab9 */ /* 0x000fe20000000800 */
[----:B------:R-:W-:Y:S02]  /*4ddb0*/  LOP3.LUT R13, R13, UR19, RZ, 0xc0, !PT ;  /* 0x000000130d0d7c12 */ /* 0x000fe4000f8ec0ff */
[----:B------:R-:W-:Y:S01]  /*4ddc0*/  SHF.R.U64 R2, R2, UR6, R3 ;  /* 0x0000000602027c19 */ /* 0x000fe20008001203 */
[----:B------:R-:W-:-:S04]  /*4ddd0*/  ULDC UR6, c[0x0][0x638] ;  /* 0x00018e0000067ab9 */ /* 0x000fc80000000800 */
[----:B------:R-:W-:Y:S02]  /*4dde0*/  IMAD.MOV R3, RZ, RZ, -R2 ;  /* 0x000000ffff037224 */ /* 0x000fe400078e0a02 */
[----:B------:R-:W-:Y:S02]  /*4ddf0*/  IMAD R13, R2, UR5, R13 ;  /* 0x00000005020d7c24 */ /* 0x000fe4000f8e020d */
[----:B------:R-:W-:Y:S01]  /*4de00*/  IMAD R14, R3, UR6, R14 ;  /* 0x00000006030e7c24 */ /* 0x000fe2000f8e020e */
[----:B------:R-:W-:Y:S01]  /*4de10*/  ULDC UR6, c[0x0][0x610] ;  /* 0x0001840000067ab9 */ /* 0x000fe20000000800 */
[----:B------:R-:W-:Y:S01]  /*4de20*/  LOP3.LUT R3, R12, UR4, RZ, 0xc0, !PT ;  /* 0x000000040c037c12 */ /* 0x000fe2000f8ec0ff */
[----:B------:R-:W-:Y:S01]  /*4de30*/  IMAD R8, R13, UR6, R8 ;  /* 0x000000060d087c24 */ /* 0x000fe2000f8e0208 */
[----:B------:R-:W-:Y:S01]  /*4de40*/  ULDC UR6, c[0x0][0x600] ;  /* 0x0001800000067ab9 */ /* 0x000fe20000000800 */
[----:B------:R-:W-:Y:S02]  /*4de50*/  IMAD.MOV.U32 R2, RZ, RZ, 0x1 ;  /* 0x00000001ff027424 */ /* 0x000fe400078e00ff */
[----:B------:R-:W-:-:S05]  /*4de60*/  IMAD R3, R14, UR6, R3 ;  /* 0x000000060e037c24 */ /* 0x000fca000f8e0203 */
[----:B------:R-:W-:Y:S02]  /*4de70*/  SEL R5, R3, R8, !P4 ;  /* 0x0000000803057207 */ /* 0x000fe40006000000 */
[----:B------:R-:W-:-:S07]  /*4de80*/  SEL R4, R8, R3, !P4 ;  /* 0x0000000308047207 */ /* 0x000fce0006000000 */
.L_x_1079:
[----:B------:R-:W-:Y:S05]  /*4de90*/  BSYNC B1 ;  /* 0x0000000000017941 */ /* 0x000fea0003800000 */
.L_x_1078:
[----:B------:R-:W-:-:S13]  /*4dea0*/  LOP3.LUT P0, RZ, R2, 0xff, RZ, 0xc0, !PT ;  /* 0x000000ff02ff7812 */ /* 0x000fda000780c0ff */
[----:B------:R-:W-:Y:S05]  /*4deb0*/  @P0 BRA `(.L_x_1082) ;  /* 0xfffffff4002c0947 */ /* 0x000fea000383ffff */
[----:B------:R-:W-:Y:S05]  /*4dec0*/  BSYNC B0 ;  /* 0x0000000000007941 */ /* 0x000fea0003800000 */
.L_x_1071:
[----:B------:R-:W-:-:S03]  /*4ded0*/  UMOV UR6, 0xffffffff ;  /* 0xffffffff00067882 */ /* 0x000fc60000000000 */
[----:B------:R-:W-:Y:S05]  /*4dee0*/  BRA.DIV UR6, `(.L_x_1083) ;  /* 0x00000006064c7947 */ /* 0x000fea000b800000 */
[----:B------:R-:W-:-:S13]  /*4def0*/  ELECT P0, URZ, PT ;  /* 0x00000000003f782f */ /* 0x000fda0003800000 */
.L_x_1098:
[----:B------:R-:W-:Y:S04]  /*4df00*/  BSSY B0, `(.L_x_1084) ;  /* 0x0000035000007945 */ /* 0x000fe80003800000 */
[----:B------:R-:W-:Y:S05]  /*4df10*/  @!P0 BRA `(.L_x_1085) ;  /* 0x0000000000cc8947 */ /* 0x000fea0003800000 */
[----:B------:R-:W-:-:S04]  /*4df20*/  ULOP3.LUT UR6, UR13, 0x2, URZ, 0xfc, !UPT ;  /* 0x000000020d067892 */ /* 0x000fc8000f8efc3f */
[----:B------:R-:W-:-:S06]  /*4df30*/  UISETP.NE.AND UP0, UPT, UR6, 0x3, UPT ;  /* 0x000000030600788c */ /* 0x000fcc000bf05270 */
[----:B------:R-:W-:-:S13]  /*4df40*/  PLOP3.LUT P0, PT, PT, PT, UP0, 0x80, 0x0 ;  /* 0x000000000000781c */ /* 0x000fda0003f0f008 */
[----:B------:R-:W-:Y:S05]  /*4df50*/  @!P0 BRA `(.L_x_1086) ;  /* 0x0000000000048947 */ /* 0x000fea0003800000 */
[----:B------:R-:W-:Y:S01]  /*4df60*/  BPT.TRAP 0x1 ;  /* 0x000000040000795c */ /* 0x000fe20000300000 */
.L_x_1086:
[----:B------:R-:W0:Y:S01]  /*4df70*/  S2R R3, SR_CgaCtaId ;  /* 0x0000000000037919 */ /* 0x000e220000008800 */
[----:B------:R-:W-:-:S04]  /*4df80*/  MOV R2, 0x400 ;  /* 0x0000040000027802 */ /* 0x000fc80000000f00 */
[----:B0-----:R-:W-:Y:S02]  /*4df90*/  LEA R2, R3, R2, 0x18 ;  /* 0x0000000203027211 */ /* 0x001fe400078ec0ff */
[----:B------:R-:W-:-:S03]  /*4dfa0*/  SHF.L.U32 R3, R0, 0x1f, RZ ;  /* 0x0000001f00037819 */ /* 0x000fc600000006ff */
[----:B------:R-:W-:-:S04]  /*4dfb0*/  VIADD R2, R2, 0x28 ;  /* 0x0000002802027836 */ /* 0x000fc80000000000 */
[----:B------:R-:W-:-:S04]  /*4dfc0*/  IMAD R4, R7, 0x8, R2 ;  /* 0x0000000807047824 */ /* 0x000fc800078e0202 */
[----:B------:R-:W0:Y:S02]  /*4dfd0*/  SYNCS.PHASECHK.TRANS64.TRYWAIT P0, [R4+URZ], R3 ;  /* 0x00000003040075a7 */ /* 0x000e24000800017f */
[----:B0-----:R-:W-:Y:S05]  /*4dfe0*/  @!P0 BRA `(.L_x_1087) ;  /* 0x00000004002c8947 */ /* 0x001fea0003800000 */
.L_x_1099:
[----:B------:R-:W-:-:S05]  /*4dff0*/  VIADD R7, R7, 0x1 ;  /* 0x0000000107077836 */ /* 0x000fca0000000000 */
[----:B------:R-:W-:-:S04]  /*4e000*/  ISETP.NE.AND P0, PT, R7, 0x5, PT ;  /* 0x000000050700780c */ /* 0x000fc80003f05270 */
[----:B0-----:R-:W-:Y:S02]  /*4e010*/  SEL R3, RZ, 0x1, P0 ;  /* 0x00000001ff037807 */ /* 0x001fe40000000000 */
[----:B------:R-:W-:Y:S02]  /*4e020*/  SEL R7, R7, RZ, P0 ;  /* 0x000000ff07077207 */ /* 0x000fe40000000000 */
[----:B------:R-:W-:-:S03]  /*4e030*/  LOP3.LUT R4, R0, R3, RZ, 0x3c, !PT ;  /* 0x0000000300047212 */ /* 0x000fc600078e3cff */
[----:B------:R-:W-:Y:S01]  /*4e040*/  IMAD R3, R7, 0x8, R2 ;  /* 0x0000000807037824 */ /* 0x000fe200078e0202 */
[----:B------:R-:W-:-:S04]  /*4e050*/  SHF.L.U32 R0, R4, 0x1f, RZ ;  /* 0x0000001f04007819 */ /* 0x000fc800000006ff */
[----:B------:R-:W0:Y:S02]  /*4e060*/  SYNCS.PHASECHK.TRANS64.TRYWAIT P0, [R3+URZ], R0 ;  /* 0x00000000030075a7 */ /* 0x000e24000800017f */
[----:B0-----:R-:W-:Y:S05]  /*4e070*/  @!P0 BRA `(.L_x_1088) ;  /* 0x00000004001c8947 */ /* 0x001fea0003800000 */
.L_x_1100:
[----:B0-----:R-:W-:-:S05]  /*4e080*/  VIADD R0, R7, 0x1 ;  /* 0x0000000107007836 */ /* 0x001fca0000000000 */
[----:B------:R-:W-:-:S04]  /*4e090*/  ISETP.NE.AND P0, PT, R0, 0x5, PT ;  /* 0x000000050000780c */ /* 0x000fc80003f05270 */
[----:B------:R-:W-:Y:S02]  /*4e0a0*/  SEL R3, RZ, 0x1, P0 ;  /* 0x00000001ff037807 */ /* 0x000fe40000000000 */
[----:B------:R-:W-:Y:S02]  /*4e0b0*/  SEL R5, R0, RZ, P0 ;  /* 0x000000ff00057207 */ /* 0x000fe40000000000 */
[----:B------:R-:W-:-:S03]  /*4e0c0*/  LOP3.LUT R4, R4, R3, RZ, 0x3c, !PT ;  /* 0x0000000304047212 */ /* 0x000fc600078e3cff */
[----:B------:R-:W-:Y:S01]  /*4e0d0*/  IMAD R3, R5, 0x8, R2 ;  /* 0x0000000805037824 */ /* 0x000fe200078e0202 */
[----:B------:R-:W-:-:S04]  /*4e0e0*/  SHF.L.U32 R0, R4, 0x1f, RZ ;  /* 0x0000001f04007819 */ /* 0x000fc800000006ff */
[----:B------:R-:W0:Y:S02]  /*4e0f0*/  SYNCS.PHASECHK.TRANS64.TRYWAIT P0, [R3+URZ], R0 ;  /* 0x00000000030075a7 */ /* 0x000e24000800017f */
[----:B0-----:R-:W-:Y:S05]  /*4e100*/  @!P0 BRA `(.L_x_1089) ;  /* 0x00000004000c8947 */ /* 0x001fea0003800000 */
.L_x_1101:
        /* <DEDUP_REMOVED lines=9> */
.L_x_1102:
[----:B0-----:R-:W-:-:S05]  /*4e1a0*/  VIADD R0, R5, 0x1 ;  /* 0x0000000105007836 */ /* 0x001fca0000000000 */
[----:B------:R-:W-:-:S04]  /*4e1b0*/  ISETP.NE.AND P0, PT, R0, 0x5, PT ;  /* 0x000000050000780c */ /* 0x000fc80003f05270 */
[----:B------:R-:W-:Y:S02]  /*4e1c0*/  SEL R4, RZ, 0x1, P0 ;  /* 0x00000001ff047807 */ /* 0x000fe40000000000 */
[----:B------:R-:W-:Y:S02]  /*4e1d0*/  SEL R3, R0, RZ, P0 ;  /* 0x000000ff00037207 */ /* 0x000fe40000000000 */
[----:B------:R-:W-:-:S03]  /*4e1e0*/  LOP3.LUT R0, R7, R4, RZ, 0x3c, !PT ;  /* 0x0000000407007212 */ /* 0x000fc600078e3cff */
[----:B------:R-:W-:Y:S01]  /*4e1f0*/  IMAD R3, R3, 0x8, R2 ;  /* 0x0000000803037824 */ /* 0x000fe200078e0202 */
[----:B------:R-:W-:-:S07]  /*4e200*/  SHF.L.U32 R0, R0, 0x1f, RZ ;  /* 0x0000001f00007819 */ /* 0x000fce00000006ff */
.L_x_1091:
[----:B0-----:R0:W1:Y:S02]  /*4e210*/  SYNCS.PHASECHK.TRANS64.TRYWAIT P0, [R3+URZ], R0 ;  /* 0x00000000030075a7 */ /* 0x001064000800017f */
[----:B-1----:R-:W-:Y:S05]  /*4e220*/  @!P0 NANOSLEEP.SYNCS 0x989680 ;  /* 0x009896800000895d */ /* 0x002fea0003900000 */
[----:B------:R-:W1:Y:S02]  /*4e230*/  @!P0 SYNCS.PHASECHK.TRANS64 P0, [R3+URZ], R0 ;  /* 0x00000000030085a7 */ /* 0x000e64000800007f */
[----:B-1----:R-:W-:Y:S05]  /*4e240*/  @!P0 BRA `(.L_x_1091) ;  /* 0xfffffffc00f08947 */ /* 0x002fea000383ffff */
.L_x_1085:
[----:B------:R-:W-:Y:S05]  /*4e250*/  BSYNC B0 ;  /* 0x0000000000007941 */ /* 0x000fea0003800000 */
.L_x_1084:
[----:B------:R-:W-:Y:S05]  /*4e260*/  EXIT ;  /* 0x000000000000794d */ /* 0x000fea0003800000 */
.L_x_21:
[----:B--2---:R-:W-:-:S04]  /*4e270*/  IMAD.U32 R3, RZ, RZ, UR7 ;  /* 0x00000007ff037e24 */ /* 0x004fc8000f8e00ff */
[----:B------:R2:W4:Y:S03]  /*4e280*/  SYNCS.PHASECHK.TRANS64.TRYWAIT P0, [R3+URZ], R0 ;  /* 0x00000000030075a7 */ /* 0x000526000800017f */
[----:B----4-:R-:W-:Y:S05]  /*4e290*/  @!P0 NANOSLEEP.SYNCS 0x989680 ;  /* 0x009896800000895d */ /* 0x010fea0003900000 */
[----:B------:R-:W4:Y:S02]  /*4e2a0*/  @!P0 SYNCS.PHASECHK.TRANS64 P0, [R3+URZ], R0 ;  /* 0x00000000030085a7 */ /* 0x000f24000800007f */
[----:B----4-:R-:W-:Y:S05]  /*4e2b0*/  @!P0 BRA `(.L_x_21) ;  /* 0xfffffffc00ec8947 */ /* 0x010fea000383ffff */
[----:B------:R-:W-:Y:S05]  /*4e2c0*/  BRA `(.L_x_20) ;  /* 0xfffffb6800d87947 */ /* 0x000fea000383ffff */
.L_x_27:
[----:B-----5:R3:W-:Y:S02]  /*4e2d0*/  STL [R1+0xc74], R0 ;  /* 0x000c740001007387 */ /* 0x0207e40000100800 */
[----:B---3--:R-:W-:-:S04]  /*4e2e0*/  IMAD.U32 R0, RZ, RZ, UR9 ;  /* 0x00000009ff007e24 */ /* 0x008fc8000f8e00ff */
[----:B------:R3:W4:Y:S03]  /*4e2f0*/  SYNCS.PHASECHK.TRANS64.TRYWAIT P0, [R0+URZ], R2 ;  /* 0x00000002000075a7 */ /* 0x000726000800017f */
[----:B----4-:R-:W-:Y:S05]  /*4e300*/  @!P0 NANOSLEEP.SYNCS 0x989680 ;  /* 0x009896800000895d */ /* 0x010fea0003900000 */
[----:B------:R3:W4:Y:S02]  /*4e310*/  @!P0 SYNCS.PHASECHK.TRANS64 P0, [R0+URZ], R2 ;  /* 0x00000002000085a7 */ /* 0x000724000800007f */
[----:B---3--:R3:W5:Y:S02]  /*4e320*/  LDL.LU R0, [R1+0xc74] ;  /* 0x000c740001007983 */ /* 0x0087640000300800 */
[----:B---34-:R-:W-:Y:S05]  /*4e330*/  @!P0 BRA `(.L_x_27) ;  /* 0xfffffffc00e48947 */ /* 0x018fea000383ffff */
[----:B------:R-:W-:Y:S05]  /*4e340*/  BRA `(.L_x_26) ;  /* 0xfffffc2000287947 */ /* 0x000fea000383ffff */
.L_x_1072:
[----:B------:R-:W-:Y:S01]  /*4e350*/  BSSY B1, `(.L_x_1092) ;  /* 0x0000006000017945 */ /* 0x000fe20003800000 */
[----:B------:R-:W-:-:S07]  /*4e360*/  IMAD.MOV.U32 R2, RZ, RZ, -0x1 ;  /* 0xffffffffff027424 */ /* 0x000fce00078e00ff */
[----:B------:R-:W-:Y:S05]  /*4e370*/  WARPSYNC.COLLECTIVE R2, `(.L_x_1093) ;  /* 0x00000000020c7348 */ /* 0x000fea0003c00000 */
[----:B------:R-:W-:Y:S02]  /*4e380*/  ELECT P0, UR62, PT ;  /* 0x00000000003e782f */ /* 0x000fe40003800000 */
[----:B------:R-:W-:Y:S01]  /*4e390*/  MOV R2, UR62 ;  /* 0x0000003e00027c02 */ /* 0x000fe20008000f00 */
[----:B------:R-:W-:Y:S10]  /*4e3a0*/  ENDCOLLECTIVE ;  /* 0x000000000000791b */ /* 0x000ff40003800000 */
.L_x_1093:
[----:B------:R-:W-:Y:S05]  /*4e3b0*/  BSYNC B1 ;  /* 0x0000000000017941 */ /* 0x000fea0003800000 */
.L_x_1092:
[----:B------:R-:W-:Y:S05]  /*4e3c0*/  BRA `(.L_x_1094) ;  /* 0xffffffec00f47947 */ /* 0x000fea000383ffff */
.L_x_1075:
[----:B0-----:R0:W1:Y:S02]  /*4e3d0*/  SYNCS.PHASECHK.TRANS64.TRYWAIT P0, [R15+URZ+0x28], R12 ;  /* 0x0000280c0f0075a7 */ /* 0x001064000800017f */
[----:B-1----:R-:W-:Y:S05]  /*4e3e0*/  @!P0 NANOSLEEP.SYNCS 0x989680 ;  /* 0x009896800000895d */ /* 0x002fea0003900000 */
[----:B------:R-:W1:Y:S02]  /*4e3f0*/  @!P0 SYNCS.PHASECHK.TRANS64 P0, [R15+URZ+0x28], R12 ;  /* 0x0000280c0f0085a7 */ /* 0x000e64000800007f */
[----:B-1----:R-:W-:Y:S05]  /*4e400*/  @!P0 BRA `(.L_x_1075) ;  /* 0xfffffffc00f08947 */ /* 0x002fea000383ffff */
[----:B------:R-:W-:Y:S05]  /*4e410*/  BRA `(.L_x_1095) ;  /* 0xfffffff000247947 */ /* 0x000fea000383ffff */
.L_x_1083:
[----:B------:R-:W-:Y:S01]  /*4e420*/  BSSY B0, `(.L_x_1096) ;  /* 0x0000006000007945 */ /* 0x000fe20003800000 */
[----:B------:R-:W-:-:S07]  /*4e430*/  IMAD.MOV.U32 R2, RZ, RZ, -0x1 ;  /* 0xffffffffff027424 */ /* 0x000fce00078e00ff */
[----:B------:R-:W-:Y:S05]  /*4e440*/  WARPSYNC.COLLECTIVE R2, `(.L_x_1097) ;  /* 0x00000000020c7348 */ /* 0x000fea0003c00000 */
[----:B------:R-:W-:Y:S02]  /*4e450*/  ELECT P0, UR62, PT ;  /* 0x00000000003e782f */ /* 0x000fe40003800000 */
[----:B------:R-:W-:Y:S01]  /*4e460*/  MOV R2, UR62 ;  /* 0x0000003e00027c02 */ /* 0x000fe20008000f00 */
[----:B------:R-:W-:Y:S10]  /*4e470*/  ENDCOLLECTIVE ;  /* 0x000000000000791b */ /* 0x000ff40003800000 */
.L_x_1097:
[----:B------:R-:W-:Y:S05]  /*4e480*/  BSYNC B0 ;  /* 0x0000000000007941 */ /* 0x000fea0003800000 */
.L_x_1096:
[----:B------:R-:W-:Y:S05]  /*4e490*/  BRA `(.L_x_1098) ;  /* 0xfffffff800987947 */ /* 0x000fea000383ffff */
.L_x_1087:
[----:B0-----:R0:W1:Y:S02]  /*4e4a0*/  SYNCS.PHASECHK.TRANS64.TRYWAIT P0, [R4+URZ], R3 ;  /* 0x00000003040075a7 */ /* 0x001064000800017f */
[----:B-1----:R-:W-:Y:S05]  /*4e4b0*/  @!P0 NANOSLEEP.SYNCS 0x989680 ;  /* 0x009896800000895d */ /* 0x002fea0003900000 */
[----:B------:R-:W1:Y:S02]  /*4e4c0*/  @!P0 SYNCS.PHASECHK.TRANS64 P0, [R4+URZ], R3 ;  /* 0x00000003040085a7 */ /* 0x000e64000800007f */
[----:B-1----:R-:W-:Y:S05]  /*4e4d0*/  @!P0 BRA `(.L_x_1087) ;  /* 0xfffffffc00f08947 */ /* 0x002fea000383ffff */
[----:B------:R-:W-:Y:S05]  /*4e4e0*/  BRA `(.L_x_1099) ;  /* 0xfffffff800c07947 */ /* 0x000fea000383ffff */
.L_x_1088:
[----:B0-----:R0:W1:Y:S02]  /*4e4f0*/  SYNCS.PHASECHK.TRANS64.TRYWAIT P0, [R3+URZ], R0 ;  /* 0x00000000030075a7 */ /* 0x001064000800017f */
[----:B-1----:R-:W-:Y:S05]  /*4e500*/  @!P0 NANOSLEEP.SYNCS 0x989680 ;  /* 0x009896800000895d */ /* 0x002fea0003900000 */
[----:B------:R-:W1:Y:S02]  /*4e510*/  @!P0 SYNCS.PHASECHK.TRANS64 P0, [R3+URZ], R0 ;  /* 0x00000000030085a7 */ /* 0x000e64000800007f */
[----:B-1----:R-:W-:Y:S05]  /*4e520*/  @!P0 BRA `(.L_x_1088) ;  /* 0xfffffffc00f08947 */ /* 0x002fea000383ffff */
[----:B------:R-:W-:Y:S05]  /*4e530*/  BRA `(.L_x_1100) ;  /* 0xfffffff800d07947 */ /* 0x000fea000383ffff */
.L_x_1089:
[----:B0-----:R0:W1:Y:S02]  /*4e540*/  SYNCS.PHASECHK.TRANS64.TRYWAIT P0, [R3+URZ], R0 ;  /* 0x00000000030075a7 */ /* 0x001064000800017f */
[----:B-1----:R-:W-:Y:S05]  /*4e550*/  @!P0 NANOSLEEP.SYNCS 0x989680 ;  /* 0x009896800000895d */ /* 0x002fea0003900000 */
[----:B------:R-:W1:Y:S02]  /*4e560*/  @!P0 SYNCS.PHASECHK.TRANS64 P0, [R3+URZ], R0 ;  /* 0x00000000030085a7 */ /* 0x000e64000800007f */
[----:B-1----:R-:W-:Y:S05]  /*4e570*/  @!P0 BRA `(.L_x_1089) ;  /* 0xfffffffc00f08947 */ /* 0x002fea000383ffff */
[----:B------:R-:W-:Y:S05]  /*4e580*/  BRA `(.L_x_1101) ;  /* 0xfffffff800e07947 */ /* 0x000fea000383ffff */
.L_x_1090:
[----:B0-----:R0:W1:Y:S02]  /*4e590*/  SYNCS.PHASECHK.TRANS64.TRYWAIT P0, [R3+URZ], R0 ;  /* 0x00000000030075a7 */ /* 0x001064000800017f */
[----:B-1----:R-:W-:Y:S05]  /*4e5a0*/  @!P0 NANOSLEEP.SYNCS 0x989680 ;  /* 0x009896800000895d */ /* 0x002fea0003900000 */
[----:B------:R-:W1:Y:S02]  /*4e5b0*/  @!P0 SYNCS.PHASECHK.TRANS64 P0, [R3+URZ], R0 ;  /* 0x00000000030085a7 */ /* 0x000e64000800007f */
[----:B-1----:R-:W-:Y:S05]  /*4e5c0*/  @!P0 BRA `(.L_x_1090) ;  /* 0xfffffffc00f08947 */ /* 0x002fea000383ffff */
[----:B------:R-:W-:Y:S05]  /*4e5d0*/  BRA `(.L_x_1102) ;  /* 0xfffffff800f07947 */ /* 0x000fea000383ffff */
.L_x_1103:
[----:B------:R-:W-:-:S00]  /*4e5e0*/  BRA `(.L_x_1103) ;  /* 0xfffffffc00fc7947 */ /* 0x000fc0000383ffff */
[----:B------:R-:W-:-:S00]  /*4e5f0*/  NOP ;  /* 0x0000000000007918 */ /* 0x000fc00000000000 */
        /* <DEDUP_REMOVED lines=8> */
.L_x_1104:


//--------------------- .nv.shared._ZN7cutlass13device_kernelINS_4gemm6kernel13GemmUniversalIN4cute5tupleIJiiiiEEENS1_10collective13CollectiveMmaINS1_37MainloopSm90TmaGmmaWarpSpecializedFP8ILi5ENS5_IJNS4_1CILi2EEENSA_ILi1EEESC_EEENS1_35KernelTmaWarpSpecializedCooperativeEEENS5_IJNSA_ILi192EEENSA_ILi512EEENSA_ILi64EEEEEENS_12float_e4m3_tENS5_IJlSC_lEEESK_SL_NS4_8TiledMMAINS4_8MMA_AtomIJNS4_4SM904GMMA31MMA_64x256x32_F32E4M3E4M3_SS_TNILNSP_7ScaleInE1ELSR_1EEEEEENS4_6LayoutISD_NS5_IJSC_NSA_ILi0EEESV_EEEEENS5_IJNS4_10UnderscoreESY_SY_EEEEENS4_13SM90_TMA_LOADENS4_14ComposedLayoutINS4_7SwizzleILi2ELi4ELi3EEENS4_18smem_ptr_flag_bitsILi8EEENSU_INS5_IJNSA_ILi8EEESI_EEENS5_IJSI_SC_EEEEEEEvNS4_8identityENS4_23SM90_TMA_LOAD_MULTICASTES1B_vS1C_EENS_8epilogue10collective6detail29Sm90TmaWarpSpecializedAdapterINS1G_15DefaultEpilogueISK_SL_SL_NS1F_6thread17LinearCombinationISK_Li1EffLNS1K_9ScaleType4KindE0ELNS_15FloatRoundStyleE2ESK_EENS1_15EpilogueDefaultEEEEEvvEEEEvNT_6ParamsE --------------------------
	.section	.nv.shared._ZN7cutlass13device_kernelINS_4gemm6kernel13GemmUniversalIN4cute5tupleIJiiiiEEENS1_10collective13CollectiveMmaINS1_37MainloopSm90TmaGmmaWarpSpecializedFP8ILi5ENS5_IJNS4_1CILi2EEENSA_ILi1EEESC_EEENS1_35KernelTmaWarpSpecializedCooperativeEEENS5_IJNSA_ILi192EEENSA_ILi512EEENSA_ILi64EEEEEENS_12float_e4m3_tENS5_IJlSC_lEEESK_SL_NS4_8TiledMMAINS4_8MMA_AtomIJNS4_4SM904GMMA31MMA_64x256x32_F32E4M3E4M3_SS_TNILNSP_7ScaleInE1ELSR_1EEEEEENS4_6LayoutISD_NS5_IJSC_NSA_ILi0EEESV_EEEEENS5_IJNS4_10UnderscoreESY_SY_EEEEENS4_13SM90_TMA_LOADENS4_14ComposedLayoutINS4_7SwizzleILi2ELi4ELi3EEENS4_18smem_ptr_flag_bitsILi8EEENSU_INS5_IJNSA_ILi8EEESI_EEENS5_IJSI_SC_EEEEEEEvNS4_8identityENS4_23SM90_TMA_LOAD_MULTICASTES1B_vS1C_EENS_8epilogue10collective6detail29Sm90TmaWarpSpecializedAdapterINS1G_15DefaultEpilogueISK_SL_SL_NS1F_6thread17LinearCombinationISK_Li1EffLNS1K_9ScaleType4KindE0ELNS_15FloatRoundStyleE2ESK_EENS1_15EpilogueDefaultEEEEEvvEEEEvNT_6ParamsE,"aw",@nobits
	.sectionflags	@""
	.align	16
	.zero		1024


//--------------------- .nv.shared.reserved.0     --------------------------
	.section	.nv.shared.reserved.0,"aw",@nobits
	.weak		__nv_reservedSMEM_offset_0_alias
	.size		__nv_reservedSMEM_offset_0_alias, 0, 0
	.other		__nv_reservedSMEM_offset_0_alias,@"STO_CUDA_RESERVED_SHARED STV_DEFAULT"
__nv_reservedSMEM_offset_0_alias:
	.zero		0


//--------------------- .nv.global                --------------------------
	.section	.nv.global,"aw",@nobits
.nv.global:
	.type		_ZN40_INTERNAL_94987b58_4_k_cu_3ac20a4b_153454cute1_E,@object
	.size		_ZN40_INTERNAL_94987b58_4_k_cu_3ac20a4b_153454cute1_E,(_ZN40_INTERNAL_94987b58_4_k_cu_3ac20a4b_153454cuda3std3__45__cpo6cbeginE - _ZN40_INTERNAL_94987b58_4_k_cu_3ac20a4b_153454cute1_E)
_ZN40_INTERNAL_94987b58_4_k_cu_3ac20a4b_153454cute1_E:
	.zero		1
	.type		_ZN40_INTERNAL_94987b58_4_k_cu_3ac20a4b_153454cuda3std3__45__cpo6cbeginE,@object
	.size		_ZN40_INTERNAL_94987b58_4_k_cu_3ac20a4b_153454cuda3std3__45__cpo6cbeginE,(_ZN40_INTERNAL_94987b58_4_k_cu_3ac20a4b_153454cuda3std3__48in_placeE - _ZN40_INTERNAL_94987b58_4_k_cu_3ac20a4b_153454cuda3std3__45__cpo6cbeginE)
_ZN40_INTERNAL_94987b58_4_k_cu_3ac20a4b_153454cuda3std3__45__cpo6cbeginE:
	.zero		1
	.type		_ZN40_INTERNAL_94987b58_4_k_cu_3ac20a4b_153454cuda3std3__48in_placeE,@object
	.size		_ZN40_INTERNAL_94987b58_4_k_cu_3ac20a4b_153454cuda3std3__48in_placeE,(_ZN40_INTERNAL_94987b58_4_k_cu_3ac20a4b_153454cuda3std6ranges3__45__cpo9iter_moveE - _ZN40_INTERNAL_94987b58_4_k_cu_3ac20a4b_153454cuda3std3__48in_placeE)
_ZN40_INTERNAL_94987b58_4_k_cu_3ac20a4b_153454cuda3std3__48in_placeE:
	.zero		1
	.type		_ZN40_INTERNAL_94987b58_4_k_cu_3ac20a4b_153454cuda3std6ranges3__45__cpo9iter_moveE,@object
	.size		_ZN40_INTERNAL_94987b58_4_k_cu_3ac20a4b_153454cuda3std6ranges3__45__cpo9iter_moveE,(_ZN40_INTERNAL_94987b58_4_k_cu_3ac20a4b_153454cuda3std3__45__cpo5beginE - _ZN40_INTERNAL_94987b58_4_k_cu_3ac20a4b_153454cuda3std6ranges3__45__cpo9iter_moveE)
_ZN40_INTERNAL_94987b58_4_k_cu_3ac20a4b_153454cuda3std6ranges3__45__cpo9iter_moveE:
	.zero		1
	.type		_ZN40_INTERNAL_94987b58_4_k_cu_3ac20a4b_153454cuda3std3__45__cpo5beginE,@object
	.size		_ZN40_INTERNAL_94987b58_4_k_cu_3ac20a4b_153454cuda3std3__45__cpo5beginE,(_ZN40_INTERNAL_94987b58_4_k_cu_3ac20a4b_153454cuda3std3__442_GLOBAL__N__94987b58_4_k_cu_3ac20a4b_153456ignoreE - _ZN40_INTERNAL_94987b58_4_k_cu_3ac20a4b_153454cuda3std3__45__cpo5beginE)
_ZN40_INTERNAL_94987b58_4_k_cu_3ac20a4b_153454cuda3std3__45__cpo5beginE:
	.zero		1
	.type		_ZN40_INTERNAL_94987b58_4_k_cu_3ac20a4b_153454cuda3std3__442_GLOBAL__N__94987b58_4_k_cu_3ac20a4b_153456ignoreE,@object
	.size		_ZN40_INTERNAL_94987b58_4_k_cu_3ac20a4b_153454cuda3std3__442_GLOBAL__N__94987b58_4_k_cu_3ac20a4b_153456ignoreE,(_ZN40_INTERNAL_94987b58_4_k_cu_3ac20a4b_153454cute7productE - _ZN40_INTERNAL_94987b58_4_k_cu_3ac20a4b_153454cuda3std3__442_GLOBAL__N__94987b58_4_k_cu_3ac20a4b_153456ignoreE)
_ZN40_INTERNAL_94987b58_4_k_cu_3ac20a4b_153454cuda3std3__442_GLOBAL__N__94987b58_4_k_cu_3ac20a4b_153456ignoreE:
	.zero		1
	.type		_ZN40_INTERNAL_94987b58_4_k_cu_3ac20a4b_153454cute7productE,@object
	.size		_ZN40_INTERNAL_94987b58_4_k_cu_3ac20a4b_153454cute7productE,(_ZN40_INTERNAL_94987b58_4_k_cu_3ac20a4b_153454cuda3std3__45__cpo3endE - _ZN40_INTERNAL_94987b58_4_k_cu_3ac20a4b_153454cute7productE)
_ZN40_INTERNAL_94987b58_4_k_cu_3ac20a4b_153454cute7productE:
	.zero		1
	.type		_ZN40_INTERNAL_94987b58_4_k_cu_3ac20a4b_153454cuda3std3__45__cpo3endE,@object
	.size		_ZN40_INTERNAL_94987b58_4_k_cu_3ac20a4b_153454cuda3std3__45__cpo3endE,(_ZN40_INTERNAL_94987b58_4_k_cu_3ac20a4b_153454cuda3std3__419piecewise_constructE - _ZN40_INTERNAL_94987b58_4_k_cu_3ac20a4b_153454cuda3std3__45__cpo3endE)
_ZN40_INTERNAL_94987b58_4_k_cu_3ac20a4b_153454cuda3std3__45__cpo3endE:
	.zero		1
	.type		_ZN40_INTERNAL_94987b58_4_k_cu_3ac20a4b_153454cuda3std3__419piecewise_constructE,@object
	.size		_ZN40_INTERNAL_94987b58_4_k_cu_3ac20a4b_153454cuda3std3__419piecewise_constructE,(_ZN40_INTERNAL_94987b58_4_k_cu_3ac20a4b_153454cuda3std3__45__cpo4cendE - _ZN40_INTERNAL_94987b58_4_k_cu_3ac20a4b_153454cuda3std3__419piecewise_constructE)
_ZN40_INTERNAL_94987b58_4_k_cu_3ac20a4b_153454cuda3std3__419piecewise_constructE:
	.zero		1
	.type		_ZN40_INTERNAL_94987b58_4_k_cu_3ac20a4b_153454cuda3std3__45__cpo4cendE,@object
	.size		_ZN40_INTERNAL_94987b58_4_k_cu_3ac20a4b_153454cuda3std3__45__cpo4cendE,(_ZN40_INTERNAL_94987b58_4_k_cu_3ac20a4b_153454cuda3std6ranges3__45__cpo4swapE - _ZN40_INTERNAL_94987b58_4_k_cu_3ac20a4b_153454cuda3std3__45__cpo4cendE)
_ZN40_INTERNAL_94987b58_4_k_cu_3ac20a4b_153454cuda3std3__45__cpo4cendE:
	.zero		1
	.type		_ZN40_INTERNAL_94987b58_4_k_cu_3ac20a4b_153454cuda3std6ranges3__45__cpo4swapE,@object
	.size		_ZN40_INTERNAL_94987b58_4_k_cu_3ac20a4b_153454cuda3std6ranges3__45__cpo4swapE,(.L_7 - _ZN40_INTERNAL_94987b58_4_k_cu_3ac20a4b_153454cuda3std6ranges3__45__cpo4swapE)
_ZN40_INTERNAL_94987b58_4_k_cu_3ac20a4b_153454cuda3std6ranges3__45__cpo4swapE:
	.zero		1
.L_7:


//--------------------- .nv.constant0._ZN7cutlass13device_kernelINS_4gemm6kernel13GemmUniversalIN4cute5tupleIJiiiiEEENS1_10collective13CollectiveMmaINS1_37MainloopSm90TmaGmmaWarpSpecializedFP8ILi5ENS5_IJNS4_1CILi2EEENSA_ILi1EEESC_EEENS1_35KernelTmaWarpSpecializedCooperativeEEENS5_IJNSA_ILi192EEENSA_ILi512EEENSA_ILi64EEEEEENS_12float_e4m3_tENS5_IJlSC_lEEESK_SL_NS4_8TiledMMAINS4_8MMA_AtomIJNS4_4SM904GMMA31MMA_64x256x32_F32E4M3E4M3_SS_TNILNSP_7ScaleInE1ELSR_1EEEEEENS4_6LayoutISD_NS5_IJSC_NSA_ILi0EEESV_EEEEENS5_IJNS4_10UnderscoreESY_SY_EEEEENS4_13SM90_TMA_LOADENS4_14ComposedLayoutINS4_7SwizzleILi2ELi4ELi3EEENS4_18smem_ptr_flag_bitsILi8EEENSU_INS5_IJNSA_ILi8EEESI_EEENS5_IJSI_SC_EEEEEEEvNS4_8identityENS4_23SM90_TMA_LOAD_MULTICASTES1B_vS1C_EENS_8epilogue10collective6detail29Sm90TmaWarpSpecializedAdapterINS1G_15DefaultEpilogueISK_SL_SL_NS1F_6thread17LinearCombinationISK_Li1EffLNS1K_9ScaleType4KindE0ELNS_15FloatRoundStyleE2ESK_EENS1_15EpilogueDefaultEEEEEvvEEEEvNT_6ParamsE --------------------------
	.section	.nv.constant0._ZN7cutlass13device_kernelINS_4gemm6kernel13GemmUniversalIN4cute5tupleIJiiiiEEENS1_10collective13CollectiveMmaINS1_37MainloopSm90TmaGmmaWarpSpecializedFP8ILi5ENS5_IJNS4_1CILi2EEENSA_ILi1EEESC_EEENS1_35KernelTmaWarpSpecializedCooperativeEEENS5_IJNSA_ILi192EEENSA_ILi512EEENSA_ILi64EEEEEENS_12float_e4m3_tENS5_IJlSC_lEEESK_SL_NS4_8TiledMMAINS4_8MMA_AtomIJNS4_4SM904GMMA31MMA_64x256x32_F32E4M3E4M3_SS_TNILNSP_7ScaleInE1ELSR_1EEEEEENS4_6LayoutISD_NS5_IJSC_NSA_ILi0EEESV_EEEEENS5_IJNS4_10UnderscoreESY_SY_EEEEENS4_13SM90_TMA_LOADENS4_14ComposedLayoutINS4_7SwizzleILi2ELi4ELi3EEENS4_18smem_ptr_flag_bitsILi8EEENSU_INS5_IJNSA_ILi8EEESI_EEENS5_IJSI_SC_EEEEEEEvNS4_8identityENS4_23SM90_TMA_LOAD_MULTICASTES1B_vS1C_EENS_8epilogue10collective6detail29Sm90TmaWarpSpecializedAdapterINS1G_15DefaultEpilogueISK_SL_SL_NS1F_6thread17LinearCombinationISK_Li1EffLNS1K_9ScaleType4KindE0ELNS_15FloatRoundStyleE2ESK_EENS1_15EpilogueDefaultEEEEEvvEEEEvNT_6ParamsE,"a",@progbits
	.sectionflags	@""
	.align	4
.nv.constant0._ZN7cutlass13device_kernelINS_4gemm6kernel13GemmUniversalIN4cute5tupleIJiiiiEEENS1_10collective13CollectiveMmaINS1_37MainloopSm90TmaGmmaWarpSpecializedFP8ILi5ENS5_IJNS4_1CILi2EEENSA_ILi1EEESC_EEENS1_35KernelTmaWarpSpecializedCooperativeEEENS5_IJNSA_ILi192EEENSA_ILi512EEENSA_ILi64EEEEEENS_12float_e4m3_tENS5_IJlSC_lEEESK_SL_NS4_8TiledMMAINS4_8MMA_AtomIJNS4_4SM904GMMA31MMA_64x256x32_F32E4M3E4M3_SS_TNILNSP_7ScaleInE1ELSR_1EEEEEENS4_6LayoutISD_NS5_IJSC_NSA_ILi0EEESV_EEEEENS5_IJNS4_10UnderscoreESY_SY_EEEEENS4_13SM90_TMA_LOADENS4_14ComposedLayoutINS4_7SwizzleILi2ELi4ELi3EEENS4_18smem_ptr_flag_bitsILi8EEENSU_INS5_IJNSA_ILi8EEESI_EEENS5_IJSI_SC_EEEEEEEvNS4_8identityENS4_23SM90_TMA_LOAD_MULTICASTES1B_vS1C_EENS_8epilogue10collective6detail29Sm90TmaWarpSpecializedAdapterINS1G_15DefaultEpilogueISK_SL_SL_NS1F_6thread17LinearCombinationISK_Li1EffLNS1K_9ScaleType4KindE0ELNS_15FloatRoundStyleE2ESK_EENS1_15EpilogueDefaultEEEEEvvEEEEvNT_6ParamsE:
	.zero		1664


//--------------------- SYMBOLS --------------------------

	.type		.nv.reservedSmem.offset0,@object
	.size		.nv.reservedSmem.offset0,0x4
